//
// Generated by NVIDIA NVVM Compiler
//
// Compiler Build ID: CL-36424714
// Cuda compilation tools, release 13.0, V13.0.88
// Based on NVVM 20.0.0
//

.version 9.0
.target sm_100
.address_size 64

	// .globl	Transpose

.visible .entry Transpose(
	.param .u32 Transpose_param_0,
	.param .u64 .ptr .align 1 Transpose_param_1,
	.param .u64 .ptr .align 1 Transpose_param_2,
	.param .u32 Transpose_param_3,
	.param .u64 .ptr .align 1 Transpose_param_4
)
{
	.reg .pred 	%p<12>;
	.reg .b32 	%r<165>;
	.reg .b32 	%f<3>;
	.reg .b64 	%rd<78>;

	ld.param.u32 	%r39, [Transpose_param_0];
	ld.param.u64 	%rd12, [Transpose_param_1];
	ld.param.u64 	%rd13, [Transpose_param_2];
	ld.param.u32 	%r40, [Transpose_param_3];
	ld.param.u64 	%rd14, [Transpose_param_4];
	cvta.to.global.u64 	%rd1, %rd13;
	cvta.to.global.u64 	%rd2, %rd14;
	cvta.to.global.u64 	%rd3, %rd12;
	cvt.s64.s32 	%rd4, %r40;
	shl.b32 	%r41, %r40, 1;
	cvt.s64.s32 	%rd5, %r41;
	mov.u32 	%r42, %ctaid.x;
	mov.u32 	%r1, %ntid.x;
	mov.u32 	%r43, %tid.x;
	mad.lo.s32 	%r147, %r42, %r1, %r43;
	setp.ge.s32 	%p1, %r147, %r39;
	@%p1 bra 	$L__BB0_17;
	setp.gt.s32 	%p2, %r40, 0;
	mov.u32 	%r44, %nctaid.x;
	mul.lo.s32 	%r3, %r1, %r44;
	@%p2 bra 	$L__BB0_4;
	ld.global.f32 	%f1, [%rd3];
$L__BB0_3:
	mul.wide.s32 	%rd15, %r147, 4;
	add.s64 	%rd16, %rd2, %rd15;
	st.global.f32 	[%rd16], %f1;
	add.s32 	%r147, %r147, %r3;
	setp.lt.s32 	%p3, %r147, %r39;
	@%p3 bra 	$L__BB0_3;
	bra.uni 	$L__BB0_17;
$L__BB0_4:
	and.b32  	%r4, %r40, 7;
	and.b32  	%r5, %r40, 3;
	and.b32  	%r6, %r40, 2147483640;
	and.b32  	%r7, %r40, 1;
	neg.s32 	%r8, %r6;
$L__BB0_5:
	setp.lt.u32 	%p4, %r40, 8;
	mov.b32 	%r156, 0;
	mov.u32 	%r153, %r147;
	mov.u32 	%r163, %r156;
	@%p4 bra 	$L__BB0_8;
	shl.b64 	%rd17, %rd4, 2;
	add.s64 	%rd18, %rd17, %rd1;
	add.s64 	%rd77, %rd18, 16;
	shl.b64 	%rd19, %rd5, 2;
	add.s64 	%rd20, %rd19, %rd1;
	add.s64 	%rd76, %rd20, 16;
	mov.b32 	%r163, 0;
	mov.u32 	%r148, %r8;
	mov.u32 	%r153, %r147;
$L__BB0_7:
	.pragma "nounroll";
	ld.global.u32 	%r48, [%rd77+-16];
	div.s32 	%r49, %r153, %r48;
	mul.lo.s32 	%r50, %r49, %r48;
	sub.s32 	%r51, %r153, %r50;
	ld.global.u32 	%r52, [%rd76+-16];
	mul.wide.s32 	%rd21, %r52, 4;
	add.s64 	%rd22, %rd1, %rd21;
	ld.global.u32 	%r53, [%rd22];
	mad.lo.s32 	%r54, %r53, %r49, %r163;
	ld.global.u32 	%r55, [%rd77+-12];
	div.s32 	%r56, %r51, %r55;
	mul.lo.s32 	%r57, %r56, %r55;
	sub.s32 	%r58, %r51, %r57;
	ld.global.u32 	%r59, [%rd76+-12];
	mul.wide.s32 	%rd23, %r59, 4;
	add.s64 	%rd24, %rd1, %rd23;
	ld.global.u32 	%r60, [%rd24];
	mad.lo.s32 	%r61, %r60, %r56, %r54;
	ld.global.u32 	%r62, [%rd77+-8];
	div.s32 	%r63, %r58, %r62;
	mul.lo.s32 	%r64, %r63, %r62;
	sub.s32 	%r65, %r58, %r64;
	ld.global.u32 	%r66, [%rd76+-8];
	mul.wide.s32 	%rd25, %r66, 4;
	add.s64 	%rd26, %rd1, %rd25;
	ld.global.u32 	%r67, [%rd26];
	mad.lo.s32 	%r68, %r67, %r63, %r61;
	ld.global.u32 	%r69, [%rd77+-4];
	div.s32 	%r70, %r65, %r69;
	mul.lo.s32 	%r71, %r70, %r69;
	sub.s32 	%r72, %r65, %r71;
	ld.global.u32 	%r73, [%rd76+-4];
	mul.wide.s32 	%rd27, %r73, 4;
	add.s64 	%rd28, %rd1, %rd27;
	ld.global.u32 	%r74, [%rd28];
	mad.lo.s32 	%r75, %r74, %r70, %r68;
	ld.global.u32 	%r76, [%rd77];
	div.s32 	%r77, %r72, %r76;
	mul.lo.s32 	%r78, %r77, %r76;
	sub.s32 	%r79, %r72, %r78;
	ld.global.u32 	%r80, [%rd76];
	mul.wide.s32 	%rd29, %r80, 4;
	add.s64 	%rd30, %rd1, %rd29;
	ld.global.u32 	%r81, [%rd30];
	mad.lo.s32 	%r82, %r81, %r77, %r75;
	ld.global.u32 	%r83, [%rd77+4];
	div.s32 	%r84, %r79, %r83;
	mul.lo.s32 	%r85, %r84, %r83;
	sub.s32 	%r86, %r79, %r85;
	ld.global.u32 	%r87, [%rd76+4];
	mul.wide.s32 	%rd31, %r87, 4;
	add.s64 	%rd32, %rd1, %rd31;
	ld.global.u32 	%r88, [%rd32];
	mad.lo.s32 	%r89, %r88, %r84, %r82;
	ld.global.u32 	%r90, [%rd77+8];
	div.s32 	%r91, %r86, %r90;
	mul.lo.s32 	%r92, %r91, %r90;
	sub.s32 	%r93, %r86, %r92;
	ld.global.u32 	%r94, [%rd76+8];
	mul.wide.s32 	%rd33, %r94, 4;
	add.s64 	%rd34, %rd1, %rd33;
	ld.global.u32 	%r95, [%rd34];
	mad.lo.s32 	%r96, %r95, %r91, %r89;
	ld.global.u32 	%r97, [%rd77+12];
	div.s32 	%r98, %r93, %r97;
	mul.lo.s32 	%r99, %r98, %r97;
	sub.s32 	%r153, %r93, %r99;
	ld.global.u32 	%r100, [%rd76+12];
	mul.wide.s32 	%rd35, %r100, 4;
	add.s64 	%rd36, %rd1, %rd35;
	ld.global.u32 	%r101, [%rd36];
	mad.lo.s32 	%r163, %r101, %r98, %r96;
	add.s32 	%r148, %r148, 8;
	add.s64 	%rd77, %rd77, 32;
	add.s64 	%rd76, %rd76, 32;
	setp.ne.s32 	%p5, %r148, 0;
	mov.u32 	%r156, %r6;
	@%p5 bra 	$L__BB0_7;
$L__BB0_8:
	setp.eq.s32 	%p6, %r4, 0;
	@%p6 bra 	$L__BB0_16;
	add.s32 	%r103, %r4, -1;
	setp.lt.u32 	%p7, %r103, 3;
	@%p7 bra 	$L__BB0_11;
	cvt.u64.u32 	%rd37, %r156;
	add.s64 	%rd38, %rd37, %rd4;
	shl.b64 	%rd39, %rd38, 2;
	add.s64 	%rd40, %rd1, %rd39;
	ld.global.u32 	%r104, [%rd40];
	div.s32 	%r105, %r153, %r104;
	mul.lo.s32 	%r106, %r105, %r104;
	sub.s32 	%r107, %r153, %r106;
	add.s64 	%rd41, %rd37, %rd5;
	shl.b64 	%rd42, %rd41, 2;
	add.s64 	%rd43, %rd1, %rd42;
	ld.global.u32 	%r108, [%rd43];
	mul.wide.s32 	%rd44, %r108, 4;
	add.s64 	%rd45, %rd1, %rd44;
	ld.global.u32 	%r109, [%rd45];
	mad.lo.s32 	%r110, %r109, %r105, %r163;
	ld.global.u32 	%r111, [%rd40+4];
	div.s32 	%r112, %r107, %r111;
	mul.lo.s32 	%r113, %r112, %r111;
	sub.s32 	%r114, %r107, %r113;
	ld.global.u32 	%r115, [%rd43+4];
	mul.wide.s32 	%rd46, %r115, 4;
	add.s64 	%rd47, %rd1, %rd46;
	ld.global.u32 	%r116, [%rd47];
	mad.lo.s32 	%r117, %r116, %r112, %r110;
	ld.global.u32 	%r118, [%rd40+8];
	div.s32 	%r119, %r114, %r118;
	mul.lo.s32 	%r120, %r119, %r118;
	sub.s32 	%r121, %r114, %r120;
	ld.global.u32 	%r122, [%rd43+8];
	mul.wide.s32 	%rd48, %r122, 4;
	add.s64 	%rd49, %rd1, %rd48;
	ld.global.u32 	%r123, [%rd49];
	mad.lo.s32 	%r124, %r123, %r119, %r117;
	ld.global.u32 	%r125, [%rd40+12];
	div.s32 	%r126, %r121, %r125;
	mul.lo.s32 	%r127, %r126, %r125;
	sub.s32 	%r153, %r121, %r127;
	ld.global.u32 	%r128, [%rd43+12];
	mul.wide.s32 	%rd50, %r128, 4;
	add.s64 	%rd51, %rd1, %rd50;
	ld.global.u32 	%r129, [%rd51];
	mad.lo.s32 	%r163, %r129, %r126, %r124;
	add.s32 	%r156, %r156, 4;
$L__BB0_11:
	setp.eq.s32 	%p8, %r5, 0;
	@%p8 bra 	$L__BB0_16;
	setp.eq.s32 	%p9, %r5, 1;
	@%p9 bra 	$L__BB0_14;
	cvt.u64.u32 	%rd52, %r156;
	add.s64 	%rd53, %rd52, %rd4;
	shl.b64 	%rd54, %rd53, 2;
	add.s64 	%rd55, %rd1, %rd54;
	ld.global.u32 	%r131, [%rd55];
	div.s32 	%r132, %r153, %r131;
	mul.lo.s32 	%r133, %r132, %r131;
	sub.s32 	%r134, %r153, %r133;
	add.s64 	%rd56, %rd52, %rd5;
	shl.b64 	%rd57, %rd56, 2;
	add.s64 	%rd58, %rd1, %rd57;
	ld.global.u32 	%r135, [%rd58];
	mul.wide.s32 	%rd59, %r135, 4;
	add.s64 	%rd60, %rd1, %rd59;
	ld.global.u32 	%r136, [%rd60];
	mad.lo.s32 	%r137, %r136, %r132, %r163;
	ld.global.u32 	%r138, [%rd55+4];
	div.s32 	%r139, %r134, %r138;
	mul.lo.s32 	%r140, %r139, %r138;
	sub.s32 	%r153, %r134, %r140;
	ld.global.u32 	%r141, [%rd58+4];
	mul.wide.s32 	%rd61, %r141, 4;
	add.s64 	%rd62, %rd1, %rd61;
	ld.global.u32 	%r142, [%rd62];
	mad.lo.s32 	%r163, %r142, %r139, %r137;
	add.s32 	%r156, %r156, 2;
$L__BB0_14:
	setp.eq.s32 	%p10, %r7, 0;
	@%p10 bra 	$L__BB0_16;
	cvt.u64.u32 	%rd63, %r156;
	add.s64 	%rd64, %rd63, %rd4;
	shl.b64 	%rd65, %rd64, 2;
	add.s64 	%rd66, %rd1, %rd65;
	ld.global.u32 	%r143, [%rd66];
	div.s32 	%r144, %r153, %r143;
	add.s64 	%rd67, %rd63, %rd5;
	shl.b64 	%rd68, %rd67, 2;
	add.s64 	%rd69, %rd1, %rd68;
	ld.global.u32 	%r145, [%rd69];
	mul.wide.s32 	%rd70, %r145, 4;
	add.s64 	%rd71, %rd1, %rd70;
	ld.global.u32 	%r146, [%rd71];
	mad.lo.s32 	%r163, %r146, %r144, %r163;
$L__BB0_16:
	mul.wide.s32 	%rd72, %r163, 4;
	add.s64 	%rd73, %rd3, %rd72;
	ld.global.f32 	%f2, [%rd73];
	mul.wide.s32 	%rd74, %r147, 4;
	add.s64 	%rd75, %rd2, %rd74;
	st.global.f32 	[%rd75], %f2;
	add.s32 	%r147, %r147, %r3;
	setp.lt.s32 	%p11, %r147, %r39;
	@%p11 bra 	$L__BB0_5;
$L__BB0_17:
	ret;

}
	// .globl	ShapetoBatch4DNHWC
.visible .entry ShapetoBatch4DNHWC(
	.param .u32 ShapetoBatch4DNHWC_param_0,
	.param .u32 ShapetoBatch4DNHWC_param_1,
	.param .u32 ShapetoBatch4DNHWC_param_2,
	.param .u32 ShapetoBatch4DNHWC_param_3,
	.param .u32 ShapetoBatch4DNHWC_param_4,
	.param .u32 ShapetoBatch4DNHWC_param_5,
	.param .u32 ShapetoBatch4DNHWC_param_6,
	.param .u32 ShapetoBatch4DNHWC_param_7,
	.param .u32 ShapetoBatch4DNHWC_param_8,
	.param .u64 .ptr .align 1 ShapetoBatch4DNHWC_param_9,
	.param .u64 .ptr .align 1 ShapetoBatch4DNHWC_param_10,
	.param .u32 ShapetoBatch4DNHWC_param_11
)
{
	.reg .pred 	%p<23>;
	.reg .b32 	%r<115>;
	.reg .b32 	%f<3>;
	.reg .b64 	%rd<15>;

	ld.param.u32 	%r47, [ShapetoBatch4DNHWC_param_0];
	ld.param.u32 	%r48, [ShapetoBatch4DNHWC_param_1];
	ld.param.u32 	%r49, [ShapetoBatch4DNHWC_param_2];
	ld.param.u32 	%r50, [ShapetoBatch4DNHWC_param_3];
	ld.param.u32 	%r51, [ShapetoBatch4DNHWC_param_4];
	ld.param.u32 	%r53, [ShapetoBatch4DNHWC_param_6];
	ld.param.u32 	%r54, [ShapetoBatch4DNHWC_param_7];
	ld.param.u64 	%rd3, [ShapetoBatch4DNHWC_param_9];
	ld.param.u64 	%rd4, [ShapetoBatch4DNHWC_param_10];
	ld.param.u32 	%r56, [ShapetoBatch4DNHWC_param_11];
	cvta.to.global.u64 	%rd1, %rd3;
	cvta.to.global.u64 	%rd2, %rd4;
	setp.lt.s32 	%p2, %r54, 1;
	@%p2 bra 	$L__BB1_29;
	ld.param.u32 	%r98, [ShapetoBatch4DNHWC_param_8];
	setp.lt.s32 	%p3, %r98, 1;
	mov.u32 	%r57, %ntid.x;
	mov.u32 	%r58, %ctaid.y;
	mov.u32 	%r59, %ntid.y;
	mov.u32 	%r60, %tid.y;
	mad.lo.s32 	%r1, %r58, %r59, %r60;
	mov.u32 	%r61, %ctaid.z;
	mov.u32 	%r62, %ntid.z;
	mul.lo.s32 	%r2, %r61, %r62;
	mov.u32 	%r3, %tid.z;
	add.s32 	%r4, %r2, %r3;
	mov.u32 	%r63, %nctaid.z;
	mul.lo.s32 	%r5, %r62, %r63;
	mov.u32 	%r64, %nctaid.y;
	mul.lo.s32 	%r6, %r59, %r64;
	mov.u32 	%r65, %nctaid.x;
	mul.lo.s32 	%r7, %r57, %r65;
	@%p3 bra 	$L__BB1_29;
	setp.gt.s32 	%p4, %r56, 0;
	@%p4 bra 	$L__BB1_5;
	mul.lo.s32 	%r8, %r49, %r48;
	mov.b32 	%r110, 0;
$L__BB1_4:
	mov.b32 	%r111, 0;
	bra.uni 	$L__BB1_21;
$L__BB1_5:
	ld.param.u32 	%r95, [ShapetoBatch4DNHWC_param_5];
	add.s32 	%r82, %r3, %r95;
	add.s32 	%r9, %r82, %r2;
	add.s32 	%r83, %r3, %r53;
	add.s32 	%r10, %r83, %r2;
	mov.b32 	%r103, 0;
$L__BB1_6:
	mov.b32 	%r104, 0;
$L__BB1_7:
	mov.u32 	%r85, %ctaid.x;
	mov.u32 	%r86, %ntid.x;
	mov.u32 	%r87, %tid.x;
	mad.lo.s32 	%r105, %r85, %r86, %r87;
	setp.lt.s32 	%p13, %r105, %r47;
	@%p13 bra 	$L__BB1_10;
$L__BB1_8:
	ld.param.u32 	%r102, [ShapetoBatch4DNHWC_param_8];
	add.s32 	%r104, %r104, 1;
	setp.eq.s32 	%p21, %r104, %r102;
	@%p21 bra 	$L__BB1_9;
	bra.uni 	$L__BB1_7;
$L__BB1_9:
	ld.param.u32 	%r97, [ShapetoBatch4DNHWC_param_7];
	add.s32 	%r103, %r103, 1;
	setp.eq.s32 	%p22, %r103, %r97;
	@%p22 bra 	$L__BB1_29;
	bra.uni 	$L__BB1_6;
$L__BB1_10:
	mul.lo.s32 	%r15, %r104, %r48;
$L__BB1_11:
	setp.lt.s32 	%p14, %r1, %r48;
	@%p14 bra 	$L__BB1_13;
$L__BB1_12:
	add.s32 	%r105, %r105, %r7;
	setp.lt.s32 	%p20, %r105, %r47;
	@%p20 bra 	$L__BB1_11;
	bra.uni 	$L__BB1_8;
$L__BB1_13:
	ld.param.u32 	%r101, [ShapetoBatch4DNHWC_param_8];
	mad.lo.s32 	%r18, %r103, %r47, %r105;
	mul.lo.s32 	%r19, %r18, %r50;
	mad.lo.s32 	%r88, %r101, %r103, %r104;
	mad.lo.s32 	%r89, %r47, %r88, %r105;
	mul.lo.s32 	%r20, %r48, %r89;
	mov.u32 	%r106, %r1;
$L__BB1_14:
	setp.lt.s32 	%p15, %r4, %r49;
	@%p15 bra 	$L__BB1_16;
$L__BB1_15:
	add.s32 	%r106, %r106, %r6;
	setp.lt.s32 	%p19, %r106, %r48;
	@%p19 bra 	$L__BB1_14;
	bra.uni 	$L__BB1_12;
$L__BB1_16:
	setp.lt.s32 	%p16, %r18, %r50;
	add.s32 	%r90, %r106, %r15;
	setp.lt.s32 	%p17, %r90, %r51;
	and.pred  	%p1, %p16, %p17;
	add.s32 	%r91, %r90, %r19;
	add.s32 	%r92, %r20, %r106;
	mad.lo.s32 	%r108, %r49, %r92, %r9;
	mad.lo.s32 	%r107, %r91, %r49, %r10;
	mov.u32 	%r109, %r4;
$L__BB1_17:
	@%p1 bra 	$L__BB1_19;
	mul.wide.s32 	%rd9, %r108, 4;
	add.s64 	%rd10, %rd2, %rd9;
	mov.b32 	%r93, 0;
	st.global.u32 	[%rd10], %r93;
	bra.uni 	$L__BB1_20;
$L__BB1_19:
	mul.wide.s32 	%rd11, %r107, 4;
	add.s64 	%rd12, %rd1, %rd11;
	ld.global.f32 	%f2, [%rd12];
	mul.wide.s32 	%rd13, %r108, 4;
	add.s64 	%rd14, %rd2, %rd13;
	st.global.f32 	[%rd14], %f2;
$L__BB1_20:
	add.s32 	%r109, %r109, %r5;
	add.s32 	%r108, %r108, %r5;
	add.s32 	%r107, %r107, %r5;
	setp.lt.s32 	%p18, %r109, %r49;
	@%p18 bra 	$L__BB1_17;
	bra.uni 	$L__BB1_15;
$L__BB1_21:
	mov.u32 	%r68, %ctaid.x;
	mov.u32 	%r70, %tid.x;
	mad.lo.s32 	%r112, %r68, %r57, %r70;
	setp.lt.s32 	%p5, %r112, %r47;
	@%p5 bra 	$L__BB1_22;
	bra.uni 	$L__BB1_27;
$L__BB1_22:
	setp.lt.s32 	%p6, %r1, %r48;
	@%p6 bra 	$L__BB1_23;
	bra.uni 	$L__BB1_26;
$L__BB1_23:
	ld.param.u32 	%r99, [ShapetoBatch4DNHWC_param_8];
	ld.param.u32 	%r94, [ShapetoBatch4DNHWC_param_5];
	mad.lo.s32 	%r71, %r110, %r47, %r112;
	mul.lo.s32 	%r72, %r48, %r47;
	mul.lo.s32 	%r73, %r72, %r49;
	mul.lo.s32 	%r74, %r73, %r99;
	mad.lo.s32 	%r75, %r110, %r74, %r94;
	mad.lo.s32 	%r76, %r111, %r73, %r75;
	mad.lo.s32 	%r44, %r112, %r8, %r76;
	mul.lo.s32 	%r77, %r71, %r50;
	mad.lo.s32 	%r45, %r111, %r48, %r77;
	mov.u32 	%r113, %r1;
	bra.uni 	$L__BB1_30;
$L__BB1_24:
	add.s32 	%r79, %r42, %r114;
	mul.wide.s32 	%rd5, %r79, 4;
	add.s64 	%rd6, %rd2, %rd5;
	ld.global.f32 	%f1, [%rd6];
	add.s32 	%r80, %r43, %r114;
	mul.wide.s32 	%rd7, %r80, 4;
	add.s64 	%rd8, %rd1, %rd7;
	st.global.f32 	[%rd8], %f1;
	add.s32 	%r114, %r114, %r5;
	setp.lt.s32 	%p8, %r114, %r49;
	@%p8 bra 	$L__BB1_24;
$L__BB1_25:
	add.s32 	%r113, %r113, %r6;
	setp.lt.s32 	%p9, %r113, %r48;
	@%p9 bra 	$L__BB1_30;
$L__BB1_26:
	add.s32 	%r112, %r112, %r7;
	setp.lt.s32 	%p10, %r112, %r47;
	@%p10 bra 	$L__BB1_22;
$L__BB1_27:
	ld.param.u32 	%r100, [ShapetoBatch4DNHWC_param_8];
	add.s32 	%r111, %r111, 1;
	setp.eq.s32 	%p11, %r111, %r100;
	@%p11 bra 	$L__BB1_28;
	bra.uni 	$L__BB1_21;
$L__BB1_28:
	ld.param.u32 	%r96, [ShapetoBatch4DNHWC_param_7];
	add.s32 	%r110, %r110, 1;
	setp.ne.s32 	%p12, %r110, %r96;
	@%p12 bra 	$L__BB1_4;
$L__BB1_29:
	ret;
$L__BB1_30:
	setp.lt.s32 	%p7, %r4, %r49;
	@%p7 bra 	$L__BB1_31;
	bra.uni 	$L__BB1_25;
$L__BB1_31:
	mad.lo.s32 	%r42, %r113, %r49, %r44;
	add.s32 	%r78, %r113, %r45;
	mad.lo.s32 	%r43, %r78, %r49, %r53;
	mov.u32 	%r114, %r4;
	bra.uni 	$L__BB1_24;

}
	// .globl	ShapetoBatch4DNCHW
.visible .entry ShapetoBatch4DNCHW(
	.param .u32 ShapetoBatch4DNCHW_param_0,
	.param .u32 ShapetoBatch4DNCHW_param_1,
	.param .u32 ShapetoBatch4DNCHW_param_2,
	.param .u32 ShapetoBatch4DNCHW_param_3,
	.param .u32 ShapetoBatch4DNCHW_param_4,
	.param .u32 ShapetoBatch4DNCHW_param_5,
	.param .u32 ShapetoBatch4DNCHW_param_6,
	.param .u32 ShapetoBatch4DNCHW_param_7,
	.param .u32 ShapetoBatch4DNCHW_param_8,
	.param .u64 .ptr .align 1 ShapetoBatch4DNCHW_param_9,
	.param .u64 .ptr .align 1 ShapetoBatch4DNCHW_param_10,
	.param .u32 ShapetoBatch4DNCHW_param_11
)
{
	.reg .pred 	%p<23>;
	.reg .b32 	%r<122>;
	.reg .b32 	%f<3>;
	.reg .b64 	%rd<15>;

	ld.param.u32 	%r48, [ShapetoBatch4DNCHW_param_0];
	ld.param.u32 	%r49, [ShapetoBatch4DNCHW_param_1];
	ld.param.u32 	%r50, [ShapetoBatch4DNCHW_param_2];
	ld.param.u32 	%r51, [ShapetoBatch4DNCHW_param_3];
	ld.param.u32 	%r52, [ShapetoBatch4DNCHW_param_4];
	ld.param.u32 	%r55, [ShapetoBatch4DNCHW_param_7];
	ld.param.u64 	%rd3, [ShapetoBatch4DNCHW_param_9];
	ld.param.u64 	%rd4, [ShapetoBatch4DNCHW_param_10];
	ld.param.u32 	%r57, [ShapetoBatch4DNCHW_param_11];
	cvta.to.global.u64 	%rd1, %rd3;
	cvta.to.global.u64 	%rd2, %rd4;
	mul.lo.s32 	%r1, %r49, %r48;
	setp.lt.s32 	%p1, %r55, 1;
	@%p1 bra 	$L__BB2_28;
	ld.param.u32 	%r104, [ShapetoBatch4DNCHW_param_8];
	setp.lt.s32 	%p2, %r104, 1;
	mov.u32 	%r58, %ntid.x;
	mov.u32 	%r59, %ctaid.y;
	mov.u32 	%r60, %ntid.y;
	mov.u32 	%r61, %tid.y;
	mad.lo.s32 	%r2, %r59, %r60, %r61;
	mov.u32 	%r62, %ctaid.z;
	mov.u32 	%r63, %ntid.z;
	mul.lo.s32 	%r3, %r62, %r63;
	mov.u32 	%r4, %tid.z;
	add.s32 	%r5, %r3, %r4;
	mov.u32 	%r64, %nctaid.z;
	mul.lo.s32 	%r6, %r63, %r64;
	mov.u32 	%r65, %nctaid.y;
	mul.lo.s32 	%r7, %r60, %r65;
	mov.u32 	%r66, %nctaid.x;
	mul.lo.s32 	%r8, %r58, %r66;
	@%p2 bra 	$L__BB2_28;
	setp.gt.s32 	%p3, %r57, 0;
	@%p3 bra 	$L__BB2_7;
	mov.b32 	%r117, 0;
	mov.u32 	%r69, %ctaid.x;
	mov.u32 	%r71, %tid.x;
	mad.lo.s32 	%r35, %r69, %r58, %r71;
$L__BB2_4:
	mov.b32 	%r118, 0;
$L__BB2_5:
	setp.lt.s32 	%p4, %r35, %r48;
	@%p4 bra 	$L__BB2_6;
	bra.uni 	$L__BB2_26;
$L__BB2_6:
	ld.param.u32 	%r100, [ShapetoBatch4DNCHW_param_6];
	mad.lo.s32 	%r46, %r118, %r50, %r100;
	mov.u32 	%r119, %r35;
	bra.uni 	$L__BB2_31;
$L__BB2_7:
	ld.param.u32 	%r99, [ShapetoBatch4DNCHW_param_5];
	add.s32 	%r82, %r4, %r99;
	add.s32 	%r9, %r82, %r3;
	mov.b32 	%r109, 0;
$L__BB2_8:
	mov.b32 	%r110, 0;
$L__BB2_9:
	mov.u32 	%r84, %ctaid.x;
	mov.u32 	%r85, %ntid.x;
	mov.u32 	%r86, %tid.x;
	mad.lo.s32 	%r111, %r84, %r85, %r86;
	setp.lt.s32 	%p12, %r111, %r48;
	@%p12 bra 	$L__BB2_12;
$L__BB2_10:
	ld.param.u32 	%r108, [ShapetoBatch4DNCHW_param_8];
	add.s32 	%r110, %r110, 1;
	setp.eq.s32 	%p21, %r110, %r108;
	@%p21 bra 	$L__BB2_11;
	bra.uni 	$L__BB2_9;
$L__BB2_11:
	ld.param.u32 	%r103, [ShapetoBatch4DNCHW_param_7];
	add.s32 	%r109, %r109, 1;
	setp.eq.s32 	%p22, %r109, %r103;
	@%p22 bra 	$L__BB2_28;
	bra.uni 	$L__BB2_8;
$L__BB2_12:
	ld.param.u32 	%r101, [ShapetoBatch4DNCHW_param_6];
	mul.lo.s32 	%r87, %r110, %r50;
	mov.u32 	%r88, %tid.z;
	add.s32 	%r89, %r88, %r101;
	mov.u32 	%r90, %ctaid.z;
	mov.u32 	%r91, %ntid.z;
	mad.lo.s32 	%r92, %r90, %r91, %r89;
	add.s32 	%r14, %r92, %r87;
	add.s32 	%r15, %r5, %r87;
$L__BB2_13:
	setp.lt.s32 	%p13, %r2, %r49;
	@%p13 bra 	$L__BB2_15;
$L__BB2_14:
	add.s32 	%r111, %r111, %r8;
	setp.lt.s32 	%p20, %r111, %r48;
	@%p20 bra 	$L__BB2_13;
	bra.uni 	$L__BB2_10;
$L__BB2_15:
	ld.param.u32 	%r107, [ShapetoBatch4DNCHW_param_8];
	mad.lo.s32 	%r93, %r107, %r109, %r110;
	mad.lo.s32 	%r94, %r50, %r93, %r111;
	mul.lo.s32 	%r18, %r48, %r94;
	mov.u32 	%r112, %r2;
$L__BB2_16:
	setp.lt.s32 	%p14, %r5, %r50;
	@%p14 bra 	$L__BB2_18;
$L__BB2_17:
	add.s32 	%r112, %r112, %r7;
	setp.lt.s32 	%p19, %r112, %r49;
	@%p19 bra 	$L__BB2_16;
	bra.uni 	$L__BB2_14;
$L__BB2_18:
	mad.lo.s32 	%r21, %r109, %r49, %r112;
	mad.lo.s32 	%r95, %r111, %r51, %r21;
	add.s32 	%r96, %r18, %r112;
	mad.lo.s32 	%r115, %r49, %r96, %r9;
	mad.lo.s32 	%r114, %r95, %r52, %r14;
	mov.u32 	%r113, %r15;
	mov.u32 	%r116, %r5;
$L__BB2_19:
	setp.lt.s32 	%p15, %r21, %r51;
	setp.lt.s32 	%p16, %r113, %r52;
	and.pred  	%p17, %p15, %p16;
	@%p17 bra 	$L__BB2_21;
	mul.wide.s32 	%rd9, %r115, 4;
	add.s64 	%rd10, %rd2, %rd9;
	mov.b32 	%r97, 0;
	st.global.u32 	[%rd10], %r97;
	bra.uni 	$L__BB2_22;
$L__BB2_21:
	mul.wide.s32 	%rd11, %r114, 4;
	add.s64 	%rd12, %rd1, %rd11;
	ld.global.f32 	%f2, [%rd12];
	mul.wide.s32 	%rd13, %r115, 4;
	add.s64 	%rd14, %rd2, %rd13;
	st.global.f32 	[%rd14], %f2;
$L__BB2_22:
	add.s32 	%r116, %r116, %r6;
	add.s32 	%r115, %r115, %r6;
	add.s32 	%r114, %r114, %r6;
	add.s32 	%r113, %r113, %r6;
	setp.lt.s32 	%p18, %r116, %r50;
	@%p18 bra 	$L__BB2_19;
	bra.uni 	$L__BB2_17;
$L__BB2_23:
	add.s32 	%r79, %r43, %r121;
	mul.wide.s32 	%rd5, %r79, 4;
	add.s64 	%rd6, %rd2, %rd5;
	ld.global.f32 	%f1, [%rd6];
	add.s32 	%r80, %r121, %r44;
	mul.wide.s32 	%rd7, %r80, 4;
	add.s64 	%rd8, %rd1, %rd7;
	st.global.f32 	[%rd8], %f1;
	add.s32 	%r121, %r121, %r6;
	setp.lt.s32 	%p7, %r121, %r50;
	@%p7 bra 	$L__BB2_23;
$L__BB2_24:
	add.s32 	%r120, %r120, %r7;
	setp.lt.s32 	%p8, %r120, %r49;
	@%p8 bra 	$L__BB2_29;
$L__BB2_25:
	add.s32 	%r119, %r119, %r8;
	setp.lt.s32 	%p9, %r119, %r48;
	@%p9 bra 	$L__BB2_31;
$L__BB2_26:
	ld.param.u32 	%r106, [ShapetoBatch4DNCHW_param_8];
	add.s32 	%r118, %r118, 1;
	setp.eq.s32 	%p10, %r118, %r106;
	@%p10 bra 	$L__BB2_27;
	bra.uni 	$L__BB2_5;
$L__BB2_27:
	ld.param.u32 	%r102, [ShapetoBatch4DNCHW_param_7];
	add.s32 	%r117, %r117, 1;
	setp.ne.s32 	%p11, %r117, %r102;
	@%p11 bra 	$L__BB2_4;
$L__BB2_28:
	ret;
$L__BB2_29:
	setp.lt.s32 	%p6, %r5, %r50;
	@%p6 bra 	$L__BB2_30;
	bra.uni 	$L__BB2_24;
$L__BB2_30:
	ld.param.u32 	%r105, [ShapetoBatch4DNCHW_param_8];
	ld.param.u32 	%r98, [ShapetoBatch4DNCHW_param_5];
	mul.lo.s32 	%r73, %r1, %r50;
	mul.lo.s32 	%r74, %r73, %r105;
	mad.lo.s32 	%r75, %r117, %r74, %r98;
	mad.lo.s32 	%r76, %r118, %r73, %r75;
	mad.lo.s32 	%r77, %r119, %r1, %r76;
	mad.lo.s32 	%r43, %r120, %r49, %r77;
	add.s32 	%r78, %r120, %r45;
	mad.lo.s32 	%r44, %r78, %r52, %r46;
	mov.u32 	%r121, %r5;
	bra.uni 	$L__BB2_23;
$L__BB2_31:
	setp.lt.s32 	%p5, %r2, %r49;
	@%p5 bra 	$L__BB2_32;
	bra.uni 	$L__BB2_25;
$L__BB2_32:
	mul.lo.s32 	%r72, %r119, %r51;
	mad.lo.s32 	%r45, %r117, %r49, %r72;
	mov.u32 	%r120, %r2;
	bra.uni 	$L__BB2_29;

}
	// .globl	nearestneighborNHWC
.visible .entry nearestneighborNHWC(
	.param .u32 nearestneighborNHWC_param_0,
	.param .u32 nearestneighborNHWC_param_1,
	.param .u64 .ptr .align 1 nearestneighborNHWC_param_2,
	.param .u32 nearestneighborNHWC_param_3,
	.param .u32 nearestneighborNHWC_param_4,
	.param .u32 nearestneighborNHWC_param_5,
	.param .u32 nearestneighborNHWC_param_6,
	.param .u32 nearestneighborNHWC_param_7,
	.param .f32 nearestneighborNHWC_param_8,
	.param .f32 nearestneighborNHWC_param_9,
	.param .u64 .ptr .align 1 nearestneighborNHWC_param_10
)
{
	.reg .pred 	%p<5>;
	.reg .b32 	%r<52>;
	.reg .b32 	%f<28>;
	.reg .b64 	%rd<19>;

	ld.param.u32 	%r9, [nearestneighborNHWC_param_0];
	ld.param.u32 	%r10, [nearestneighborNHWC_param_1];
	ld.param.u64 	%rd3, [nearestneighborNHWC_param_2];
	ld.param.u32 	%r11, [nearestneighborNHWC_param_3];
	ld.param.u32 	%r12, [nearestneighborNHWC_param_4];
	ld.param.u32 	%r13, [nearestneighborNHWC_param_5];
	ld.param.u32 	%r14, [nearestneighborNHWC_param_6];
	ld.param.u32 	%r15, [nearestneighborNHWC_param_7];
	ld.param.f32 	%f3, [nearestneighborNHWC_param_8];
	ld.param.f32 	%f4, [nearestneighborNHWC_param_9];
	ld.param.u64 	%rd4, [nearestneighborNHWC_param_10];
	cvta.to.global.u64 	%rd1, %rd4;
	cvta.to.global.u64 	%rd2, %rd3;
	mov.u32 	%r16, %ctaid.x;
	mov.u32 	%r1, %ntid.x;
	mov.u32 	%r17, %tid.x;
	mad.lo.s32 	%r50, %r16, %r1, %r17;
	setp.ge.s32 	%p1, %r50, %r10;
	@%p1 bra 	$L__BB3_4;
	mul.lo.s32 	%r18, %r12, %r11;
	mul.lo.s32 	%r3, %r18, %r13;
	setp.eq.s32 	%p2, %r9, 0;
	add.s32 	%r19, %r11, -1;
	cvt.rn.f32.s32 	%f1, %r19;
	add.s32 	%r20, %r12, -1;
	cvt.rn.f32.s32 	%f2, %r20;
	mov.u32 	%r21, %nctaid.x;
	mul.lo.s32 	%r4, %r1, %r21;
	@%p2 bra 	$L__BB3_2;
	bra.uni 	$L__BB3_3;
$L__BB3_2:
	div.s32 	%r36, %r50, %r13;
	mul.lo.s32 	%r37, %r36, %r13;
	sub.s32 	%r38, %r50, %r37;
	div.s32 	%r39, %r36, %r15;
	mul.lo.s32 	%r40, %r39, %r15;
	sub.s32 	%r41, %r36, %r40;
	div.s32 	%r42, %r39, %r14;
	mul.lo.s32 	%r43, %r42, %r14;
	sub.s32 	%r44, %r39, %r43;
	mul.lo.s32 	%r45, %r3, %r42;
	cvt.s64.s32 	%rd12, %r45;
	cvt.rn.f32.s32 	%f19, %r44;
	mul.f32 	%f20, %f3, %f19;
	cvt.rmi.f32.f32 	%f21, %f20;
	min.f32 	%f22, %f21, %f1;
	cvt.rzi.s32.f32 	%r46, %f22;
	cvt.rn.f32.s32 	%f23, %r41;
	mul.f32 	%f24, %f4, %f23;
	cvt.rmi.f32.f32 	%f25, %f24;
	min.f32 	%f26, %f25, %f2;
	cvt.rzi.s32.f32 	%r47, %f26;
	mad.lo.s32 	%r48, %r46, %r12, %r47;
	mad.lo.s32 	%r49, %r48, %r13, %r38;
	cvt.s64.s32 	%rd13, %r49;
	add.s64 	%rd14, %rd13, %rd12;
	shl.b64 	%rd15, %rd14, 2;
	add.s64 	%rd16, %rd2, %rd15;
	ld.global.f32 	%f27, [%rd16];
	mul.wide.s32 	%rd17, %r50, 4;
	add.s64 	%rd18, %rd1, %rd17;
	st.global.f32 	[%rd18], %f27;
	add.s32 	%r50, %r50, %r4;
	setp.lt.s32 	%p4, %r50, %r10;
	@%p4 bra 	$L__BB3_2;
	bra.uni 	$L__BB3_4;
$L__BB3_3:
	div.s32 	%r22, %r50, %r13;
	mul.lo.s32 	%r23, %r22, %r13;
	sub.s32 	%r24, %r50, %r23;
	div.s32 	%r25, %r22, %r15;
	mul.lo.s32 	%r26, %r25, %r15;
	sub.s32 	%r27, %r22, %r26;
	div.s32 	%r28, %r25, %r14;
	mul.lo.s32 	%r29, %r28, %r14;
	sub.s32 	%r30, %r25, %r29;
	mul.lo.s32 	%r31, %r3, %r28;
	cvt.s64.s32 	%rd5, %r31;
	cvt.rn.f32.s32 	%f5, %r30;
	mul.f32 	%f6, %f3, %f5;
	mov.f32 	%f7, 0f3F000000;
	copysign.f32 	%f8, %f6, %f7;
	add.rz.f32 	%f9, %f6, %f8;
	cvt.rzi.f32.f32 	%f10, %f9;
	min.f32 	%f11, %f10, %f1;
	cvt.rzi.s32.f32 	%r32, %f11;
	cvt.rn.f32.s32 	%f12, %r27;
	mul.f32 	%f13, %f4, %f12;
	copysign.f32 	%f14, %f13, %f7;
	add.rz.f32 	%f15, %f13, %f14;
	cvt.rzi.f32.f32 	%f16, %f15;
	min.f32 	%f17, %f16, %f2;
	cvt.rzi.s32.f32 	%r33, %f17;
	mad.lo.s32 	%r34, %r32, %r12, %r33;
	mad.lo.s32 	%r35, %r34, %r13, %r24;
	cvt.s64.s32 	%rd6, %r35;
	add.s64 	%rd7, %rd6, %rd5;
	shl.b64 	%rd8, %rd7, 2;
	add.s64 	%rd9, %rd2, %rd8;
	ld.global.f32 	%f18, [%rd9];
	mul.wide.s32 	%rd10, %r50, 4;
	add.s64 	%rd11, %rd1, %rd10;
	st.global.f32 	[%rd11], %f18;
	add.s32 	%r50, %r50, %r4;
	setp.lt.s32 	%p3, %r50, %r10;
	@%p3 bra 	$L__BB3_3;
$L__BB3_4:
	ret;

}
	// .globl	nearestneighborNCHW
.visible .entry nearestneighborNCHW(
	.param .u32 nearestneighborNCHW_param_0,
	.param .u32 nearestneighborNCHW_param_1,
	.param .u64 .ptr .align 1 nearestneighborNCHW_param_2,
	.param .u32 nearestneighborNCHW_param_3,
	.param .u32 nearestneighborNCHW_param_4,
	.param .u32 nearestneighborNCHW_param_5,
	.param .u32 nearestneighborNCHW_param_6,
	.param .u32 nearestneighborNCHW_param_7,
	.param .f32 nearestneighborNCHW_param_8,
	.param .f32 nearestneighborNCHW_param_9,
	.param .u64 .ptr .align 1 nearestneighborNCHW_param_10
)
{
	.reg .pred 	%p<5>;
	.reg .b32 	%r<49>;
	.reg .b32 	%f<28>;
	.reg .b64 	%rd<19>;

	ld.param.u32 	%r9, [nearestneighborNCHW_param_0];
	ld.param.u32 	%r10, [nearestneighborNCHW_param_1];
	ld.param.u64 	%rd3, [nearestneighborNCHW_param_2];
	ld.param.u32 	%r11, [nearestneighborNCHW_param_3];
	ld.param.u32 	%r12, [nearestneighborNCHW_param_4];
	ld.param.u32 	%r13, [nearestneighborNCHW_param_5];
	ld.param.u32 	%r14, [nearestneighborNCHW_param_6];
	ld.param.u32 	%r15, [nearestneighborNCHW_param_7];
	ld.param.f32 	%f3, [nearestneighborNCHW_param_8];
	ld.param.f32 	%f4, [nearestneighborNCHW_param_9];
	ld.param.u64 	%rd4, [nearestneighborNCHW_param_10];
	cvta.to.global.u64 	%rd1, %rd4;
	cvta.to.global.u64 	%rd2, %rd3;
	mov.u32 	%r16, %ctaid.x;
	mov.u32 	%r1, %ntid.x;
	mov.u32 	%r17, %tid.x;
	mad.lo.s32 	%r47, %r16, %r1, %r17;
	setp.ge.s32 	%p1, %r47, %r10;
	@%p1 bra 	$L__BB4_4;
	mul.lo.s32 	%r3, %r12, %r11;
	setp.eq.s32 	%p2, %r9, 0;
	add.s32 	%r18, %r11, -1;
	cvt.rn.f32.s32 	%f1, %r18;
	add.s32 	%r19, %r12, -1;
	cvt.rn.f32.s32 	%f2, %r19;
	mov.u32 	%r20, %nctaid.x;
	mul.lo.s32 	%r4, %r1, %r20;
	@%p2 bra 	$L__BB4_2;
	bra.uni 	$L__BB4_3;
$L__BB4_2:
	div.s32 	%r34, %r47, %r15;
	mul.lo.s32 	%r35, %r34, %r15;
	sub.s32 	%r36, %r47, %r35;
	div.s32 	%r37, %r34, %r14;
	mul.lo.s32 	%r38, %r37, %r14;
	sub.s32 	%r39, %r34, %r38;
	rem.s32 	%r40, %r37, %r13;
	sub.s32 	%r41, %r37, %r40;
	mul.lo.s32 	%r42, %r3, %r41;
	cvt.s64.s32 	%rd12, %r42;
	cvt.rn.f32.s32 	%f19, %r39;
	mul.f32 	%f20, %f3, %f19;
	cvt.rmi.f32.f32 	%f21, %f20;
	min.f32 	%f22, %f21, %f1;
	cvt.rzi.s32.f32 	%r43, %f22;
	cvt.rn.f32.s32 	%f23, %r36;
	mul.f32 	%f24, %f4, %f23;
	cvt.rmi.f32.f32 	%f25, %f24;
	min.f32 	%f26, %f25, %f2;
	cvt.rzi.s32.f32 	%r44, %f26;
	mad.lo.s32 	%r45, %r40, %r11, %r43;
	mad.lo.s32 	%r46, %r45, %r12, %r44;
	cvt.s64.s32 	%rd13, %r46;
	add.s64 	%rd14, %rd13, %rd12;
	shl.b64 	%rd15, %rd14, 2;
	add.s64 	%rd16, %rd2, %rd15;
	ld.global.f32 	%f27, [%rd16];
	mul.wide.s32 	%rd17, %r47, 4;
	add.s64 	%rd18, %rd1, %rd17;
	st.global.f32 	[%rd18], %f27;
	add.s32 	%r47, %r47, %r4;
	setp.lt.s32 	%p4, %r47, %r10;
	@%p4 bra 	$L__BB4_2;
	bra.uni 	$L__BB4_4;
$L__BB4_3:
	div.s32 	%r21, %r47, %r15;
	mul.lo.s32 	%r22, %r21, %r15;
	sub.s32 	%r23, %r47, %r22;
	div.s32 	%r24, %r21, %r14;
	mul.lo.s32 	%r25, %r24, %r14;
	sub.s32 	%r26, %r21, %r25;
	rem.s32 	%r27, %r24, %r13;
	sub.s32 	%r28, %r24, %r27;
	mul.lo.s32 	%r29, %r3, %r28;
	cvt.s64.s32 	%rd5, %r29;
	cvt.rn.f32.s32 	%f5, %r26;
	mul.f32 	%f6, %f3, %f5;
	mov.f32 	%f7, 0f3F000000;
	copysign.f32 	%f8, %f6, %f7;
	add.rz.f32 	%f9, %f6, %f8;
	cvt.rzi.f32.f32 	%f10, %f9;
	min.f32 	%f11, %f10, %f1;
	cvt.rzi.s32.f32 	%r30, %f11;
	cvt.rn.f32.s32 	%f12, %r23;
	mul.f32 	%f13, %f4, %f12;
	copysign.f32 	%f14, %f13, %f7;
	add.rz.f32 	%f15, %f13, %f14;
	cvt.rzi.f32.f32 	%f16, %f15;
	min.f32 	%f17, %f16, %f2;
	cvt.rzi.s32.f32 	%r31, %f17;
	mad.lo.s32 	%r32, %r27, %r11, %r30;
	mad.lo.s32 	%r33, %r32, %r12, %r31;
	cvt.s64.s32 	%rd6, %r33;
	add.s64 	%rd7, %rd6, %rd5;
	shl.b64 	%rd8, %rd7, 2;
	add.s64 	%rd9, %rd2, %rd8;
	ld.global.f32 	%f18, [%rd9];
	mul.wide.s32 	%rd10, %r47, 4;
	add.s64 	%rd11, %rd1, %rd10;
	st.global.f32 	[%rd11], %f18;
	add.s32 	%r47, %r47, %r4;
	setp.lt.s32 	%p3, %r47, %r10;
	@%p3 bra 	$L__BB4_3;
$L__BB4_4:
	ret;

}
	// .globl	nearestneighborNCHWBack
.visible .entry nearestneighborNCHWBack(
	.param .u32 nearestneighborNCHWBack_param_0,
	.param .u32 nearestneighborNCHWBack_param_1,
	.param .u64 .ptr .align 1 nearestneighborNCHWBack_param_2,
	.param .u32 nearestneighborNCHWBack_param_3,
	.param .u32 nearestneighborNCHWBack_param_4,
	.param .u32 nearestneighborNCHWBack_param_5,
	.param .u32 nearestneighborNCHWBack_param_6,
	.param .u32 nearestneighborNCHWBack_param_7,
	.param .f32 nearestneighborNCHWBack_param_8,
	.param .f32 nearestneighborNCHWBack_param_9,
	.param .u64 .ptr .align 1 nearestneighborNCHWBack_param_10
)
{
	.reg .pred 	%p<5>;
	.reg .b32 	%r<49>;
	.reg .b32 	%f<30>;
	.reg .b64 	%rd<19>;

	ld.param.u32 	%r9, [nearestneighborNCHWBack_param_0];
	ld.param.u32 	%r10, [nearestneighborNCHWBack_param_1];
	ld.param.u64 	%rd3, [nearestneighborNCHWBack_param_2];
	ld.param.u32 	%r11, [nearestneighborNCHWBack_param_3];
	ld.param.u32 	%r12, [nearestneighborNCHWBack_param_4];
	ld.param.u32 	%r13, [nearestneighborNCHWBack_param_5];
	ld.param.u32 	%r14, [nearestneighborNCHWBack_param_6];
	ld.param.u32 	%r15, [nearestneighborNCHWBack_param_7];
	ld.param.f32 	%f3, [nearestneighborNCHWBack_param_8];
	ld.param.f32 	%f4, [nearestneighborNCHWBack_param_9];
	ld.param.u64 	%rd4, [nearestneighborNCHWBack_param_10];
	cvta.to.global.u64 	%rd1, %rd3;
	cvta.to.global.u64 	%rd2, %rd4;
	mov.u32 	%r16, %ctaid.x;
	mov.u32 	%r1, %ntid.x;
	mov.u32 	%r17, %tid.x;
	mad.lo.s32 	%r47, %r16, %r1, %r17;
	setp.ge.s32 	%p1, %r47, %r10;
	@%p1 bra 	$L__BB5_4;
	mul.lo.s32 	%r3, %r12, %r11;
	setp.eq.s32 	%p2, %r9, 0;
	add.s32 	%r18, %r14, -1;
	cvt.rn.f32.s32 	%f1, %r18;
	add.s32 	%r19, %r15, -1;
	cvt.rn.f32.s32 	%f2, %r19;
	mov.u32 	%r20, %nctaid.x;
	mul.lo.s32 	%r4, %r1, %r20;
	@%p2 bra 	$L__BB5_2;
	bra.uni 	$L__BB5_3;
$L__BB5_2:
	div.s32 	%r34, %r47, %r12;
	mul.lo.s32 	%r35, %r34, %r12;
	sub.s32 	%r36, %r47, %r35;
	div.s32 	%r37, %r34, %r11;
	mul.lo.s32 	%r38, %r37, %r11;
	sub.s32 	%r39, %r34, %r38;
	rem.s32 	%r40, %r37, %r13;
	sub.s32 	%r41, %r37, %r40;
	mul.lo.s32 	%r42, %r3, %r41;
	cvt.s64.s32 	%rd12, %r42;
	cvt.rn.f32.s32 	%f20, %r39;
	mul.f32 	%f21, %f3, %f20;
	cvt.rmi.f32.f32 	%f22, %f21;
	min.f32 	%f23, %f22, %f1;
	cvt.rzi.s32.f32 	%r43, %f23;
	cvt.rn.f32.s32 	%f24, %r36;
	mul.f32 	%f25, %f4, %f24;
	cvt.rmi.f32.f32 	%f26, %f25;
	min.f32 	%f27, %f26, %f2;
	cvt.rzi.s32.f32 	%r44, %f27;
	mad.lo.s32 	%r45, %r40, %r14, %r43;
	mad.lo.s32 	%r46, %r45, %r15, %r44;
	cvt.s64.s32 	%rd13, %r46;
	add.s64 	%rd14, %rd13, %rd12;
	shl.b64 	%rd15, %rd14, 2;
	add.s64 	%rd16, %rd1, %rd15;
	mul.wide.s32 	%rd17, %r47, 4;
	add.s64 	%rd18, %rd2, %rd17;
	ld.global.f32 	%f28, [%rd18];
	atom.global.add.f32 	%f29, [%rd16], %f28;
	add.s32 	%r47, %r47, %r4;
	setp.lt.s32 	%p4, %r47, %r10;
	@%p4 bra 	$L__BB5_2;
	bra.uni 	$L__BB5_4;
$L__BB5_3:
	div.s32 	%r21, %r47, %r12;
	mul.lo.s32 	%r22, %r21, %r12;
	sub.s32 	%r23, %r47, %r22;
	div.s32 	%r24, %r21, %r11;
	mul.lo.s32 	%r25, %r24, %r11;
	sub.s32 	%r26, %r21, %r25;
	rem.s32 	%r27, %r24, %r13;
	sub.s32 	%r28, %r24, %r27;
	mul.lo.s32 	%r29, %r3, %r28;
	cvt.s64.s32 	%rd5, %r29;
	cvt.rn.f32.s32 	%f5, %r26;
	mul.f32 	%f6, %f3, %f5;
	mov.f32 	%f7, 0f3F000000;
	copysign.f32 	%f8, %f6, %f7;
	add.rz.f32 	%f9, %f6, %f8;
	cvt.rzi.f32.f32 	%f10, %f9;
	min.f32 	%f11, %f10, %f1;
	cvt.rzi.s32.f32 	%r30, %f11;
	cvt.rn.f32.s32 	%f12, %r23;
	mul.f32 	%f13, %f4, %f12;
	copysign.f32 	%f14, %f13, %f7;
	add.rz.f32 	%f15, %f13, %f14;
	cvt.rzi.f32.f32 	%f16, %f15;
	min.f32 	%f17, %f16, %f2;
	cvt.rzi.s32.f32 	%r31, %f17;
	mad.lo.s32 	%r32, %r27, %r14, %r30;
	mad.lo.s32 	%r33, %r32, %r15, %r31;
	cvt.s64.s32 	%rd6, %r33;
	add.s64 	%rd7, %rd6, %rd5;
	shl.b64 	%rd8, %rd7, 2;
	add.s64 	%rd9, %rd1, %rd8;
	mul.wide.s32 	%rd10, %r47, 4;
	add.s64 	%rd11, %rd2, %rd10;
	ld.global.f32 	%f18, [%rd11];
	atom.global.add.f32 	%f19, [%rd9], %f18;
	add.s32 	%r47, %r47, %r4;
	setp.lt.s32 	%p3, %r47, %r10;
	@%p3 bra 	$L__BB5_3;
$L__BB5_4:
	ret;

}
	// .globl	nearestneighborNHWCBack
.visible .entry nearestneighborNHWCBack(
	.param .u32 nearestneighborNHWCBack_param_0,
	.param .u32 nearestneighborNHWCBack_param_1,
	.param .u64 .ptr .align 1 nearestneighborNHWCBack_param_2,
	.param .u32 nearestneighborNHWCBack_param_3,
	.param .u32 nearestneighborNHWCBack_param_4,
	.param .u32 nearestneighborNHWCBack_param_5,
	.param .u32 nearestneighborNHWCBack_param_6,
	.param .u32 nearestneighborNHWCBack_param_7,
	.param .f32 nearestneighborNHWCBack_param_8,
	.param .f32 nearestneighborNHWCBack_param_9,
	.param .u64 .ptr .align 1 nearestneighborNHWCBack_param_10
)
{
	.reg .pred 	%p<5>;
	.reg .b32 	%r<52>;
	.reg .b32 	%f<30>;
	.reg .b64 	%rd<19>;

	ld.param.u32 	%r9, [nearestneighborNHWCBack_param_0];
	ld.param.u32 	%r10, [nearestneighborNHWCBack_param_1];
	ld.param.u64 	%rd3, [nearestneighborNHWCBack_param_2];
	ld.param.u32 	%r11, [nearestneighborNHWCBack_param_3];
	ld.param.u32 	%r12, [nearestneighborNHWCBack_param_4];
	ld.param.u32 	%r13, [nearestneighborNHWCBack_param_5];
	ld.param.u32 	%r14, [nearestneighborNHWCBack_param_6];
	ld.param.u32 	%r15, [nearestneighborNHWCBack_param_7];
	ld.param.f32 	%f3, [nearestneighborNHWCBack_param_8];
	ld.param.f32 	%f4, [nearestneighborNHWCBack_param_9];
	ld.param.u64 	%rd4, [nearestneighborNHWCBack_param_10];
	cvta.to.global.u64 	%rd1, %rd3;
	cvta.to.global.u64 	%rd2, %rd4;
	mov.u32 	%r16, %ctaid.x;
	mov.u32 	%r1, %ntid.x;
	mov.u32 	%r17, %tid.x;
	mad.lo.s32 	%r50, %r16, %r1, %r17;
	setp.ge.s32 	%p1, %r50, %r10;
	@%p1 bra 	$L__BB6_4;
	mul.lo.s32 	%r18, %r12, %r11;
	mul.lo.s32 	%r3, %r18, %r13;
	setp.eq.s32 	%p2, %r9, 0;
	add.s32 	%r19, %r14, -1;
	cvt.rn.f32.s32 	%f1, %r19;
	add.s32 	%r20, %r15, -1;
	cvt.rn.f32.s32 	%f2, %r20;
	mov.u32 	%r21, %nctaid.x;
	mul.lo.s32 	%r4, %r1, %r21;
	@%p2 bra 	$L__BB6_2;
	bra.uni 	$L__BB6_3;
$L__BB6_2:
	div.s32 	%r36, %r50, %r13;
	mul.lo.s32 	%r37, %r36, %r13;
	sub.s32 	%r38, %r50, %r37;
	div.s32 	%r39, %r36, %r12;
	mul.lo.s32 	%r40, %r39, %r12;
	sub.s32 	%r41, %r36, %r40;
	div.s32 	%r42, %r39, %r11;
	mul.lo.s32 	%r43, %r42, %r11;
	sub.s32 	%r44, %r39, %r43;
	mul.lo.s32 	%r45, %r3, %r42;
	cvt.s64.s32 	%rd12, %r45;
	cvt.rn.f32.s32 	%f20, %r44;
	mul.f32 	%f21, %f3, %f20;
	cvt.rmi.f32.f32 	%f22, %f21;
	min.f32 	%f23, %f22, %f1;
	cvt.rzi.s32.f32 	%r46, %f23;
	cvt.rn.f32.s32 	%f24, %r41;
	mul.f32 	%f25, %f4, %f24;
	cvt.rmi.f32.f32 	%f26, %f25;
	min.f32 	%f27, %f26, %f2;
	cvt.rzi.s32.f32 	%r47, %f27;
	mad.lo.s32 	%r48, %r46, %r15, %r47;
	mad.lo.s32 	%r49, %r48, %r13, %r38;
	cvt.s64.s32 	%rd13, %r49;
	add.s64 	%rd14, %rd13, %rd12;
	shl.b64 	%rd15, %rd14, 2;
	add.s64 	%rd16, %rd1, %rd15;
	mul.wide.s32 	%rd17, %r50, 4;
	add.s64 	%rd18, %rd2, %rd17;
	ld.global.f32 	%f28, [%rd18];
	atom.global.add.f32 	%f29, [%rd16], %f28;
	add.s32 	%r50, %r50, %r4;
	setp.lt.s32 	%p4, %r50, %r10;
	@%p4 bra 	$L__BB6_2;
	bra.uni 	$L__BB6_4;
$L__BB6_3:
	div.s32 	%r22, %r50, %r13;
	mul.lo.s32 	%r23, %r22, %r13;
	sub.s32 	%r24, %r50, %r23;
	div.s32 	%r25, %r22, %r12;
	mul.lo.s32 	%r26, %r25, %r12;
	sub.s32 	%r27, %r22, %r26;
	div.s32 	%r28, %r25, %r11;
	mul.lo.s32 	%r29, %r28, %r11;
	sub.s32 	%r30, %r25, %r29;
	mul.lo.s32 	%r31, %r3, %r28;
	cvt.s64.s32 	%rd5, %r31;
	cvt.rn.f32.s32 	%f5, %r30;
	mul.f32 	%f6, %f3, %f5;
	mov.f32 	%f7, 0f3F000000;
	copysign.f32 	%f8, %f6, %f7;
	add.rz.f32 	%f9, %f6, %f8;
	cvt.rzi.f32.f32 	%f10, %f9;
	min.f32 	%f11, %f10, %f1;
	cvt.rzi.s32.f32 	%r32, %f11;
	cvt.rn.f32.s32 	%f12, %r27;
	mul.f32 	%f13, %f4, %f12;
	copysign.f32 	%f14, %f13, %f7;
	add.rz.f32 	%f15, %f13, %f14;
	cvt.rzi.f32.f32 	%f16, %f15;
	min.f32 	%f17, %f16, %f2;
	cvt.rzi.s32.f32 	%r33, %f17;
	mad.lo.s32 	%r34, %r32, %r15, %r33;
	mad.lo.s32 	%r35, %r34, %r13, %r24;
	cvt.s64.s32 	%rd6, %r35;
	add.s64 	%rd7, %rd6, %rd5;
	shl.b64 	%rd8, %rd7, 2;
	add.s64 	%rd9, %rd1, %rd8;
	mul.wide.s32 	%rd10, %r50, 4;
	add.s64 	%rd11, %rd2, %rd10;
	ld.global.f32 	%f18, [%rd11];
	atom.global.add.f32 	%f19, [%rd9], %f18;
	add.s32 	%r50, %r50, %r4;
	setp.lt.s32 	%p3, %r50, %r10;
	@%p3 bra 	$L__BB6_3;
$L__BB6_4:
	ret;

}
	// .globl	adagradfloat
.visible .entry adagradfloat(
	.param .u32 adagradfloat_param_0,
	.param .u64 .ptr .align 1 adagradfloat_param_1,
	.param .u64 .ptr .align 1 adagradfloat_param_2,
	.param .u64 .ptr .align 1 adagradfloat_param_3,
	.param .f32 adagradfloat_param_4,
	.param .f32 adagradfloat_param_5
)
{
	.reg .pred 	%p<2>;
	.reg .b32 	%r<8>;
	.reg .b32 	%f<13>;
	.reg .b64 	%rd<11>;

	ld.param.u32 	%r2, [adagradfloat_param_0];
	ld.param.u64 	%rd1, [adagradfloat_param_1];
	ld.param.u64 	%rd2, [adagradfloat_param_2];
	ld.param.u64 	%rd3, [adagradfloat_param_3];
	ld.param.f32 	%f1, [adagradfloat_param_4];
	ld.param.f32 	%f2, [adagradfloat_param_5];
	mov.u32 	%r3, %ctaid.x;
	mov.u32 	%r4, %tid.x;
	mov.u32 	%r5, %ntid.x;
	mad.lo.s32 	%r1, %r3, %r5, %r4;
	setp.ge.s32 	%p1, %r1, %r2;
	@%p1 bra 	$L__BB7_2;
	cvta.to.global.u64 	%rd4, %rd3;
	cvta.to.global.u64 	%rd5, %rd2;
	cvta.to.global.u64 	%rd6, %rd1;
	mul.wide.s32 	%rd7, %r1, 4;
	add.s64 	%rd8, %rd4, %rd7;
	ld.global.f32 	%f3, [%rd8];
	cvt.rzi.s32.f32 	%r6, %f3;
	cvt.rn.f32.s32 	%f4, %r6;
	add.s64 	%rd9, %rd5, %rd7;
	ld.global.f32 	%f5, [%rd9];
	fma.rn.f32 	%f6, %f5, %f5, %f4;
	st.global.f32 	[%rd8], %f6;
	ld.global.f32 	%f7, [%rd9];
	neg.f32 	%f8, %f7;
	mul.f32 	%f9, %f1, %f8;
	sqrt.rn.f32 	%f10, %f6;
	add.f32 	%f11, %f2, %f10;
	div.rn.f32 	%f12, %f9, %f11;
	add.s64 	%rd10, %rd6, %rd7;
	st.global.f32 	[%rd10], %f12;
	mov.b32 	%r7, 0;
	st.global.u32 	[%rd9], %r7;
$L__BB7_2:
	ret;

}
	// .globl	adamfloat
.visible .entry adamfloat(
	.param .u32 adamfloat_param_0,
	.param .u64 .ptr .align 1 adamfloat_param_1,
	.param .u64 .ptr .align 1 adamfloat_param_2,
	.param .u64 .ptr .align 1 adamfloat_param_3,
	.param .u64 .ptr .align 1 adamfloat_param_4,
	.param .f32 adamfloat_param_5,
	.param .f32 adamfloat_param_6,
	.param .f32 adamfloat_param_7,
	.param .f32 adamfloat_param_8,
	.param .f32 adamfloat_param_9
)
{
	.reg .pred 	%p<44>;
	.reg .b32 	%r<38>;
	.reg .b32 	%f<165>;
	.reg .b64 	%rd<16>;
	.reg .b64 	%fd<22>;

	ld.param.u32 	%r2, [adamfloat_param_0];
	ld.param.u64 	%rd2, [adamfloat_param_1];
	ld.param.u64 	%rd3, [adamfloat_param_2];
	ld.param.u64 	%rd4, [adamfloat_param_3];
	ld.param.u64 	%rd5, [adamfloat_param_4];
	ld.param.f32 	%f19, [adamfloat_param_5];
	ld.param.f32 	%f20, [adamfloat_param_6];
	ld.param.f32 	%f21, [adamfloat_param_7];
	ld.param.f32 	%f22, [adamfloat_param_8];
	ld.param.f32 	%f23, [adamfloat_param_9];
	mov.u32 	%r3, %ctaid.y;
	mov.u32 	%r4, %nctaid.x;
	mov.u32 	%r5, %ntid.x;
	mov.u32 	%r6, %ctaid.x;
	mov.u32 	%r7, %tid.x;
	mad.lo.s32 	%r8, %r3, %r4, %r6;
	mad.lo.s32 	%r1, %r8, %r5, %r7;
	setp.ge.s32 	%p1, %r1, %r2;
	mov.f32 	%f163, 0f3F800000;
	@%p1 bra 	$L__BB8_18;
	cvta.to.global.u64 	%rd6, %rd3;
	cvta.to.global.u64 	%rd7, %rd5;
	mul.wide.s32 	%rd8, %r1, 4;
	add.s64 	%rd9, %rd6, %rd8;
	ld.global.f32 	%f25, [%rd9];
	mul.f32 	%f26, %f20, %f25;
	cvt.f64.f32 	%fd1, %f26;
	cvt.f64.f32 	%fd2, %f20;
	mov.f64 	%fd3, 0d3FF0000000000000;
	sub.f64 	%fd4, %fd3, %fd2;
	add.s64 	%rd1, %rd7, %rd8;
	ld.global.f32 	%f27, [%rd1];
	cvt.f64.f32 	%fd5, %f27;
	fma.rn.f64 	%fd6, %fd4, %fd5, %fd1;
	cvt.rn.f32.f64 	%f1, %fd6;
	st.global.f32 	[%rd9], %f1;
	mul.f32 	%f28, %f23, 0f3F000000;
	cvt.rzi.f32.f32 	%f29, %f28;
	add.f32 	%f30, %f29, %f29;
	sub.f32 	%f31, %f23, %f30;
	abs.f32 	%f2, %f31;
	abs.f32 	%f3, %f20;
	setp.lt.f32 	%p2, %f3, 0f00800000;
	mul.f32 	%f32, %f3, 0f4B800000;
	selp.f32 	%f33, %f32, %f3, %p2;
	selp.f32 	%f34, 0fC1C00000, 0f00000000, %p2;
	mov.b32 	%r9, %f33;
	add.s32 	%r10, %r9, -1060439283;
	and.b32  	%r11, %r10, -8388608;
	sub.s32 	%r12, %r9, %r11;
	mov.b32 	%f35, %r12;
	cvt.rn.f32.s32 	%f36, %r11;
	fma.rn.f32 	%f37, %f36, 0f34000000, %f34;
	add.f32 	%f38, %f35, 0fBF800000;
	add.f32 	%f39, %f35, 0f3F800000;
	rcp.approx.ftz.f32 	%f40, %f39;
	add.f32 	%f41, %f38, %f38;
	mul.f32 	%f42, %f41, %f40;
	mul.f32 	%f43, %f42, %f42;
	sub.f32 	%f44, %f38, %f42;
	add.f32 	%f45, %f44, %f44;
	neg.f32 	%f46, %f42;
	fma.rn.f32 	%f47, %f46, %f38, %f45;
	mul.rn.f32 	%f48, %f40, %f47;
	fma.rn.f32 	%f49, %f43, 0f3A2C32E4, 0f3B52E7DB;
	fma.rn.f32 	%f50, %f49, %f43, 0f3C93BB73;
	fma.rn.f32 	%f51, %f50, %f43, 0f3DF6384F;
	mul.rn.f32 	%f52, %f51, %f43;
	fma.rn.f32 	%f53, %f42, 0f3FB8AA3B, %f37;
	sub.f32 	%f54, %f37, %f53;
	fma.rn.f32 	%f55, %f42, 0f3FB8AA3B, %f54;
	fma.rn.f32 	%f56, %f48, 0f3FB8AA3B, %f55;
	fma.rn.f32 	%f57, %f42, 0f32A55E34, %f56;
	mul.f32 	%f58, %f52, 0f40400000;
	fma.rn.f32 	%f59, %f58, %f48, %f57;
	fma.rn.f32 	%f60, %f52, %f42, %f59;
	add.rn.f32 	%f61, %f53, %f60;
	neg.f32 	%f62, %f53;
	add.rn.f32 	%f63, %f61, %f62;
	neg.f32 	%f64, %f63;
	add.rn.f32 	%f65, %f60, %f64;
	mul.rn.f32 	%f66, %f61, %f23;
	neg.f32 	%f67, %f66;
	fma.rn.f32 	%f68, %f61, %f23, %f67;
	fma.rn.f32 	%f69, %f65, %f23, %f68;
	cvt.rni.f32.f32 	%f70, %f66;
	sub.f32 	%f71, %f66, %f70;
	add.f32 	%f72, %f71, %f69;
	fma.rn.f32 	%f73, %f72, 0f391FCB8E, 0f3AAF85ED;
	fma.rn.f32 	%f74, %f73, %f72, 0f3C1D9856;
	fma.rn.f32 	%f75, %f74, %f72, 0f3D6357BB;
	fma.rn.f32 	%f76, %f75, %f72, 0f3E75FDEC;
	fma.rn.f32 	%f77, %f76, %f72, 0f3F317218;
	fma.rn.f32 	%f78, %f77, %f72, 0f3F800000;
	cvt.rzi.s32.f32 	%r13, %f70;
	setp.gt.f32 	%p3, %f70, 0f00000000;
	selp.b32 	%r14, 0, -2097152000, %p3;
	add.s32 	%r15, %r14, 2130706432;
	mov.b32 	%f79, %r15;
	mul.f32 	%f80, %f78, %f79;
	shl.b32 	%r16, %r13, 23;
	sub.s32 	%r17, %r16, %r14;
	mov.b32 	%f81, %r17;
	mul.f32 	%f82, %f80, %f81;
	abs.f32 	%f83, %f66;
	setp.gt.f32 	%p4, %f83, 0f43180000;
	setp.lt.f32 	%p5, %f66, 0f00000000;
	selp.f32 	%f84, 0f00000000, 0f7F800000, %p5;
	selp.f32 	%f4, %f84, %f82, %p4;
	setp.eq.f32 	%p6, %f20, 0f3F800000;
	setp.eq.f32 	%p7, %f23, 0f00000000;
	or.pred  	%p8, %p6, %p7;
	@%p8 bra 	$L__BB8_9;
	setp.num.f32 	%p9, %f3, %f3;
	abs.f32 	%f85, %f23;
	setp.num.f32 	%p10, %f85, %f85;
	and.pred  	%p11, %p9, %p10;
	@%p11 bra 	$L__BB8_4;
	add.rn.f32 	%f163, %f20, %f23;
	bra.uni 	$L__BB8_9;
$L__BB8_4:
	setp.neu.f32 	%p12, %f20, 0f00000000;
	setp.neu.f32 	%p13, %f3, 0f7F800000;
	and.pred  	%p14, %p12, %p13;
	@%p14 bra 	$L__BB8_6;
	setp.neu.f32 	%p21, %f2, 0f3F800000;
	add.f32 	%f90, %f20, %f20;
	mov.b32 	%r18, %f90;
	setp.lt.f32 	%p22, %f23, 0f00000000;
	xor.b32  	%r19, %r18, 2139095040;
	selp.b32 	%r20, %r19, %r18, %p22;
	and.b32  	%r21, %r20, 2147483647;
	selp.b32 	%r22, %r21, %r20, %p21;
	mov.b32 	%f163, %r22;
	bra.uni 	$L__BB8_9;
$L__BB8_6:
	setp.eq.f32 	%p15, %f20, 0fBF800000;
	setp.eq.f32 	%p16, %f85, 0f7F800000;
	and.pred  	%p17, %p15, %p16;
	@%p17 bra 	$L__BB8_9;
	setp.geu.f32 	%p18, %f20, 0f00000000;
	mov.f32 	%f163, %f4;
	@%p18 bra 	$L__BB8_9;
	setp.neu.f32 	%p19, %f2, 0f3F800000;
	neg.f32 	%f87, %f4;
	selp.f32 	%f88, %f4, %f87, %p19;
	cvt.rmi.f32.f32 	%f89, %f23;
	setp.neu.f32 	%p20, %f23, %f89;
	selp.f32 	%f163, 0f7FFFFFFF, %f88, %p20;
$L__BB8_9:
	setp.eq.f32 	%p23, %f23, 0f00000000;
	cvt.f64.f32 	%fd7, %f163;
	mov.f64 	%fd8, 0d3FF0000000000000;
	sub.f64 	%fd9, %fd8, %fd7;
	cvt.f64.f32 	%fd10, %f1;
	div.rn.f64 	%fd11, %fd10, %fd9;
	cvt.rn.f32.f64 	%f10, %fd11;
	cvta.to.global.u64 	%rd10, %rd4;
	add.s64 	%rd12, %rd10, %rd8;
	ld.global.f32 	%f92, [%rd12];
	mul.f32 	%f93, %f21, %f92;
	cvt.f64.f32 	%fd12, %f93;
	cvt.f64.f32 	%fd13, %f21;
	sub.f64 	%fd14, %fd8, %fd13;
	ld.global.f32 	%f94, [%rd1];
	mul.f32 	%f95, %f94, %f94;
	cvt.f64.f32 	%fd15, %f95;
	fma.rn.f64 	%fd16, %fd14, %fd15, %fd12;
	cvt.rn.f32.f64 	%f11, %fd16;
	st.global.f32 	[%rd12], %f11;
	abs.f32 	%f12, %f21;
	setp.lt.f32 	%p24, %f12, 0f00800000;
	mul.f32 	%f96, %f12, 0f4B800000;
	selp.f32 	%f97, %f96, %f12, %p24;
	selp.f32 	%f98, 0fC1C00000, 0f00000000, %p24;
	mov.b32 	%r23, %f97;
	add.s32 	%r24, %r23, -1060439283;
	and.b32  	%r25, %r24, -8388608;
	sub.s32 	%r26, %r23, %r25;
	mov.b32 	%f99, %r26;
	cvt.rn.f32.s32 	%f100, %r25;
	fma.rn.f32 	%f101, %f100, 0f34000000, %f98;
	add.f32 	%f102, %f99, 0fBF800000;
	add.f32 	%f103, %f99, 0f3F800000;
	rcp.approx.ftz.f32 	%f104, %f103;
	add.f32 	%f105, %f102, %f102;
	mul.f32 	%f106, %f105, %f104;
	mul.f32 	%f107, %f106, %f106;
	sub.f32 	%f108, %f102, %f106;
	add.f32 	%f109, %f108, %f108;
	neg.f32 	%f110, %f106;
	fma.rn.f32 	%f111, %f110, %f102, %f109;
	mul.rn.f32 	%f112, %f104, %f111;
	fma.rn.f32 	%f113, %f107, 0f3A2C32E4, 0f3B52E7DB;
	fma.rn.f32 	%f114, %f113, %f107, 0f3C93BB73;
	fma.rn.f32 	%f115, %f114, %f107, 0f3DF6384F;
	mul.rn.f32 	%f116, %f115, %f107;
	fma.rn.f32 	%f117, %f106, 0f3FB8AA3B, %f101;
	sub.f32 	%f118, %f101, %f117;
	fma.rn.f32 	%f119, %f106, 0f3FB8AA3B, %f118;
	fma.rn.f32 	%f120, %f112, 0f3FB8AA3B, %f119;
	fma.rn.f32 	%f121, %f106, 0f32A55E34, %f120;
	mul.f32 	%f122, %f116, 0f40400000;
	fma.rn.f32 	%f123, %f122, %f112, %f121;
	fma.rn.f32 	%f124, %f116, %f106, %f123;
	add.rn.f32 	%f125, %f117, %f124;
	neg.f32 	%f126, %f117;
	add.rn.f32 	%f127, %f125, %f126;
	neg.f32 	%f128, %f127;
	add.rn.f32 	%f129, %f124, %f128;
	mul.rn.f32 	%f130, %f125, %f23;
	neg.f32 	%f131, %f130;
	fma.rn.f32 	%f132, %f125, %f23, %f131;
	fma.rn.f32 	%f133, %f129, %f23, %f132;
	cvt.rni.f32.f32 	%f134, %f130;
	sub.f32 	%f135, %f130, %f134;
	add.f32 	%f136, %f135, %f133;
	fma.rn.f32 	%f137, %f136, 0f391FCB8E, 0f3AAF85ED;
	fma.rn.f32 	%f138, %f137, %f136, 0f3C1D9856;
	fma.rn.f32 	%f139, %f138, %f136, 0f3D6357BB;
	fma.rn.f32 	%f140, %f139, %f136, 0f3E75FDEC;
	fma.rn.f32 	%f141, %f140, %f136, 0f3F317218;
	fma.rn.f32 	%f142, %f141, %f136, 0f3F800000;
	cvt.rzi.s32.f32 	%r27, %f134;
	setp.gt.f32 	%p25, %f134, 0f00000000;
	selp.b32 	%r28, 0, -2097152000, %p25;
	add.s32 	%r29, %r28, 2130706432;
	mov.b32 	%f143, %r29;
	mul.f32 	%f144, %f142, %f143;
	shl.b32 	%r30, %r27, 23;
	sub.s32 	%r31, %r30, %r28;
	mov.b32 	%f145, %r31;
	mul.f32 	%f146, %f144, %f145;
	abs.f32 	%f147, %f130;
	setp.gt.f32 	%p26, %f147, 0f43180000;
	setp.lt.f32 	%p27, %f130, 0f00000000;
	selp.f32 	%f148, 0f00000000, 0f7F800000, %p27;
	selp.f32 	%f13, %f148, %f146, %p26;
	setp.eq.f32 	%p28, %f21, 0f3F800000;
	or.pred  	%p29, %p28, %p23;
	mov.f32 	%f164, 0f3F800000;
	@%p29 bra 	$L__BB8_17;
	setp.num.f32 	%p30, %f12, %f12;
	abs.f32 	%f149, %f23;
	setp.num.f32 	%p31, %f149, %f149;
	and.pred  	%p32, %p30, %p31;
	@%p32 bra 	$L__BB8_12;
	add.rn.f32 	%f164, %f21, %f23;
	bra.uni 	$L__BB8_17;
$L__BB8_12:
	setp.neu.f32 	%p33, %f21, 0f00000000;
	setp.neu.f32 	%p34, %f12, 0f7F800000;
	and.pred  	%p35, %p33, %p34;
	@%p35 bra 	$L__BB8_14;
	setp.neu.f32 	%p42, %f2, 0f3F800000;
	add.f32 	%f154, %f21, %f21;
	mov.b32 	%r32, %f154;
	setp.lt.f32 	%p43, %f23, 0f00000000;
	xor.b32  	%r33, %r32, 2139095040;
	selp.b32 	%r34, %r33, %r32, %p43;
	and.b32  	%r35, %r34, 2147483647;
	selp.b32 	%r36, %r35, %r34, %p42;
	mov.b32 	%f164, %r36;
	bra.uni 	$L__BB8_17;
$L__BB8_14:
	setp.eq.f32 	%p36, %f21, 0fBF800000;
	setp.eq.f32 	%p37, %f149, 0f7F800000;
	and.pred  	%p38, %p36, %p37;
	@%p38 bra 	$L__BB8_17;
	setp.geu.f32 	%p39, %f21, 0f00000000;
	mov.f32 	%f164, %f13;
	@%p39 bra 	$L__BB8_17;
	setp.neu.f32 	%p40, %f2, 0f3F800000;
	neg.f32 	%f151, %f13;
	selp.f32 	%f152, %f13, %f151, %p40;
	cvt.rmi.f32.f32 	%f153, %f23;
	setp.neu.f32 	%p41, %f23, %f153;
	selp.f32 	%f164, 0f7FFFFFFF, %f152, %p41;
$L__BB8_17:
	cvt.f64.f32 	%fd17, %f164;
	mov.f64 	%fd18, 0d3FF0000000000000;
	sub.f64 	%fd19, %fd18, %fd17;
	cvt.f64.f32 	%fd20, %f11;
	div.rn.f64 	%fd21, %fd20, %fd19;
	cvt.rn.f32.f64 	%f155, %fd21;
	mul.f32 	%f156, %f19, %f10;
	sqrt.rn.f32 	%f157, %f155;
	add.f32 	%f158, %f22, %f157;
	div.rn.f32 	%f159, %f156, %f158;
	cvta.to.global.u64 	%rd13, %rd2;
	add.s64 	%rd15, %rd13, %rd8;
	ld.global.f32 	%f160, [%rd15];
	sub.f32 	%f161, %f160, %f159;
	st.global.f32 	[%rd15], %f161;
	mov.b32 	%r37, 0;
	st.global.u32 	[%rd1], %r37;
$L__BB8_18:
	ret;

}
	// .globl	adadeltafloat
.visible .entry adadeltafloat(
	.param .u32 adadeltafloat_param_0,
	.param .u64 .ptr .align 1 adadeltafloat_param_1,
	.param .u64 .ptr .align 1 adadeltafloat_param_2,
	.param .u64 .ptr .align 1 adadeltafloat_param_3,
	.param .u64 .ptr .align 1 adadeltafloat_param_4,
	.param .f32 adadeltafloat_param_5,
	.param .f32 adadeltafloat_param_6
)
{
	.reg .pred 	%p<2>;
	.reg .b32 	%r<7>;
	.reg .b32 	%f<12>;
	.reg .b64 	%rd<11>;

	ld.param.u32 	%r2, [adadeltafloat_param_0];
	ld.param.u64 	%rd1, [adadeltafloat_param_1];
	ld.param.u64 	%rd2, [adadeltafloat_param_2];
	ld.param.u64 	%rd3, [adadeltafloat_param_4];
	ld.param.f32 	%f1, [adadeltafloat_param_5];
	ld.param.f32 	%f2, [adadeltafloat_param_6];
	mov.u32 	%r3, %ctaid.x;
	mov.u32 	%r4, %tid.x;
	mov.u32 	%r5, %ntid.x;
	mad.lo.s32 	%r1, %r3, %r5, %r4;
	setp.ge.s32 	%p1, %r1, %r2;
	@%p1 bra 	$L__BB9_2;
	cvta.to.global.u64 	%rd4, %rd2;
	cvta.to.global.u64 	%rd5, %rd3;
	cvta.to.global.u64 	%rd6, %rd1;
	mul.wide.s32 	%rd7, %r1, 4;
	add.s64 	%rd8, %rd4, %rd7;
	ld.global.f32 	%f3, [%rd8];
	add.s64 	%rd9, %rd5, %rd7;
	ld.global.f32 	%f4, [%rd9];
	fma.rn.f32 	%f5, %f4, %f4, %f3;
	st.global.f32 	[%rd8], %f5;
	ld.global.f32 	%f6, [%rd9];
	neg.f32 	%f7, %f6;
	mul.f32 	%f8, %f1, %f7;
	sqrt.rn.f32 	%f9, %f5;
	add.f32 	%f10, %f2, %f9;
	div.rn.f32 	%f11, %f8, %f10;
	add.s64 	%rd10, %rd6, %rd7;
	st.global.f32 	[%rd10], %f11;
	mov.b32 	%r6, 0;
	st.global.u32 	[%rd9], %r6;
$L__BB9_2:
	ret;

}
	// .globl	l1regularizationfloat
.visible .entry l1regularizationfloat(
	.param .u32 l1regularizationfloat_param_0,
	.param .u64 .ptr .align 1 l1regularizationfloat_param_1,
	.param .u64 .ptr .align 1 l1regularizationfloat_param_2,
	.param .u64 .ptr .align 1 l1regularizationfloat_param_3,
	.param .u64 .ptr .align 1 l1regularizationfloat_param_4,
	.param .f32 l1regularizationfloat_param_5,
	.param .f32 l1regularizationfloat_param_6,
	.param .f32 l1regularizationfloat_param_7
)
{
	.reg .pred 	%p<3>;
	.reg .b32 	%r<6>;
	.reg .b32 	%f<12>;
	.reg .b64 	%rd<10>;

	ld.param.u32 	%r2, [l1regularizationfloat_param_0];
	ld.param.u64 	%rd1, [l1regularizationfloat_param_1];
	ld.param.u64 	%rd2, [l1regularizationfloat_param_2];
	ld.param.u64 	%rd3, [l1regularizationfloat_param_3];
	ld.param.f32 	%f1, [l1regularizationfloat_param_5];
	ld.param.f32 	%f2, [l1regularizationfloat_param_6];
	mov.u32 	%r3, %ctaid.x;
	mov.u32 	%r4, %tid.x;
	mov.u32 	%r5, %ntid.x;
	mad.lo.s32 	%r1, %r3, %r5, %r4;
	setp.ge.s32 	%p1, %r1, %r2;
	@%p1 bra 	$L__BB10_2;
	cvta.to.global.u64 	%rd4, %rd1;
	cvta.to.global.u64 	%rd5, %rd2;
	cvta.to.global.u64 	%rd6, %rd3;
	mul.wide.s32 	%rd7, %r1, 4;
	add.s64 	%rd8, %rd4, %rd7;
	ld.global.f32 	%f3, [%rd8];
	setp.lt.f32 	%p2, %f3, 0f00000000;
	neg.f32 	%f4, %f2;
	selp.f32 	%f5, %f4, %f2, %p2;
	add.s64 	%rd9, %rd5, %rd7;
	ld.global.f32 	%f6, [%rd9];
	mul.f32 	%f7, %f6, %f5;
	atom.global.add.f32 	%f8, [%rd6], %f7;
	ld.global.f32 	%f9, [%rd8];
	div.rn.f32 	%f10, %f9, %f1;
	add.f32 	%f11, %f5, %f10;
	st.global.f32 	[%rd8], %f11;
$L__BB10_2:
	ret;

}
	// .globl	Segment1stDim
.visible .entry Segment1stDim(
	.param .u32 Segment1stDim_param_0,
	.param .u64 .ptr .align 1 Segment1stDim_param_1,
	.param .u64 .ptr .align 1 Segment1stDim_param_2,
	.param .u32 Segment1stDim_param_3
)
{
	.reg .pred 	%p<2>;
	.reg .b32 	%r<12>;
	.reg .b32 	%f<2>;
	.reg .b64 	%rd<9>;

	ld.param.u32 	%r3, [Segment1stDim_param_0];
	ld.param.u64 	%rd1, [Segment1stDim_param_1];
	ld.param.u64 	%rd2, [Segment1stDim_param_2];
	ld.param.u32 	%r4, [Segment1stDim_param_3];
	mov.u32 	%r5, %ctaid.y;
	mov.u32 	%r6, %nctaid.x;
	mov.u32 	%r7, %ntid.x;
	mov.u32 	%r8, %ctaid.x;
	mov.u32 	%r9, %tid.x;
	mad.lo.s32 	%r10, %r5, %r6, %r8;
	mad.lo.s32 	%r1, %r10, %r7, %r9;
	mul.lo.s32 	%r2, %r4, %r3;
	setp.ge.s32 	%p1, %r1, %r4;
	@%p1 bra 	$L__BB11_2;
	cvta.to.global.u64 	%rd3, %rd1;
	cvta.to.global.u64 	%rd4, %rd2;
	add.s32 	%r11, %r2, %r1;
	mul.wide.s32 	%rd5, %r11, 4;
	add.s64 	%rd6, %rd3, %rd5;
	ld.global.f32 	%f1, [%rd6];
	mul.wide.s32 	%rd7, %r1, 4;
	add.s64 	%rd8, %rd4, %rd7;
	st.global.f32 	[%rd8], %f1;
$L__BB11_2:
	ret;

}
	// .globl	l2regularizationfloat
.visible .entry l2regularizationfloat(
	.param .u32 l2regularizationfloat_param_0,
	.param .u64 .ptr .align 1 l2regularizationfloat_param_1,
	.param .u64 .ptr .align 1 l2regularizationfloat_param_2,
	.param .u64 .ptr .align 1 l2regularizationfloat_param_3,
	.param .u64 .ptr .align 1 l2regularizationfloat_param_4,
	.param .f32 l2regularizationfloat_param_5,
	.param .f32 l2regularizationfloat_param_6,
	.param .f32 l2regularizationfloat_param_7
)
{
	.reg .pred 	%p<2>;
	.reg .b32 	%r<9>;
	.reg .b32 	%f<12>;
	.reg .b64 	%rd<10>;

	ld.param.u32 	%r2, [l2regularizationfloat_param_0];
	ld.param.u64 	%rd1, [l2regularizationfloat_param_1];
	ld.param.u64 	%rd2, [l2regularizationfloat_param_2];
	ld.param.u64 	%rd3, [l2regularizationfloat_param_4];
	ld.param.f32 	%f1, [l2regularizationfloat_param_5];
	ld.param.f32 	%f2, [l2regularizationfloat_param_7];
	mov.u32 	%r3, %ctaid.y;
	mov.u32 	%r4, %nctaid.x;
	mov.u32 	%r5, %ntid.x;
	mov.u32 	%r6, %ctaid.x;
	mov.u32 	%r7, %tid.x;
	mad.lo.s32 	%r8, %r3, %r4, %r6;
	mad.lo.s32 	%r1, %r8, %r5, %r7;
	setp.ge.s32 	%p1, %r1, %r2;
	@%p1 bra 	$L__BB12_2;
	cvta.to.global.u64 	%rd4, %rd2;
	cvta.to.global.u64 	%rd5, %rd3;
	cvta.to.global.u64 	%rd6, %rd1;
	mul.wide.s32 	%rd7, %r1, 4;
	add.s64 	%rd8, %rd4, %rd7;
	ld.global.f32 	%f3, [%rd8];
	mul.f32 	%f4, %f3, %f3;
	mul.f32 	%f5, %f2, %f4;
	mul.f32 	%f6, %f5, 0f3F000000;
	atom.global.add.f32 	%f7, [%rd5], %f6;
	add.s64 	%rd9, %rd6, %rd7;
	ld.global.f32 	%f8, [%rd9];
	div.rn.f32 	%f9, %f8, %f1;
	ld.global.f32 	%f10, [%rd8];
	fma.rn.f32 	%f11, %f2, %f10, %f9;
	st.global.f32 	[%rd9], %f11;
$L__BB12_2:
	ret;

}
	// .globl	batchregfloat
.visible .entry batchregfloat(
	.param .u32 batchregfloat_param_0,
	.param .u64 .ptr .align 1 batchregfloat_param_1,
	.param .f32 batchregfloat_param_2
)
{
	.reg .pred 	%p<2>;
	.reg .b32 	%r<9>;
	.reg .b32 	%f<4>;
	.reg .b64 	%rd<5>;

	ld.param.u32 	%r2, [batchregfloat_param_0];
	ld.param.u64 	%rd1, [batchregfloat_param_1];
	ld.param.f32 	%f1, [batchregfloat_param_2];
	mov.u32 	%r3, %ctaid.y;
	mov.u32 	%r4, %nctaid.x;
	mov.u32 	%r5, %ntid.x;
	mov.u32 	%r6, %ctaid.x;
	mov.u32 	%r7, %tid.x;
	mad.lo.s32 	%r8, %r3, %r4, %r6;
	mad.lo.s32 	%r1, %r8, %r5, %r7;
	setp.ge.s32 	%p1, %r1, %r2;
	@%p1 bra 	$L__BB13_2;
	cvta.to.global.u64 	%rd2, %rd1;
	mul.wide.s32 	%rd3, %r1, 4;
	add.s64 	%rd4, %rd2, %rd3;
	ld.global.f32 	%f2, [%rd4];
	div.rn.f32 	%f3, %f2, %f1;
	st.global.f32 	[%rd4], %f3;
$L__BB13_2:
	ret;

}
	// .globl	l1l2regularizationfloat
.visible .entry l1l2regularizationfloat(
	.param .u32 l1l2regularizationfloat_param_0,
	.param .u64 .ptr .align 1 l1l2regularizationfloat_param_1,
	.param .u64 .ptr .align 1 l1l2regularizationfloat_param_2,
	.param .u64 .ptr .align 1 l1l2regularizationfloat_param_3,
	.param .u64 .ptr .align 1 l1l2regularizationfloat_param_4,
	.param .f32 l1l2regularizationfloat_param_5,
	.param .f32 l1l2regularizationfloat_param_6,
	.param .f32 l1l2regularizationfloat_param_7
)
{
	.reg .pred 	%p<3>;
	.reg .b32 	%r<12>;
	.reg .b32 	%f<19>;
	.reg .b64 	%rd<12>;

	ld.param.u32 	%r2, [l1l2regularizationfloat_param_0];
	ld.param.u64 	%rd1, [l1l2regularizationfloat_param_1];
	ld.param.u64 	%rd2, [l1l2regularizationfloat_param_2];
	ld.param.u64 	%rd3, [l1l2regularizationfloat_param_3];
	ld.param.u64 	%rd4, [l1l2regularizationfloat_param_4];
	ld.param.f32 	%f1, [l1l2regularizationfloat_param_5];
	ld.param.f32 	%f2, [l1l2regularizationfloat_param_6];
	ld.param.f32 	%f3, [l1l2regularizationfloat_param_7];
	mov.u32 	%r3, %ctaid.y;
	mov.u32 	%r4, %nctaid.x;
	mov.u32 	%r5, %ntid.x;
	mov.u32 	%r6, %ctaid.x;
	mov.u32 	%r7, %tid.x;
	mad.lo.s32 	%r8, %r3, %r4, %r6;
	mad.lo.s32 	%r1, %r8, %r5, %r7;
	setp.ge.s32 	%p1, %r1, %r2;
	@%p1 bra 	$L__BB14_2;
	cvta.to.global.u64 	%rd5, %rd1;
	cvta.to.global.u64 	%rd6, %rd2;
	cvta.to.global.u64 	%rd7, %rd3;
	cvta.to.global.u64 	%rd8, %rd4;
	cvt.rzi.s32.f32 	%r9, %f2;
	mul.wide.s32 	%rd9, %r1, 4;
	add.s64 	%rd10, %rd5, %rd9;
	ld.global.f32 	%f4, [%rd10];
	setp.lt.f32 	%p2, %f4, 0f00000000;
	neg.s32 	%r10, %r9;
	selp.b32 	%r11, %r10, %r9, %p2;
	add.s64 	%rd11, %rd6, %rd9;
	ld.global.f32 	%f5, [%rd11];
	cvt.rn.f32.s32 	%f6, %r11;
	mul.f32 	%f7, %f5, %f6;
	atom.global.add.f32 	%f8, [%rd7], %f7;
	ld.global.f32 	%f9, [%rd11];
	mul.f32 	%f10, %f9, %f9;
	mul.f32 	%f11, %f3, %f10;
	mul.f32 	%f12, %f11, 0f3F000000;
	atom.global.add.f32 	%f13, [%rd8], %f12;
	ld.global.f32 	%f14, [%rd10];
	div.rn.f32 	%f15, %f14, %f1;
	ld.global.f32 	%f16, [%rd11];
	fma.rn.f32 	%f17, %f3, %f16, %f15;
	add.f32 	%f18, %f2, %f17;
	st.global.f32 	[%rd10], %f18;
$L__BB14_2:
	ret;

}
	// .globl	forwardParametricfloat
.visible .entry forwardParametricfloat(
	.param .u32 forwardParametricfloat_param_0,
	.param .u32 forwardParametricfloat_param_1,
	.param .u64 .ptr .align 1 forwardParametricfloat_param_2,
	.param .u64 .ptr .align 1 forwardParametricfloat_param_3,
	.param .u64 .ptr .align 1 forwardParametricfloat_param_4
)
{
	.reg .pred 	%p<5>;
	.reg .b32 	%r<11>;
	.reg .b32 	%f<4>;
	.reg .b64 	%rd<15>;

	ld.param.u32 	%r3, [forwardParametricfloat_param_0];
	ld.param.u32 	%r4, [forwardParametricfloat_param_1];
	ld.param.u64 	%rd2, [forwardParametricfloat_param_2];
	ld.param.u64 	%rd4, [forwardParametricfloat_param_3];
	ld.param.u64 	%rd3, [forwardParametricfloat_param_4];
	cvta.to.global.u64 	%rd1, %rd4;
	mov.u32 	%r5, %nctaid.x;
	mov.u32 	%r6, %ntid.x;
	mul.lo.s32 	%r7, %r5, %r6;
	mov.u32 	%r8, %ctaid.x;
	mov.u32 	%r9, %tid.x;
	mad.lo.s32 	%r1, %r8, %r6, %r9;
	mov.u32 	%r10, %ctaid.y;
	mad.lo.s32 	%r2, %r7, %r10, %r1;
	setp.ge.s32 	%p1, %r2, %r3;
	setp.ge.s32 	%p2, %r1, %r4;
	or.pred  	%p3, %p1, %p2;
	@%p3 bra 	$L__BB15_4;
	cvta.to.global.u64 	%rd5, %rd2;
	mul.wide.s32 	%rd6, %r2, 4;
	add.s64 	%rd7, %rd5, %rd6;
	ld.global.f32 	%f1, [%rd7];
	setp.leu.f32 	%p4, %f1, 0f00000000;
	@%p4 bra 	$L__BB15_3;
	add.s64 	%rd14, %rd1, %rd6;
	st.global.f32 	[%rd14], %f1;
	bra.uni 	$L__BB15_4;
$L__BB15_3:
	cvta.to.global.u64 	%rd8, %rd3;
	mul.wide.s32 	%rd9, %r1, 4;
	add.s64 	%rd10, %rd8, %rd9;
	ld.global.f32 	%f2, [%rd10];
	mul.f32 	%f3, %f2, %f1;
	add.s64 	%rd12, %rd1, %rd6;
	st.global.f32 	[%rd12], %f3;
$L__BB15_4:
	ret;

}
	// .globl	backwardParametricfloat
.visible .entry backwardParametricfloat(
	.param .u32 backwardParametricfloat_param_0,
	.param .u32 backwardParametricfloat_param_1,
	.param .u64 .ptr .align 1 backwardParametricfloat_param_2,
	.param .u64 .ptr .align 1 backwardParametricfloat_param_3,
	.param .u64 .ptr .align 1 backwardParametricfloat_param_4,
	.param .u64 .ptr .align 1 backwardParametricfloat_param_5,
	.param .u64 .ptr .align 1 backwardParametricfloat_param_6
)
{
	.reg .pred 	%p<5>;
	.reg .b32 	%r<11>;
	.reg .b32 	%f<10>;
	.reg .b64 	%rd<22>;

	ld.param.u32 	%r3, [backwardParametricfloat_param_0];
	ld.param.u32 	%r4, [backwardParametricfloat_param_1];
	ld.param.u64 	%rd4, [backwardParametricfloat_param_2];
	ld.param.u64 	%rd7, [backwardParametricfloat_param_3];
	ld.param.u64 	%rd8, [backwardParametricfloat_param_4];
	ld.param.u64 	%rd5, [backwardParametricfloat_param_5];
	ld.param.u64 	%rd6, [backwardParametricfloat_param_6];
	cvta.to.global.u64 	%rd1, %rd7;
	cvta.to.global.u64 	%rd2, %rd8;
	mov.u32 	%r5, %nctaid.x;
	mov.u32 	%r6, %ntid.x;
	mul.lo.s32 	%r7, %r5, %r6;
	mov.u32 	%r8, %ctaid.x;
	mov.u32 	%r9, %tid.x;
	mad.lo.s32 	%r1, %r8, %r6, %r9;
	mov.u32 	%r10, %ctaid.y;
	mad.lo.s32 	%r2, %r7, %r10, %r1;
	setp.ge.s32 	%p1, %r2, %r3;
	setp.ge.s32 	%p2, %r1, %r4;
	or.pred  	%p3, %p1, %p2;
	@%p3 bra 	$L__BB16_4;
	cvta.to.global.u64 	%rd9, %rd4;
	mul.wide.s32 	%rd10, %r2, 4;
	add.s64 	%rd3, %rd9, %rd10;
	ld.global.f32 	%f1, [%rd3];
	setp.leu.f32 	%p4, %f1, 0f00000000;
	@%p4 bra 	$L__BB16_3;
	add.s64 	%rd20, %rd2, %rd10;
	ld.global.f32 	%f9, [%rd20];
	add.s64 	%rd21, %rd1, %rd10;
	st.global.f32 	[%rd21], %f9;
	bra.uni 	$L__BB16_4;
$L__BB16_3:
	cvta.to.global.u64 	%rd11, %rd5;
	mul.wide.s32 	%rd12, %r1, 4;
	add.s64 	%rd13, %rd11, %rd12;
	ld.global.f32 	%f2, [%rd13];
	add.s64 	%rd15, %rd2, %rd10;
	ld.global.f32 	%f3, [%rd15];
	mul.f32 	%f4, %f2, %f3;
	add.s64 	%rd16, %rd1, %rd10;
	st.global.f32 	[%rd16], %f4;
	cvta.to.global.u64 	%rd17, %rd6;
	add.s64 	%rd18, %rd17, %rd12;
	ld.global.f32 	%f5, [%rd3];
	ld.global.f32 	%f6, [%rd15];
	mul.f32 	%f7, %f5, %f6;
	atom.global.add.f32 	%f8, [%rd18], %f7;
$L__BB16_4:
	ret;

}
	// .globl	forwardleakyfloat
.visible .entry forwardleakyfloat(
	.param .u32 forwardleakyfloat_param_0,
	.param .u64 .ptr .align 1 forwardleakyfloat_param_1,
	.param .u64 .ptr .align 1 forwardleakyfloat_param_2,
	.param .f32 forwardleakyfloat_param_3
)
{
	.reg .pred 	%p<3>;
	.reg .b32 	%r<9>;
	.reg .b32 	%f<4>;
	.reg .b64 	%rd<11>;

	ld.param.u32 	%r2, [forwardleakyfloat_param_0];
	ld.param.u64 	%rd2, [forwardleakyfloat_param_1];
	ld.param.u64 	%rd3, [forwardleakyfloat_param_2];
	ld.param.f32 	%f2, [forwardleakyfloat_param_3];
	cvta.to.global.u64 	%rd1, %rd3;
	mov.u32 	%r3, %ctaid.y;
	mov.u32 	%r4, %nctaid.x;
	mov.u32 	%r5, %ntid.x;
	mov.u32 	%r6, %ctaid.x;
	mov.u32 	%r7, %tid.x;
	mad.lo.s32 	%r8, %r3, %r4, %r6;
	mad.lo.s32 	%r1, %r8, %r5, %r7;
	setp.ge.s32 	%p1, %r1, %r2;
	@%p1 bra 	$L__BB17_4;
	cvta.to.global.u64 	%rd4, %rd2;
	mul.wide.s32 	%rd5, %r1, 4;
	add.s64 	%rd6, %rd4, %rd5;
	ld.global.f32 	%f1, [%rd6];
	setp.leu.f32 	%p2, %f1, 0f00000000;
	@%p2 bra 	$L__BB17_3;
	add.s64 	%rd10, %rd1, %rd5;
	st.global.f32 	[%rd10], %f1;
	bra.uni 	$L__BB17_4;
$L__BB17_3:
	mul.f32 	%f3, %f2, %f1;
	add.s64 	%rd8, %rd1, %rd5;
	st.global.f32 	[%rd8], %f3;
$L__BB17_4:
	ret;

}
	// .globl	backwardleakyfloat
.visible .entry backwardleakyfloat(
	.param .u32 backwardleakyfloat_param_0,
	.param .u64 .ptr .align 1 backwardleakyfloat_param_1,
	.param .u64 .ptr .align 1 backwardleakyfloat_param_2,
	.param .u64 .ptr .align 1 backwardleakyfloat_param_3,
	.param .f32 backwardleakyfloat_param_4
)
{
	.reg .pred 	%p<3>;
	.reg .b32 	%r<9>;
	.reg .b32 	%f<6>;
	.reg .b64 	%rd<15>;

	ld.param.u32 	%r2, [backwardleakyfloat_param_0];
	ld.param.u64 	%rd3, [backwardleakyfloat_param_1];
	ld.param.u64 	%rd4, [backwardleakyfloat_param_2];
	ld.param.u64 	%rd5, [backwardleakyfloat_param_3];
	ld.param.f32 	%f1, [backwardleakyfloat_param_4];
	cvta.to.global.u64 	%rd1, %rd4;
	cvta.to.global.u64 	%rd2, %rd5;
	mov.u32 	%r3, %ctaid.y;
	mov.u32 	%r4, %nctaid.x;
	mov.u32 	%r5, %ntid.x;
	mov.u32 	%r6, %ctaid.x;
	mov.u32 	%r7, %tid.x;
	mad.lo.s32 	%r8, %r3, %r4, %r6;
	mad.lo.s32 	%r1, %r8, %r5, %r7;
	setp.ge.s32 	%p1, %r1, %r2;
	@%p1 bra 	$L__BB18_4;
	cvta.to.global.u64 	%rd6, %rd3;
	mul.wide.s32 	%rd7, %r1, 4;
	add.s64 	%rd8, %rd6, %rd7;
	ld.global.f32 	%f2, [%rd8];
	setp.leu.f32 	%p2, %f2, 0f00000000;
	@%p2 bra 	$L__BB18_3;
	add.s64 	%rd13, %rd2, %rd7;
	ld.global.f32 	%f5, [%rd13];
	add.s64 	%rd14, %rd1, %rd7;
	st.global.f32 	[%rd14], %f5;
	bra.uni 	$L__BB18_4;
$L__BB18_3:
	add.s64 	%rd10, %rd2, %rd7;
	ld.global.f32 	%f3, [%rd10];
	mul.f32 	%f4, %f1, %f3;
	add.s64 	%rd11, %rd1, %rd7;
	st.global.f32 	[%rd11], %f4;
$L__BB18_4:
	ret;

}


// ===== COMPILED SASS (sm_100) =====

	.target	sm_100

	.elftype	@"ET_EXEC"


//--------------------- .note.nv.tkinfo           --------------------------
	.section	.note.nv.tkinfo,"",@"SHT_NOTE"
	.sectionflags	@"SHF_NOTE_NV_TKINFO"
	.tkinfo
        /*0018*/ 	.word	0x00000002
        /*0030*/ 	.string	""
        /*0030*/ 	.string	"ptxas"
        /*0030*/ 	.string	"Cuda compilation tools, release 13.0, V13.0.88"
        /*0030*/ 	.string	"Build cuda_13.0.r13.0/compiler.36424714_0"
        /*0030*/ 	.string	"-arch sm_100 -m 64 "



//--------------------- .note.nv.cuinfo           --------------------------
	.section	.note.nv.cuinfo,"",@"SHT_NOTE"
	.sectionflags	@"SHF_NOTE_NV_CUINFO"
        /*0018*/ 	.short	0x0002
        /*001a*/ 	.short	0x0064
        /*001c*/ 	.short	0x0082
	.zero		2


//--------------------- .nv.info                  --------------------------
	.section	.nv.info,"",@"SHT_CUDA_INFO"
	.align	4


	//----- nvinfo : EIATTR_REGCOUNT
	.align		4
        /*0000*/ 	.byte	0x04, 0x2f
        /*0002*/ 	.short	(.L_1 - .L_0)
	.align		4
.L_0:
        /*0004*/ 	.word	index@(Transpose)
        /*0008*/ 	.word	0x00000020


	//----- nvinfo : EIATTR_FRAME_SIZE
	.align		4
.L_1:
        /*000c*/ 	.byte	0x04, 0x11
        /*000e*/ 	.short	(.L_3 - .L_2)
	.align		4
.L_2:
        /*0010*/ 	.word	index@(Transpose)
        /*0014*/ 	.word	0x00000000


	//----- nvinfo : EIATTR_REGCOUNT
	.align		4
.L_3:
        /*0018*/ 	.byte	0x04, 0x2f
        /*001a*/ 	.short	(.L_5 - .L_4)
	.align		4
.L_4:
        /*001c*/ 	.word	index@(ShapetoBatch4DNHWC)
        /*0020*/ 	.word	0x00000016


	//----- nvinfo : EIATTR_FRAME_SIZE
	.align		4
.L_5:
        /*0024*/ 	.byte	0x04, 0x11
        /*0026*/ 	.short	(.L_7 - .L_6)
	.align		4
.L_6:
        /*0028*/ 	.word	index@(ShapetoBatch4DNHWC)
        /*002c*/ 	.word	0x00000000


	//----- nvinfo : EIATTR_REGCOUNT
	.align		4
.L_7:
        /*0030*/ 	.byte	0x04, 0x2f
        /*0032*/ 	.short	(.L_9 - .L_8)
	.align		4
.L_8:
        /*0034*/ 	.word	index@(ShapetoBatch4DNCHW)
        /*0038*/ 	.word	0x00000018


	//----- nvinfo : EIATTR_FRAME_SIZE
	.align		4
.L_9:
        /*003c*/ 	.byte	0x04, 0x11
        /*003e*/ 	.short	(.L_11 - .L_10)
	.align		4
.L_10:
        /*0040*/ 	.word	index@(ShapetoBatch4DNCHW)
        /*0044*/ 	.word	0x00000000


	//----- nvinfo : EIATTR_REGCOUNT
	.align		4
.L_11:
        /*0048*/ 	.byte	0x04, 0x2f
        /*004a*/ 	.short	(.L_13 - .L_12)
	.align		4
.L_12:
        /*004c*/ 	.word	index@(nearestneighborNHWC)
        /*0050*/ 	.word	0x00000018


	//----- nvinfo : EIATTR_FRAME_SIZE
	.align		4
.L_13:
        /*0054*/ 	.byte	0x04, 0x11
        /*0056*/ 	.short	(.L_15 - .L_14)
	.align		4
.L_14:
        /*0058*/ 	.word	index@(nearestneighborNHWC)
        /*005c*/ 	.word	0x00000000


	//----- nvinfo : EIATTR_REGCOUNT
	.align		4
.L_15:
        /*0060*/ 	.byte	0x04, 0x2f
        /*0062*/ 	.short	(.L_17 - .L_16)
	.align		4
.L_16:
        /*0064*/ 	.word	index@(nearestneighborNCHW)
        /*0068*/ 	.word	0x00000017


	//----- nvinfo : EIATTR_FRAME_SIZE
	.align		4
.L_17:
        /*006c*/ 	.byte	0x04, 0x11
        /*006e*/ 	.short	(.L_19 - .L_18)
	.align		4
.L_18:
        /*0070*/ 	.word	index@(nearestneighborNCHW)
        /*0074*/ 	.word	0x00000000


	//----- nvinfo : EIATTR_REGCOUNT
	.align		4
.L_19:
        /*0078*/ 	.byte	0x04, 0x2f
        /*007a*/ 	.short	(.L_21 - .L_20)
	.align		4
.L_20:
        /*007c*/ 	.word	index@(nearestneighborNCHWBack)
        /*0080*/ 	.word	0x0000001b


	//----- nvinfo : EIATTR_FRAME_SIZE
	.align		4
.L_21:
        /*0084*/ 	.byte	0x04, 0x11
        /*0086*/ 	.short	(.L_23 - .L_22)
	.align		4
.L_22:
        /*0088*/ 	.word	index@(nearestneighborNCHWBack)
        /*008c*/ 	.word	0x00000000


	//----- nvinfo : EIATTR_REGCOUNT
	.align		4
.L_23:
        /*0090*/ 	.byte	0x04, 0x2f
        /*0092*/ 	.short	(.L_25 - .L_24)
	.align		4
.L_24:
        /*0094*/ 	.word	index@(nearestneighborNHWCBack)
        /*0098*/ 	.word	0x0000001a


	//----- nvinfo : EIATTR_FRAME_SIZE
	.align		4
.L_25:
        /*009c*/ 	.byte	0x04, 0x11
        /*009e*/ 	.short	(.L_27 - .L_26)
	.align		4
.L_26:
        /*00a0*/ 	.word	index@(nearestneighborNHWCBack)
        /*00a4*/ 	.word	0x00000000


	//----- nvinfo : EIATTR_REGCOUNT
	.align		4
.L_27:
        /*00a8*/ 	.byte	0x04, 0x2f
        /*00aa*/ 	.short	(.L_29 - .L_28)
	.align		4
.L_28:
        /*00ac*/ 	.word	index@(adagradfloat)
        /*00b0*/ 	.word	0x00000012


	//----- nvinfo : EIATTR_FRAME_SIZE
	.align		4
.L_29:
        /*00b4*/ 	.byte	0x04, 0x11
        /*00b6*/ 	.short	(.L_31 - .L_30)
	.align		4
.L_30:
        /*00b8*/ 	.word	index@($__internal_10_$__cuda_sm3x_div_rn_noftz_f32_slowpath)
        /*00bc*/ 	.word	0x00000000


	//----- nvinfo : EIATTR_FRAME_SIZE
	.align		4
.L_31:
        /*00c0*/ 	.byte	0x04, 0x11
        /*00c2*/ 	.short	(.L_33 - .L_32)
	.align		4
.L_32:
        /*00c4*/ 	.word	index@($__internal_9_$__cuda_sm20_sqrt_rn_f32_slowpath)
        /*00c8*/ 	.word	0x00000000


	//----- nvinfo : EIATTR_FRAME_SIZE
	.align		4
.L_33:
        /*00cc*/ 	.byte	0x04, 0x11
        /*00ce*/ 	.short	(.L_35 - .L_34)
	.align		4
.L_34:
        /*00d0*/ 	.word	index@(adagradfloat)
        /*00d4*/ 	.word	0x00000000


	//----- nvinfo : EIATTR_REGCOUNT
	.align		4
.L_35:
        /*00d8*/ 	.byte	0x04, 0x2f
        /*00da*/ 	.short	(.L_37 - .L_36)
	.align		4
.L_36:
        /*00dc*/ 	.word	index@(adamfloat)
        /*00e0*/ 	.word	0x0000001d


	//----- nvinfo : EIATTR_FRAME_SIZE
	.align		4
.L_37:
        /*00e4*/ 	.byte	0x04, 0x11
        /*00e6*/ 	.short	(.L_39 - .L_38)
	.align		4
.L_38:
        /*00e8*/ 	.word	index@($__internal_8_$__cuda_sm3x_div_rn_noftz_f32_slowpath)
        /*00ec*/ 	.word	0x00000000


	//----- nvinfo : EIATTR_FRAME_SIZE
	.align		4
.L_39:
        /*00f0*/ 	.byte	0x04, 0x11
        /*00f2*/ 	.short	(.L_41 - .L_40)
	.align		4
.L_40:
        /*00f4*/ 	.word	index@($__internal_7_$__cuda_sm20_sqrt_rn_f32_slowpath)
        /*00f8*/ 	.word	0x00000000


	//----- nvinfo : EIATTR_FRAME_SIZE
	.align		4
.L_41:
        /*00fc*/ 	.byte	0x04, 0x11
        /*00fe*/ 	.short	(.L_43 - .L_42)
	.align		4
.L_42:
        /*0100*/ 	.word	index@($__internal_6_$__cuda_sm20_div_rn_f64_full)
        /*0104*/ 	.word	0x00000000


	//----- nvinfo : EIATTR_FRAME_SIZE
	.align		4
.L_43:
        /*0108*/ 	.byte	0x04, 0x11
        /*010a*/ 	.short	(.L_45 - .L_44)
	.align		4
.L_44:
        /*010c*/ 	.word	index@(adamfloat)
        /*0110*/ 	.word	0x00000000


	//----- nvinfo : EIATTR_REGCOUNT
	.align		4
.L_45:
        /*0114*/ 	.byte	0x04, 0x2f
        /*0116*/ 	.short	(.L_47 - .L_46)
	.align		4
.L_46:
        /*0118*/ 	.word	index@(adadeltafloat)
        /*011c*/ 	.word	0x00000012


	//----- nvinfo : EIATTR_FRAME_SIZE
	.align		4
.L_47:
        /*0120*/ 	.byte	0x04, 0x11
        /*0122*/ 	.short	(.L_49 - .L_48)
	.align		4
.L_48:
        /*0124*/ 	.word	index@($__internal_5_$__cuda_sm3x_div_rn_noftz_f32_slowpath)
        /*0128*/ 	.word	0x00000000


	//----- nvinfo : EIATTR_FRAME_SIZE
	.align		4
.L_49:
        /*012c*/ 	.byte	0x04, 0x11
        /*012e*/ 	.short	(.L_51 - .L_50)
	.align		4
.L_50:
        /*0130*/ 	.word	index@($__internal_4_$__cuda_sm20_sqrt_rn_f32_slowpath)
        /*0134*/ 	.word	0x00000000


	//----- nvinfo : EIATTR_FRAME_SIZE
	.align		4
.L_51:
        /*0138*/ 	.byte	0x04, 0x11
        /*013a*/ 	.short	(.L_53 - .L_52)
	.align		4
.L_52:
        /*013c*/ 	.word	index@(adadeltafloat)
        /*0140*/ 	.word	0x00000000


	//----- nvinfo : EIATTR_REGCOUNT
	.align		4
.L_53:
        /*0144*/ 	.byte	0x04, 0x2f
        /*0146*/ 	.short	(.L_55 - .L_54)
	.align		4
.L_54:
        /*0148*/ 	.word	index@(l1regularizationfloat)
        /*014c*/ 	.word	0x00000012


	//----- nvinfo : EIATTR_FRAME_SIZE
	.align		4
.L_55:
        /*0150*/ 	.byte	0x04, 0x11
        /*0152*/ 	.short	(.L_57 - .L_56)
	.align		4
.L_56:
        /*0154*/ 	.word	index@($__internal_3_$__cuda_sm3x_div_rn_noftz_f32_slowpath)
        /*0158*/ 	.word	0x00000000


	//----- nvinfo : EIATTR_FRAME_SIZE
	.align		4
.L_57:
        /*015c*/ 	.byte	0x04, 0x11
        /*015e*/ 	.short	(.L_59 - .L_58)
	.align		4
.L_58:
        /*0160*/ 	.word	index@(l1regularizationfloat)
        /*0164*/ 	.word	0x00000000


	//----- nvinfo : EIATTR_REGCOUNT
	.align		4
.L_59:
        /*0168*/ 	.byte	0x04, 0x2f
        /*016a*/ 	.short	(.L_61 - .L_60)
	.align		4
.L_60:
        /*016c*/ 	.word	index@(Segment1stDim)
        /*0170*/ 	.word	0x0000000a


	//----- nvinfo : EIATTR_FRAME_SIZE
	.align		4
.L_61:
        /*0174*/ 	.byte	0x04, 0x11
        /*0176*/ 	.short	(.L_63 - .L_62)
	.align		4
.L_62:
        /*0178*/ 	.word	index@(Segment1stDim)
        /*017c*/ 	.word	0x00000000


	//----- nvinfo : EIATTR_REGCOUNT
	.align		4
.L_63:
        /*0180*/ 	.byte	0x04, 0x2f
        /*0182*/ 	.short	(.L_65 - .L_64)
	.align		4
.L_64:
        /*0184*/ 	.word	index@(l2regularizationfloat)
        /*0188*/ 	.word	0x00000012


	//----- nvinfo : EIATTR_FRAME_SIZE
	.align		4
.L_65:
        /*018c*/ 	.byte	0x04, 0x11
        /*018e*/ 	.short	(.L_67 - .L_66)
	.align		4
.L_66:
        /*0190*/ 	.word	index@($__internal_2_$__cuda_sm3x_div_rn_noftz_f32_slowpath)
        /*0194*/ 	.word	0x00000000


	//----- nvinfo : EIATTR_FRAME_SIZE
	.align		4
.L_67:
        /*0198*/ 	.byte	0x04, 0x11
        /*019a*/ 	.short	(.L_69 - .L_68)
	.align		4
.L_68:
        /*019c*/ 	.word	index@(l2regularizationfloat)
        /*01a0*/ 	.word	0x00000000


	//----- nvinfo : EIATTR_REGCOUNT
	.align		4
.L_69:
        /*01a4*/ 	.byte	0x04, 0x2f
        /*01a6*/ 	.short	(.L_71 - .L_70)
	.align		4
.L_70:
        /*01a8*/ 	.word	index@(batchregfloat)
        /*01ac*/ 	.word	0x00000010


	//----- nvinfo : EIATTR_FRAME_SIZE
	.align		4
.L_71:
        /*01b0*/ 	.byte	0x04, 0x11
        /*01b2*/ 	.short	(.L_73 - .L_72)
	.align		4
.L_72:
        /*01b4*/ 	.word	index@($__internal_1_$__cuda_sm3x_div_rn_noftz_f32_slowpath)
        /*01b8*/ 	.word	0x00000000


	//----- nvinfo : EIATTR_FRAME_SIZE
	.align		4
.L_73:
        /*01bc*/ 	.byte	0x04, 0x11
        /*01be*/ 	.short	(.L_75 - .L_74)
	.align		4
.L_74:
        /*01c0*/ 	.word	index@(batchregfloat)
        /*01c4*/ 	.word	0x00000000


	//----- nvinfo : EIATTR_REGCOUNT
	.align		4
.L_75:
        /*01c8*/ 	.byte	0x04, 0x2f
        /*01ca*/ 	.short	(.L_77 - .L_76)
	.align		4
.L_76:
        /*01cc*/ 	.word	index@(l1l2regularizationfloat)
        /*01d0*/ 	.word	0x00000014


	//----- nvinfo : EIATTR_FRAME_SIZE
	.align		4
.L_77:
        /*01d4*/ 	.byte	0x04, 0x11
        /*01d6*/ 	.short	(.L_79 - .L_78)
	.align		4
.L_78:
        /*01d8*/ 	.word	index@($__internal_0_$__cuda_sm3x_div_rn_noftz_f32_slowpath)
        /*01dc*/ 	.word	0x00000000


	//----- nvinfo : EIATTR_FRAME_SIZE
	.align		4
.L_79:
        /*01e0*/ 	.byte	0x04, 0x11
        /*01e2*/ 	.short	(.L_81 - .L_80)
	.align		4
.L_80:
        /*01e4*/ 	.word	index@(l1l2regularizationfloat)
        /*01e8*/ 	.word	0x00000000


	//----- nvinfo : EIATTR_REGCOUNT
	.align		4
.L_81:
        /*01ec*/ 	.byte	0x04, 0x2f
        /*01ee*/ 	.short	(.L_83 - .L_82)
	.align		4
.L_82:
        /*01f0*/ 	.word	index@(forwardParametricfloat)
        /*01f4*/ 	.word	0x0000000e


	//----- nvinfo : EIATTR_FRAME_SIZE
	.align		4
.L_83:
        /*01f8*/ 	.byte	0x04, 0x11
        /*01fa*/ 	.short	(.L_85 - .L_84)
	.align		4
.L_84:
        /*01fc*/ 	.word	index@(forwardParametricfloat)
        /*0200*/ 	.word	0x00000000


	//----- nvinfo : EIATTR_REGCOUNT
	.align		4
.L_85:
        /*0204*/ 	.byte	0x04, 0x2f
        /*0206*/ 	.short	(.L_87 - .L_86)
	.align		4
.L_86:
        /*0208*/ 	.word	index@(backwardParametricfloat)
        /*020c*/ 	.word	0x00000014


	//----- nvinfo : EIATTR_FRAME_SIZE
	.align		4
.L_87:
        /*0210*/ 	.byte	0x04, 0x11
        /*0212*/ 	.short	(.L_89 - .L_88)
	.align		4
.L_88:
        /*0214*/ 	.word	index@(backwardParametricfloat)
        /*0218*/ 	.word	0x00000000


	//----- nvinfo : EIATTR_REGCOUNT
	.align		4
.L_89:
        /*021c*/ 	.byte	0x04, 0x2f
        /*021e*/ 	.short	(.L_91 - .L_90)
	.align		4
.L_90:
        /*0220*/ 	.word	index@(forwardleakyfloat)
        /*0224*/ 	.word	0x0000000c


	//----- nvinfo : EIATTR_FRAME_SIZE
	.align		4
.L_91:
        /*0228*/ 	.byte	0x04, 0x11
        /*022a*/ 	.short	(.L_93 - .L_92)
	.align		4
.L_92:
        /*022c*/ 	.word	index@(forwardleakyfloat)
        /*0230*/ 	.word	0x00000000


	//----- nvinfo : EIATTR_REGCOUNT
	.align		4
.L_93:
        /*0234*/ 	.byte	0x04, 0x2f
        /*0236*/ 	.short	(.L_95 - .L_94)
	.align		4
.L_94:
        /*0238*/ 	.word	index@(backwardleakyfloat)
        /*023c*/ 	.word	0x0000000a


	//----- nvinfo : EIATTR_FRAME_SIZE
	.align		4
.L_95:
        /*0240*/ 	.byte	0x04, 0x11
        /*0242*/ 	.short	(.L_97 - .L_96)
	.align		4
.L_96:
        /*0244*/ 	.word	index@(backwardleakyfloat)
        /*0248*/ 	.word	0x00000000


	//----- nvinfo : EIATTR_MIN_STACK_SIZE
	.align		4
.L_97:
        /*024c*/ 	.byte	0x04, 0x12
        /*024e*/ 	.short	(.L_99 - .L_98)
	.align		4
.L_98:
        /*0250*/ 	.word	index@(backwardleakyfloat)
        /*0254*/ 	.word	0x00000000


	//----- nvinfo : EIATTR_MIN_STACK_SIZE
	.align		4
.L_99:
        /*0258*/ 	.byte	0x04, 0x12
        /*025a*/ 	.short	(.L_101 - .L_100)
	.align		4
.L_100:
        /*025c*/ 	.word	index@(forwardleakyfloat)
        /*0260*/ 	.word	0x00000000


	//----- nvinfo : EIATTR_MIN_STACK_SIZE
	.align		4
.L_101:
        /*0264*/ 	.byte	0x04, 0x12
        /*0266*/ 	.short	(.L_103 - .L_102)
	.align		4
.L_102:
        /*0268*/ 	.word	index@(backwardParametricfloat)
        /*026c*/ 	.word	0x00000000


	//----- nvinfo : EIATTR_MIN_STACK_SIZE
	.align		4
.L_103:
        /*0270*/ 	.byte	0x04, 0x12
        /*0272*/ 	.short	(.L_105 - .L_104)
	.align		4
.L_104:
        /*0274*/ 	.word	index@(forwardParametricfloat)
        /*0278*/ 	.word	0x00000000


	//----- nvinfo : EIATTR_MIN_STACK_SIZE
	.align		4
.L_105:
        /*027c*/ 	.byte	0x04, 0x12
        /*027e*/ 	.short	(.L_107 - .L_106)
	.align		4
.L_106:
        /*0280*/ 	.word	index@(l1l2regularizationfloat)
        /*0284*/ 	.word	0x00000000


	//----- nvinfo : EIATTR_MIN_STACK_SIZE
	.align		4
.L_107:
        /*0288*/ 	.byte	0x04, 0x12
        /*028a*/ 	.short	(.L_109 - .L_108)
	.align		4
.L_108:
        /*028c*/ 	.word	index@(batchregfloat)
        /*0290*/ 	.word	0x00000000


	//----- nvinfo : EIATTR_MIN_STACK_SIZE
	.align		4
.L_109:
        /*0294*/ 	.byte	0x04, 0x12
        /*0296*/ 	.short	(.L_111 - .L_110)
	.align		4
.L_110:
        /*0298*/ 	.word	index@(l2regularizationfloat)
        /*029c*/ 	.word	0x00000000


	//----- nvinfo : EIATTR_MIN_STACK_SIZE
	.align		4
.L_111:
        /*02a0*/ 	.byte	0x04, 0x12
        /*02a2*/ 	.short	(.L_113 - .L_112)
	.align		4
.L_112:
        /*02a4*/ 	.word	index@(Segment1stDim)
        /*02a8*/ 	.word	0x00000000


	//----- nvinfo : EIATTR_MIN_STACK_SIZE
	.align		4
.L_113:
        /*02ac*/ 	.byte	0x04, 0x12
        /*02ae*/ 	.short	(.L_115 - .L_114)
	.align		4
.L_114:
        /*02b0*/ 	.word	index@(l1regularizationfloat)
        /*02b4*/ 	.word	0x00000000


	//----- nvinfo : EIATTR_MIN_STACK_SIZE
	.align		4
.L_115:
        /*02b8*/ 	.byte	0x04, 0x12
        /*02ba*/ 	.short	(.L_117 - .L_116)
	.align		4
.L_116:
        /*02bc*/ 	.word	index@(adadeltafloat)
        /*02c0*/ 	.word	0x00000000


	//----- nvinfo : EIATTR_MIN_STACK_SIZE
	.align		4
.L_117:
        /*02c4*/ 	.byte	0x04, 0x12
        /*02c6*/ 	.short	(.L_119 - .L_118)
	.align		4
.L_118:
        /*02c8*/ 	.word	index@(adamfloat)
        /*02cc*/ 	.word	0x00000000


	//----- nvinfo : EIATTR_MIN_STACK_SIZE
	.align		4
.L_119:
        /*02d0*/ 	.byte	0x04, 0x12
        /*02d2*/ 	.short	(.L_121 - .L_120)
	.align		4
.L_120:
        /*02d4*/ 	.word	index@(adagradfloat)
        /*02d8*/ 	.word	0x00000000


	//----- nvinfo : EIATTR_MIN_STACK_SIZE
	.align		4
.L_121:
        /*02dc*/ 	.byte	0x04, 0x12
        /*02de*/ 	.short	(.L_123 - .L_122)
	.align		4
.L_122:
        /*02e0*/ 	.word	index@(nearestneighborNHWCBack)
        /*02e4*/ 	.word	0x00000000


	//----- nvinfo : EIATTR_MIN_STACK_SIZE
	.align		4
.L_123:
        /*02e8*/ 	.byte	0x04, 0x12
        /*02ea*/ 	.short	(.L_125 - .L_124)
	.align		4
.L_124:
        /*02ec*/ 	.word	index@(nearestneighborNCHWBack)
        /*02f0*/ 	.word	0x00000000


	//----- nvinfo : EIATTR_MIN_STACK_SIZE
	.align		4
.L_125:
        /*02f4*/ 	.byte	0x04, 0x12
        /*02f6*/ 	.short	(.L_127 - .L_126)
	.align		4
.L_126:
        /*02f8*/ 	.word	index@(nearestneighborNCHW)
        /*02fc*/ 	.word	0x00000000


	//----- nvinfo : EIATTR_MIN_STACK_SIZE
	.align		4
.L_127:
        /*0300*/ 	.byte	0x04, 0x12
        /*0302*/ 	.short	(.L_129 - .L_128)
	.align		4
.L_128:
        /*0304*/ 	.word	index@(nearestneighborNHWC)
        /*0308*/ 	.word	0x00000000


	//----- nvinfo : EIATTR_MIN_STACK_SIZE
	.align		4
.L_129:
        /*030c*/ 	.byte	0x04, 0x12
        /*030e*/ 	.short	(.L_131 - .L_130)
	.align		4
.L_130:
        /*0310*/ 	.word	index@(ShapetoBatch4DNCHW)
        /*0314*/ 	.word	0x00000000


	//----- nvinfo : EIATTR_MIN_STACK_SIZE
	.align		4
.L_131:
        /*0318*/ 	.byte	0x04, 0x12
        /*031a*/ 	.short	(.L_133 - .L_132)
	.align		4
.L_132:
        /*031c*/ 	.word	index@(ShapetoBatch4DNHWC)
        /*0320*/ 	.word	0x00000000


	//----- nvinfo : EIATTR_MIN_STACK_SIZE
	.align		4
.L_133:
        /*0324*/ 	.byte	0x04, 0x12
        /*0326*/ 	.short	(.L_135 - .L_134)
	.align		4
.L_134:
        /*0328*/ 	.word	index@(Transpose)
        /*032c*/ 	.word	0x00000000
.L_135:


//--------------------- .nv.compat                --------------------------
	.section	.nv.compat,"",@"SHT_CUDA_COMPAT_INFO"
	.align	4
        /*0000*/ 	.byte	0x02, 0x09, 0x00, 0x00, 0x02, 0x02, 0x01, 0x00, 0x02, 0x05, 0x05, 0x00, 0x03, 0x07, 0x01, 0x01
        /*0010*/ 	.byte	0x02, 0x03, 0x00, 0x00, 0x02, 0x06, 0x01, 0x00, 0x04, 0x0b, 0x08, 0x00, 0x01, 0x00, 0x00, 0x00
        /*0020*/ 	.byte	0x00, 0x00, 0x00, 0x00


//--------------------- .nv.info.backwardleakyfloat --------------------------
	.section	.nv.info.backwardleakyfloat,"",@"SHT_CUDA_INFO"
	.sectionflags	@""
	.align	4


	//----- nvinfo : EIATTR_CUDA_API_VERSION
	.align		4
        /*0000*/ 	.byte	0x04, 0x37
        /*0002*/ 	.short	(.L_137 - .L_136)
.L_136:
        /*0004*/ 	.word	0x00000082


	//----- nvinfo : EIATTR_KPARAM_INFO
	.align		4
.L_137:
        /*0008*/ 	.byte	0x04, 0x17
        /*000a*/ 	.short	(.L_139 - .L_138)
.L_138:
        /*000c*/ 	.word	0x00000000
        /*0010*/ 	.short	0x0004
        /*0012*/ 	.short	0x0020
        /*0014*/ 	.byte	0x00, 0xf0, 0x11, 0x00


	//----- nvinfo : EIATTR_KPARAM_INFO
	.align		4
.L_139:
        /*0018*/ 	.byte	0x04, 0x17
        /*001a*/ 	.short	(.L_141 - .L_140)
.L_140:
        /*001c*/ 	.word	0x00000000
        /*0020*/ 	.short	0x0003
        /*0022*/ 	.short	0x0018
        /*0024*/ 	.byte	0x00, 0xf5, 0x21, 0x00


	//----- nvinfo : EIATTR_KPARAM_INFO
	.align		4
.L_141:
        /*0028*/ 	.byte	0x04, 0x17
        /*002a*/ 	.short	(.L_143 - .L_142)
.L_142:
        /*002c*/ 	.word	0x00000000
        /*0030*/ 	.short	0x0002
        /*0032*/ 	.short	0x0010
        /*0034*/ 	.byte	0x00, 0xf5, 0x21, 0x00


	//----- nvinfo : EIATTR_KPARAM_INFO
	.align		4
.L_143:
        /*0038*/ 	.byte	0x04, 0x17
        /*003a*/ 	.short	(.L_145 - .L_144)
.L_144:
        /*003c*/ 	.word	0x00000000
        /*0040*/ 	.short	0x0001
        /*0042*/ 	.short	0x0008
        /*0044*/ 	.byte	0x00, 0xf5, 0x21, 0x00


	//----- nvinfo : EIATTR_KPARAM_INFO
	.align		4
.L_145:
        /*0048*/ 	.byte	0x04, 0x17
        /*004a*/ 	.short	(.L_147 - .L_146)
.L_146:
        /*004c*/ 	.word	0x00000000
        /*0050*/ 	.short	0x0000
        /*0052*/ 	.short	0x0000
        /*0054*/ 	.byte	0x00, 0xf0, 0x11, 0x00


	//----- nvinfo : EIATTR_SPARSE_MMA_MASK
	.align		4
.L_147:
        /*0058*/ 	.byte	0x03, 0x50
        /*005a*/ 	.short	0x0000


	//----- nvinfo : EIATTR_MAXREG_COUNT
	.align		4
        /*005c*/ 	.byte	0x03, 0x1b
        /*005e*/ 	.short	0x00ff


	//----- nvinfo : EIATTR_MERCURY_ISA_VERSION
	.align		4
        /*0060*/ 	.byte	0x03, 0x5f
        /*0062*/ 	.short	0x0101


	//----- nvinfo : EIATTR_VRC_CTA_INIT_COUNT
	.align		4
        /*0064*/ 	.byte	0x02, 0x4a
	.zero		1
	.zero		1


	//----- nvinfo : EIATTR_EXIT_INSTR_OFFSETS
	.align		4
        /*0068*/ 	.byte	0x04, 0x1c
        /*006a*/ 	.short	(.L_149 - .L_148)


	//   ....[0]....
.L_148:
        /*006c*/ 	.word	0x000000a0


	//   ....[1]....
        /*0070*/ 	.word	0x00000170


	//   ....[2]....
        /*0074*/ 	.word	0x00000200


	//----- nvinfo : EIATTR_CRS_STACK_SIZE
	.align		4
.L_149:
        /*0078*/ 	.byte	0x04, 0x1e
        /*007a*/ 	.short	(.L_151 - .L_150)
.L_150:
        /*007c*/ 	.word	0x00000000


	//----- nvinfo : EIATTR_CBANK_PARAM_SIZE
	.align		4
.L_151:
        /*0080*/ 	.byte	0x03, 0x19
        /*0082*/ 	.short	0x0024


	//----- nvinfo : EIATTR_PARAM_CBANK
	.align		4
        /*0084*/ 	.byte	0x04, 0x0a
        /*0086*/ 	.short	(.L_153 - .L_152)
	.align		4
.L_152:
        /*0088*/ 	.word	index@(.nv.constant0.backwardleakyfloat)
        /*008c*/ 	.short	0x0380
        /*008e*/ 	.short	0x0024


	//----- nvinfo : EIATTR_SW_WAR
	.align		4
.L_153:
        /*0090*/ 	.byte	0x04, 0x36
        /*0092*/ 	.short	(.L_155 - .L_154)
.L_154:
        /*0094*/ 	.word	0x00000008
.L_155:


//--------------------- .nv.info.forwardleakyfloat --------------------------
	.section	.nv.info.forwardleakyfloat,"",@"SHT_CUDA_INFO"
	.sectionflags	@""
	.align	4


	//----- nvinfo : EIATTR_CUDA_API_VERSION
	.align		4
        /*0000*/ 	.byte	0x04, 0x37
        /*0002*/ 	.short	(.L_157 - .L_156)
.L_156:
        /*0004*/ 	.word	0x00000082


	//----- nvinfo : EIATTR_KPARAM_INFO
	.align		4
.L_157:
        /*0008*/ 	.byte	0x04, 0x17
        /*000a*/ 	.short	(.L_159 - .L_158)
.L_158:
        /*000c*/ 	.word	0x00000000
        /*0010*/ 	.short	0x0003
        /*0012*/ 	.short	0x0018
        /*0014*/ 	.byte	0x00, 0xf0, 0x11, 0x00


	//----- nvinfo : EIATTR_KPARAM_INFO
	.align		4
.L_159:
        /*0018*/ 	.byte	0x04, 0x17
        /*001a*/ 	.short	(.L_161 - .L_160)
.L_160:
        /*001c*/ 	.word	0x00000000
        /*0020*/ 	.short	0x0002
        /*0022*/ 	.short	0x0010
        /*0024*/ 	.byte	0x00, 0xf5, 0x21, 0x00


	//----- nvinfo : EIATTR_KPARAM_INFO
	.align		4
.L_161:
        /*0028*/ 	.byte	0x04, 0x17
        /*002a*/ 	.short	(.L_163 - .L_162)
.L_162:
        /*002c*/ 	.word	0x00000000
        /*0030*/ 	.short	0x0001
        /*0032*/ 	.short	0x0008
        /*0034*/ 	.byte	0x00, 0xf5, 0x21, 0x00


	//----- nvinfo : EIATTR_KPARAM_INFO
	.align		4
.L_163:
        /*0038*/ 	.byte	0x04, 0x17
        /*003a*/ 	.short	(.L_165 - .L_164)
.L_164:
        /*003c*/ 	.word	0x00000000
        /*0040*/ 	.short	0x0000
        /*0042*/ 	.short	0x0000
        /*0044*/ 	.byte	0x00, 0xf0, 0x11, 0x00


	//----- nvinfo : EIATTR_SPARSE_MMA_MASK
	.align		4
.L_165:
        /*0048*/ 	.byte	0x03, 0x50
        /*004a*/ 	.short	0x0000


	//----- nvinfo : EIATTR_MAXREG_COUNT
	.align		4
        /*004c*/ 	.byte	0x03, 0x1b
        /*004e*/ 	.short	0x00ff


	//----- nvinfo : EIATTR_MERCURY_ISA_VERSION
	.align		4
        /*0050*/ 	.byte	0x03, 0x5f
        /*0052*/ 	.short	0x0101


	//----- nvinfo : EIATTR_VRC_CTA_INIT_COUNT
	.align		4
        /*0054*/ 	.byte	0x02, 0x4a
	.zero		1
	.zero		1


	//----- nvinfo : EIATTR_EXIT_INSTR_OFFSETS
	.align		4
        /*0058*/ 	.byte	0x04, 0x1c
        /*005a*/ 	.short	(.L_167 - .L_166)


	//   ....[0]....
.L_166:
        /*005c*/ 	.word	0x000000a0


	//   ....[1]....
        /*0060*/ 	.word	0x00000130


	//   ....[2]....
        /*0064*/ 	.word	0x00000190


	//----- nvinfo : EIATTR_CBANK_PARAM_SIZE
	.align		4
.L_167:
        /*0068*/ 	.byte	0x03, 0x19
        /*006a*/ 	.short	0x001c


	//----- nvinfo : EIATTR_PARAM_CBANK
	.align		4
        /*006c*/ 	.byte	0x04, 0x0a
        /*006e*/ 	.short	(.L_169 - .L_168)
	.align		4
.L_168:
        /*0070*/ 	.word	index@(.nv.constant0.forwardleakyfloat)
        /*0074*/ 	.short	0x0380
        /*0076*/ 	.short	0x001c


	//----- nvinfo : EIATTR_SW_WAR
	.align		4
.L_169:
        /*0078*/ 	.byte	0x04, 0x36
        /*007a*/ 	.short	(.L_171 - .L_170)
.L_170:
        /*007c*/ 	.word	0x00000008
.L_171:


//--------------------- .nv.info.backwardParametricfloat --------------------------
	.section	.nv.info.backwardParametricfloat,"",@"SHT_CUDA_INFO"
	.sectionflags	@""
	.align	4


	//----- nvinfo : EIATTR_CUDA_API_VERSION
	.align		4
        /*0000*/ 	.byte	0x04, 0x37
        /*0002*/ 	.short	(.L_173 - .L_172)
.L_172:
        /*0004*/ 	.word	0x00000082


	//----- nvinfo : EIATTR_KPARAM_INFO
	.align		4
.L_173:
        /*0008*/ 	.byte	0x04, 0x17
        /*000a*/ 	.short	(.L_175 - .L_174)
.L_174:
        /*000c*/ 	.word	0x00000000
        /*0010*/ 	.short	0x0006
        /*0012*/ 	.short	0x0028
        /*0014*/ 	.byte	0x00, 0xf5, 0x21, 0x00


	//----- nvinfo : EIATTR_KPARAM_INFO
	.align		4
.L_175:
        /*0018*/ 	.byte	0x04, 0x17
        /*001a*/ 	.short	(.L_177 - .L_176)
.L_176:
        /*001c*/ 	.word	0x00000000
        /*0020*/ 	.short	0x0005
        /*0022*/ 	.short	0x0020
        /*0024*/ 	.byte	0x00, 0xf5, 0x21, 0x00


	//----- nvinfo : EIATTR_KPARAM_INFO
	.align		4
.L_177:
        /*0028*/ 	.byte	0x04, 0x17
        /*002a*/ 	.short	(.L_179 - .L_178)
.L_178:
        /*002c*/ 	.word	0x00000000
        /*0030*/ 	.short	0x0004
        /*0032*/ 	.short	0x0018
        /*0034*/ 	.byte	0x00, 0xf5, 0x21, 0x00


	//----- nvinfo : EIATTR_KPARAM_INFO
	.align		4
.L_179:
        /*0038*/ 	.byte	0x04, 0x17
        /*003a*/ 	.short	(.L_181 - .L_180)
.L_180:
        /*003c*/ 	.word	0x00000000
        /*0040*/ 	.short	0x0003
        /*0042*/ 	.short	0x0010
        /*0044*/ 	.byte	0x00, 0xf5, 0x21, 0x00


	//----- nvinfo : EIATTR_KPARAM_INFO
	.align		4
.L_181:
        /*0048*/ 	.byte	0x04, 0x17
        /*004a*/ 	.short	(.L_183 - .L_182)
.L_182:
        /*004c*/ 	.word	0x00000000
        /*0050*/ 	.short	0x0002
        /*0052*/ 	.short	0x0008
        /*0054*/ 	.byte	0x00, 0xf5, 0x21, 0x00


	//----- nvinfo : EIATTR_KPARAM_INFO
	.align		4
.L_183:
        /*0058*/ 	.byte	0x04, 0x17
        /*005a*/ 	.short	(.L_185 - .L_184)
.L_184:
        /*005c*/ 	.word	0x00000000
        /*0060*/ 	.short	0x0001
        /*0062*/ 	.short	0x0004
        /*0064*/ 	.byte	0x00, 0xf0, 0x11, 0x00


	//----- nvinfo : EIATTR_KPARAM_INFO
	.align		4
.L_185:
        /*0068*/ 	.byte	0x04, 0x17
        /*006a*/ 	.short	(.L_187 - .L_186)
.L_186:
        /*006c*/ 	.word	0x00000000
        /*0070*/ 	.short	0x0000
        /*0072*/ 	.short	0x0000
        /*0074*/ 	.byte	0x00, 0xf0, 0x11, 0x00


	//----- nvinfo : EIATTR_SPARSE_MMA_MASK
	.align		4
.L_187:
        /*0078*/ 	.byte	0x03, 0x50
        /*007a*/ 	.short	0x0000


	//----- nvinfo : EIATTR_MAXREG_COUNT
	.align		4
        /*007c*/ 	.byte	0x03, 0x1b
        /*007e*/ 	.short	0x00ff


	//----- nvinfo : EIATTR_MERCURY_ISA_VERSION
	.align		4
        /*0080*/ 	.byte	0x03, 0x5f
        /*0082*/ 	.short	0x0101


	//----- nvinfo : EIATTR_VRC_CTA_INIT_COUNT
	.align		4
        /*0084*/ 	.byte	0x02, 0x4a
	.zero		1
	.zero		1


	//----- nvinfo : EIATTR_EXIT_INSTR_OFFSETS
	.align		4
        /*0088*/ 	.byte	0x04, 0x1c
        /*008a*/ 	.short	(.L_189 - .L_188)


	//   ....[0]....
.L_188:
        /*008c*/ 	.word	0x000000c0


	//   ....[1]....
        /*0090*/ 	.word	0x00000190


	//   ....[2]....
        /*0094*/ 	.word	0x000002a0


	//----- nvinfo : EIATTR_CRS_STACK_SIZE
	.align		4
.L_189:
        /*0098*/ 	.byte	0x04, 0x1e
        /*009a*/ 	.short	(.L_191 - .L_190)
.L_190:
        /*009c*/ 	.word	0x00000000


	//----- nvinfo : EIATTR_CBANK_PARAM_SIZE
	.align		4
.L_191:
        /*00a0*/ 	.byte	0x03, 0x19
        /*00a2*/ 	.short	0x0030


	//----- nvinfo : EIATTR_PARAM_CBANK
	.align		4
        /*00a4*/ 	.byte	0x04, 0x0a
        /*00a6*/ 	.short	(.L_193 - .L_192)
	.align		4
.L_192:
        /*00a8*/ 	.word	index@(.nv.constant0.backwardParametricfloat)
        /*00ac*/ 	.short	0x0380
        /*00ae*/ 	.short	0x0030


	//----- nvinfo : EIATTR_SW_WAR
	.align		4
.L_193:
        /*00b0*/ 	.byte	0x04, 0x36
        /*00b2*/ 	.short	(.L_195 - .L_194)
.L_194:
        /*00b4*/ 	.word	0x00000008
.L_195:


//--------------------- .nv.info.forwardParametricfloat --------------------------
	.section	.nv.info.forwardParametricfloat,"",@"SHT_CUDA_INFO"
	.sectionflags	@""
	.align	4


	//----- nvinfo : EIATTR_CUDA_API_VERSION
	.align		4
        /*0000*/ 	.byte	0x04, 0x37
        /*0002*/ 	.short	(.L_197 - .L_196)
.L_196:
        /*0004*/ 	.word	0x00000082


	//----- nvinfo : EIATTR_KPARAM_INFO
	.align		4
.L_197:
        /*0008*/ 	.byte	0x04, 0x17
        /*000a*/ 	.short	(.L_199 - .L_198)
.L_198:
        /*000c*/ 	.word	0x00000000
        /*0010*/ 	.short	0x0004
        /*0012*/ 	.short	0x0018
        /*0014*/ 	.byte	0x00, 0xf5, 0x21, 0x00


	//----- nvinfo : EIATTR_KPARAM_INFO
	.align		4
.L_199:
        /*0018*/ 	.byte	0x04, 0x17
        /*001a*/ 	.short	(.L_201 - .L_200)
.L_200:
        /*001c*/ 	.word	0x00000000
        /*0020*/ 	.short	0x0003
        /*0022*/ 	.short	0x0010
        /*0024*/ 	.byte	0x00, 0xf5, 0x21, 0x00


	//----- nvinfo : EIATTR_KPARAM_INFO
	.align		4
.L_201:
        /*0028*/ 	.byte	0x04, 0x17
        /*002a*/ 	.short	(.L_203 - .L_202)
.L_202:
        /*002c*/ 	.word	0x00000000
        /*0030*/ 	.short	0x0002
        /*0032*/ 	.short	0x0008
        /*0034*/ 	.byte	0x00, 0xf5, 0x21, 0x00


	//----- nvinfo : EIATTR_KPARAM_INFO
	.align		4
.L_203:
        /*0038*/ 	.byte	0x04, 0x17
        /*003a*/ 	.short	(.L_205 - .L_204)
.L_204:
        /*003c*/ 	.word	0x00000000
        /*0040*/ 	.short	0x0001
        /*0042*/ 	.short	0x0004
        /*0044*/ 	.byte	0x00, 0xf0, 0x11, 0x00


	//----- nvinfo : EIATTR_KPARAM_INFO
	.align		4
.L_205:
        /*0048*/ 	.byte	0x04, 0x17
        /*004a*/ 	.short	(.L_207 - .L_206)
.L_206:
        /*004c*/ 	.word	0x00000000
        /*0050*/ 	.short	0x0000
        /*0052*/ 	.short	0x0000
        /*0054*/ 	.byte	0x00, 0xf0, 0x11, 0x00


	//----- nvinfo : EIATTR_SPARSE_MMA_MASK
	.align		4
.L_207:
        /*0058*/ 	.byte	0x03, 0x50
        /*005a*/ 	.short	0x0000


	//----- nvinfo : EIATTR_MAXREG_COUNT
	.align		4
        /*005c*/ 	.byte	0x03, 0x1b
        /*005e*/ 	.short	0x00ff


	//----- nvinfo : EIATTR_MERCURY_ISA_VERSION
	.align		4
        /*0060*/ 	.byte	0x03, 0x5f
        /*0062*/ 	.short	0x0101


	//----- nvinfo : EIATTR_VRC_CTA_INIT_COUNT
	.align		4
        /*0064*/ 	.byte	0x02, 0x4a
	.zero		1
	.zero		1


	//----- nvinfo : EIATTR_EXIT_INSTR_OFFSETS
	.align		4
        /*0068*/ 	.byte	0x04, 0x1c
        /*006a*/ 	.short	(.L_209 - .L_208)


	//   ....[0]....
.L_208:
        /*006c*/ 	.word	0x000000c0


	//   ....[1]....
        /*0070*/ 	.word	0x00000150


	//   ....[2]....
        /*0074*/ 	.word	0x000001d0


	//----- nvinfo : EIATTR_CBANK_PARAM_SIZE
	.align		4
.L_209:
        /*0078*/ 	.byte	0x03, 0x19
        /*007a*/ 	.short	0x0020


	//----- nvinfo : EIATTR_PARAM_CBANK
	.align		4
        /*007c*/ 	.byte	0x04, 0x0a
        /*007e*/ 	.short	(.L_211 - .L_210)
	.align		4
.L_210:
        /*0080*/ 	.word	index@(.nv.constant0.forwardParametricfloat)
        /*0084*/ 	.short	0x0380
        /*0086*/ 	.short	0x0020


	//----- nvinfo : EIATTR_SW_WAR
	.align		4
.L_211:
        /*0088*/ 	.byte	0x04, 0x36
        /*008a*/ 	.short	(.L_213 - .L_212)
.L_212:
        /*008c*/ 	.word	0x00000008
.L_213:


//--------------------- .nv.info.l1l2regularizationfloat --------------------------
	.section	.nv.info.l1l2regularizationfloat,"",@"SHT_CUDA_INFO"
	.sectionflags	@""
	.align	4


	//----- nvinfo : EIATTR_CUDA_API_VERSION
	.align		4
        /*0000*/ 	.byte	0x04, 0x37
        /*0002*/ 	.short	(.L_215 - .L_214)
.L_214:
        /*0004*/ 	.word	0x00000082


	//----- nvinfo : EIATTR_KPARAM_INFO
	.align		4
.L_215:
        /*0008*/ 	.byte	0x04, 0x17
        /*000a*/ 	.short	(.L_217 - .L_216)
.L_216:
        /*000c*/ 	.word	0x00000000
        /*0010*/ 	.short	0x0007
        /*0012*/ 	.short	0x0030
        /*0014*/ 	.byte	0x00, 0xf0, 0x11, 0x00


	//----- nvinfo : EIATTR_KPARAM_INFO
	.align		4
.L_217:
        /*0018*/ 	.byte	0x04, 0x17
        /*001a*/ 	.short	(.L_219 - .L_218)
.L_218:
        /*001c*/ 	.word	0x00000000
        /*0020*/ 	.short	0x0006
        /*0022*/ 	.short	0x002c
        /*0024*/ 	.byte	0x00, 0xf0, 0x11, 0x00


	//----- nvinfo : EIATTR_KPARAM_INFO
	.align		4
.L_219:
        /*0028*/ 	.byte	0x04, 0x17
        /*002a*/ 	.short	(.L_221 - .L_220)
.L_220:
        /*002c*/ 	.word	0x00000000
        /*0030*/ 	.short	0x0005
        /*0032*/ 	.short	0x0028
        /*0034*/ 	.byte	0x00, 0xf0, 0x11, 0x00


	//----- nvinfo : EIATTR_KPARAM_INFO
	.align		4
.L_221:
        /*0038*/ 	.byte	0x04, 0x17
        /*003a*/ 	.short	(.L_223 - .L_222)
.L_222:
        /*003c*/ 	.word	0x00000000
        /*0040*/ 	.short	0x0004
        /*0042*/ 	.short	0x0020
        /*0044*/ 	.byte	0x00, 0xf5, 0x21, 0x00


	//----- nvinfo : EIATTR_KPARAM_INFO
	.align		4
.L_223:
        /*0048*/ 	.byte	0x04, 0x17
        /*004a*/ 	.short	(.L_225 - .L_224)
.L_224:
        /*004c*/ 	.word	0x00000000
        /*0050*/ 	.short	0x0003
        /*0052*/ 	.short	0x0018
        /*0054*/ 	.byte	0x00, 0xf5, 0x21, 0x00


	//----- nvinfo : EIATTR_KPARAM_INFO
	.align		4
.L_225:
        /*0058*/ 	.byte	0x04, 0x17
        /*005a*/ 	.short	(.L_227 - .L_226)
.L_226:
        /*005c*/ 	.word	0x00000000
        /*0060*/ 	.short	0x0002
        /*0062*/ 	.short	0x0010
        /*0064*/ 	.byte	0x00, 0xf5, 0x21, 0x00


	//----- nvinfo : EIATTR_KPARAM_INFO
	.align		4
.L_227:
        /*0068*/ 	.byte	0x04, 0x17
        /*006a*/ 	.short	(.L_229 - .L_228)
.L_228:
        /*006c*/ 	.word	0x00000000
        /*0070*/ 	.short	0x0001
        /*0072*/ 	.short	0x0008
        /*0074*/ 	.byte	0x00, 0xf5, 0x21, 0x00


	//----- nvinfo : EIATTR_KPARAM_INFO
	.align		4
.L_229:
        /*0078*/ 	.byte	0x04, 0x17
        /*007a*/ 	.short	(.L_231 - .L_230)
.L_230:
        /*007c*/ 	.word	0x00000000
        /*0080*/ 	.short	0x0000
        /*0082*/ 	.short	0x0000
        /*0084*/ 	.byte	0x00, 0xf0, 0x11, 0x00


	//----- nvinfo : EIATTR_SPARSE_MMA_MASK
	.align		4
.L_231:
        /*0088*/ 	.byte	0x03, 0x50
        /*008a*/ 	.short	0x0000


	//----- nvinfo : EIATTR_MAXREG_COUNT
	.align		4
        /*008c*/ 	.byte	0x03, 0x1b
        /*008e*/ 	.short	0x00ff


	//----- nvinfo : EIATTR_MERCURY_ISA_VERSION
	.align		4
        /*0090*/ 	.byte	0x03, 0x5f
        /*0092*/ 	.short	0x0101


	//----- nvinfo : EIATTR_VRC_CTA_INIT_COUNT
	.align		4
        /*0094*/ 	.byte	0x02, 0x4a
	.zero		1
	.zero		1


	//----- nvinfo : EIATTR_EXIT_INSTR_OFFSETS
	.align		4
        /*0098*/ 	.byte	0x04, 0x1c
        /*009a*/ 	.short	(.L_233 - .L_232)


	//   ....[0]....
.L_232:
        /*009c*/ 	.word	0x000000a0


	//   ....[1]....
        /*00a0*/ 	.word	0x00000330


	//----- nvinfo : EIATTR_CRS_STACK_SIZE
	.align		4
.L_233:
        /*00a4*/ 	.byte	0x04, 0x1e
        /*00a6*/ 	.short	(.L_235 - .L_234)
.L_234:
        /*00a8*/ 	.word	0x00000000


	//----- nvinfo : EIATTR_CBANK_PARAM_SIZE
	.align		4
.L_235:
        /*00ac*/ 	.byte	0x03, 0x19
        /*00ae*/ 	.short	0x0034


	//----- nvinfo : EIATTR_PARAM_CBANK
	.align		4
        /*00b0*/ 	.byte	0x04, 0x0a
        /*00b2*/ 	.short	(.L_237 - .L_236)
	.align		4
.L_236:
        /*00b4*/ 	.word	index@(.nv.constant0.l1l2regularizationfloat)
        /*00b8*/ 	.short	0x0380
        /*00ba*/ 	.short	0x0034


	//----- nvinfo : EIATTR_SW_WAR
	.align		4
.L_237:
        /*00bc*/ 	.byte	0x04, 0x36
        /*00be*/ 	.short	(.L_239 - .L_238)
.L_238:
        /*00c0*/ 	.word	0x00000008
.L_239:


//--------------------- .nv.info.batchregfloat    --------------------------
	.section	.nv.info.batchregfloat,"",@"SHT_CUDA_INFO"
	.sectionflags	@""
	.align	4


	//----- nvinfo : EIATTR_CUDA_API_VERSION
	.align		4
        /*0000*/ 	.byte	0x04, 0x37
        /*0002*/ 	.short	(.L_241 - .L_240)
.L_240:
        /*0004*/ 	.word	0x00000082


	//----- nvinfo : EIATTR_KPARAM_INFO
	.align		4
.L_241:
        /*0008*/ 	.byte	0x04, 0x17
        /*000a*/ 	.short	(.L_243 - .L_242)
.L_242:
        /*000c*/ 	.word	0x00000000
        /*0010*/ 	.short	0x0002
        /*0012*/ 	.short	0x0010
        /*0014*/ 	.byte	0x00, 0xf0, 0x11, 0x00


	//----- nvinfo : EIATTR_KPARAM_INFO
	.align		4
.L_243:
        /*0018*/ 	.byte	0x04, 0x17
        /*001a*/ 	.short	(.L_245 - .L_244)
.L_244:
        /*001c*/ 	.word	0x00000000
        /*0020*/ 	.short	0x0001
        /*0022*/ 	.short	0x0008
        /*0024*/ 	.byte	0x00, 0xf5, 0x21, 0x00


	//----- nvinfo : EIATTR_KPARAM_INFO
	.align		4
.L_245:
        /*0028*/ 	.byte	0x04, 0x17
        /*002a*/ 	.short	(.L_247 - .L_246)
.L_246:
        /*002c*/ 	.word	0x00000000
        /*0030*/ 	.short	0x0000
        /*0032*/ 	.short	0x0000
        /*0034*/ 	.byte	0x00, 0xf0, 0x11, 0x00


	//----- nvinfo : EIATTR_SPARSE_MMA_MASK
	.align		4
.L_247:
        /*0038*/ 	.byte	0x03, 0x50
        /*003a*/ 	.short	0x0000


	//----- nvinfo : EIATTR_MAXREG_COUNT
	.align		4
        /*003c*/ 	.byte	0x03, 0x1b
        /*003e*/ 	.short	0x00ff


	//----- nvinfo : EIATTR_MERCURY_ISA_VERSION
	.align		4
        /*0040*/ 	.byte	0x03, 0x5f
        /*0042*/ 	.short	0x0101


	//----- nvinfo : EIATTR_VRC_CTA_INIT_COUNT
	.align		4
        /*0044*/ 	.byte	0x02, 0x4a
	.zero		1
	.zero		1


	//----- nvinfo : EIATTR_EXIT_INSTR_OFFSETS
	.align		4
        /*0048*/ 	.byte	0x04, 0x1c
        /*004a*/ 	.short	(.L_249 - .L_248)


	//   ....[0]....
.L_248:
        /*004c*/ 	.word	0x000000a0


	//   ....[1]....
        /*0050*/ 	.word	0x000001e0


	//----- nvinfo : EIATTR_CRS_STACK_SIZE
	.align		4
.L_249:
        /*0054*/ 	.byte	0x04, 0x1e
        /*0056*/ 	.short	(.L_251 - .L_250)
.L_250:
        /*0058*/ 	.word	0x00000000


	//----- nvinfo : EIATTR_CBANK_PARAM_SIZE
	.align		4
.L_251:
        /*005c*/ 	.byte	0x03, 0x19
        /*005e*/ 	.short	0x0014


	//----- nvinfo : EIATTR_PARAM_CBANK
	.align		4
        /*0060*/ 	.byte	0x04, 0x0a
        /*0062*/ 	.short	(.L_253 - .L_252)
	.align		4
.L_252:
        /*0064*/ 	.word	index@(.nv.constant0.batchregfloat)
        /*0068*/ 	.short	0x0380
        /*006a*/ 	.short	0x0014


	//----- nvinfo : EIATTR_SW_WAR
	.align		4
.L_253:
        /*006c*/ 	.byte	0x04, 0x36
        /*006e*/ 	.short	(.L_255 - .L_254)
.L_254:
        /*0070*/ 	.word	0x00000008
.L_255:


//--------------------- .nv.info.l2regularizationfloat --------------------------
	.section	.nv.info.l2regularizationfloat,"",@"SHT_CUDA_INFO"
	.sectionflags	@""
	.align	4


	//----- nvinfo : EIATTR_CUDA_API_VERSION
	.align		4
        /*0000*/ 	.byte	0x04, 0x37
        /*0002*/ 	.short	(.L_257 - .L_256)
.L_256:
        /*0004*/ 	.word	0x00000082


	//----- nvinfo : EIATTR_KPARAM_INFO
	.align		4
.L_257:
        /*0008*/ 	.byte	0x04, 0x17
        /*000a*/ 	.short	(.L_259 - .L_258)
.L_258:
        /*000c*/ 	.word	0x00000000
        /*0010*/ 	.short	0x0007
        /*0012*/ 	.short	0x0030
        /*0014*/ 	.byte	0x00, 0xf0, 0x11, 0x00


	//----- nvinfo : EIATTR_KPARAM_INFO
	.align		4
.L_259:
        /*0018*/ 	.byte	0x04, 0x17
        /*001a*/ 	.short	(.L_261 - .L_260)
.L_260:
        /*001c*/ 	.word	0x00000000
        /*0020*/ 	.short	0x0006
        /*0022*/ 	.short	0x002c
        /*0024*/ 	.byte	0x00, 0xf0, 0x11, 0x00


	//----- nvinfo : EIATTR_KPARAM_INFO
	.align		4
.L_261:
        /*0028*/ 	.byte	0x04, 0x17
        /*002a*/ 	.short	(.L_263 - .L_262)
.L_262:
        /*002c*/ 	.word	0x00000000
        /*0030*/ 	.short	0x0005
        /*0032*/ 	.short	0x0028
        /*0034*/ 	.byte	0x00, 0xf0, 0x11, 0x00


	//----- nvinfo : EIATTR_KPARAM_INFO
	.align		4
.L_263:
        /*0038*/ 	.byte	0x04, 0x17
        /*003a*/ 	.short	(.L_265 - .L_264)
.L_264:
        /*003c*/ 	.word	0x00000000
        /*0040*/ 	.short	0x0004
        /*0042*/ 	.short	0x0020
        /*0044*/ 	.byte	0x00, 0xf5, 0x21, 0x00


	//----- nvinfo : EIATTR_KPARAM_INFO
	.align		4
.L_265:
        /*0048*/ 	.byte	0x04, 0x17
        /*004a*/ 	.short	(.L_267 - .L_266)
.L_266:
        /*004c*/ 	.word	0x00000000
        /*0050*/ 	.short	0x0003
        /*0052*/ 	.short	0x0018
        /*0054*/ 	.byte	0x00, 0xf5, 0x21, 0x00


	//----- nvinfo : EIATTR_KPARAM_INFO
	.align		4
.L_267:
        /*0058*/ 	.byte	0x04, 0x17
        /*005a*/ 	.short	(.L_269 - .L_268)
.L_268:
        /*005c*/ 	.word	0x00000000
        /*0060*/ 	.short	0x0002
        /*0062*/ 	.short	0x0010
        /*0064*/ 	.byte	0x00, 0xf5, 0x21, 0x00


	//----- nvinfo : EIATTR_KPARAM_INFO
	.align		4
.L_269:
        /*0068*/ 	.byte	0x04, 0x17
        /*006a*/ 	.short	(.L_271 - .L_270)
.L_270:
        /*006c*/ 	.word	0x00000000
        /*0070*/ 	.short	0x0001
        /*0072*/ 	.short	0x0008
        /*0074*/ 	.byte	0x00, 0xf5, 0x21, 0x00


	//----- nvinfo : EIATTR_KPARAM_INFO
	.align		4
.L_271:
        /*0078*/ 	.byte	0x04, 0x17
        /*007a*/ 	.short	(.L_273 - .L_272)
.L_272:
        /*007c*/ 	.word	0x00000000
        /*0080*/ 	.short	0x0000
        /*0082*/ 	.short	0x0000
        /*0084*/ 	.byte	0x00, 0xf0, 0x11, 0x00


	//----- nvinfo : EIATTR_SPARSE_MMA_MASK
	.align		4
.L_273:
        /*0088*/ 	.byte	0x03, 0x50
        /*008a*/ 	.short	0x0000


	//----- nvinfo : EIATTR_MAXREG_COUNT
	.align		4
        /*008c*/ 	.byte	0x03, 0x1b
        /*008e*/ 	.short	0x00ff


	//----- nvinfo : EIATTR_MERCURY_ISA_VERSION
	.align		4
        /*0090*/ 	.byte	0x03, 0x5f
        /*0092*/ 	.short	0x0101


	//----- nvinfo : EIATTR_VRC_CTA_INIT_COUNT
	.align		4
        /*0094*/ 	.byte	0x02, 0x4a
	.zero		1
	.zero		1


	//----- nvinfo : EIATTR_EXIT_INSTR_OFFSETS
	.align		4
        /*0098*/ 	.byte	0x04, 0x1c
        /*009a*/ 	.short	(.L_275 - .L_274)


	//   ....[0]....
.L_274:
        /*009c*/ 	.word	0x000000a0


	//   ....[1]....
        /*00a0*/ 	.word	0x00000290


	//----- nvinfo : EIATTR_CRS_STACK_SIZE
	.align		4
.L_275:
        /*00a4*/ 	.byte	0x04, 0x1e
        /*00a6*/ 	.short	(.L_277 - .L_276)
.L_276:
        /*00a8*/ 	.word	0x00000000


	//----- nvinfo : EIATTR_CBANK_PARAM_SIZE
	.align		4
.L_277:
        /*00ac*/ 	.byte	0x03, 0x19
        /*00ae*/ 	.short	0x0034


	//----- nvinfo : EIATTR_PARAM_CBANK
	.align		4
        /*00b0*/ 	.byte	0x04, 0x0a
        /*00b2*/ 	.short	(.L_279 - .L_278)
	.align		4
.L_278:
        /*00b4*/ 	.word	index@(.nv.constant0.l2regularizationfloat)
        /*00b8*/ 	.short	0x0380
        /*00ba*/ 	.short	0x0034


	//----- nvinfo : EIATTR_SW_WAR
	.align		4
.L_279:
        /*00bc*/ 	.byte	0x04, 0x36
        /*00be*/ 	.short	(.L_281 - .L_280)
.L_280:
        /*00c0*/ 	.word	0x00000008
.L_281:


//--------------------- .nv.info.Segment1stDim    --------------------------
	.section	.nv.info.Segment1stDim,"",@"SHT_CUDA_INFO"
	.sectionflags	@""
	.align	4


	//----- nvinfo : EIATTR_CUDA_API_VERSION
	.align		4
        /*0000*/ 	.byte	0x04, 0x37
        /*0002*/ 	.short	(.L_283 - .L_282)
.L_282:
        /*0004*/ 	.word	0x00000082


	//----- nvinfo : EIATTR_KPARAM_INFO
	.align		4
.L_283:
        /*0008*/ 	.byte	0x04, 0x17
        /*000a*/ 	.short	(.L_285 - .L_284)
.L_284:
        /*000c*/ 	.word	0x00000000
        /*0010*/ 	.short	0x0003
        /*0012*/ 	.short	0x0018
        /*0014*/ 	.byte	0x00, 0xf0, 0x11, 0x00


	//----- nvinfo : EIATTR_KPARAM_INFO
	.align		4
.L_285:
        /*0018*/ 	.byte	0x04, 0x17
        /*001a*/ 	.short	(.L_287 - .L_286)
.L_286:
        /*001c*/ 	.word	0x00000000
        /*0020*/ 	.short	0x0002
        /*0022*/ 	.short	0x0010
        /*0024*/ 	.byte	0x00, 0xf5, 0x21, 0x00


	//----- nvinfo : EIATTR_KPARAM_INFO
	.align		4
.L_287:
        /*0028*/ 	.byte	0x04, 0x17
        /*002a*/ 	.short	(.L_289 - .L_288)
.L_288:
        /*002c*/ 	.word	0x00000000
        /*0030*/ 	.short	0x0001
        /*0032*/ 	.short	0x0008
        /*0034*/ 	.byte	0x00, 0xf5, 0x21, 0x00


	//----- nvinfo : EIATTR_KPARAM_INFO
	.align		4
.L_289:
        /*0038*/ 	.byte	0x04, 0x17
        /*003a*/ 	.short	(.L_291 - .L_290)
.L_290:
        /*003c*/ 	.word	0x00000000
        /*0040*/ 	.short	0x0000
        /*0042*/ 	.short	0x0000
        /*0044*/ 	.byte	0x00, 0xf0, 0x11, 0x00


	//----- nvinfo : EIATTR_SPARSE_MMA_MASK
	.align		4
.L_291:
        /*0048*/ 	.byte	0x03, 0x50
        /*004a*/ 	.short	0x0000


	//----- nvinfo : EIATTR_MAXREG_COUNT
	.align		4
        /*004c*/ 	.byte	0x03, 0x1b
        /*004e*/ 	.short	0x00ff


	//----- nvinfo : EIATTR_MERCURY_ISA_VERSION
	.align		4
        /*0050*/ 	.byte	0x03, 0x5f
        /*0052*/ 	.short	0x0101


	//----- nvinfo : EIATTR_VRC_CTA_INIT_COUNT
	.align		4
        /*0054*/ 	.byte	0x02, 0x4a
	.zero		1
	.zero		1


	//----- nvinfo : EIATTR_EXIT_INSTR_OFFSETS
	.align		4
        /*0058*/ 	.byte	0x04, 0x1c
        /*005a*/ 	.short	(.L_293 - .L_292)


	//   ....[0]....
.L_292:
        /*005c*/ 	.word	0x000000a0


	//   ....[1]....
        /*0060*/ 	.word	0x00000140


	//----- nvinfo : EIATTR_CBANK_PARAM_SIZE
	.align		4
.L_293:
        /*0064*/ 	.byte	0x03, 0x19
        /*0066*/ 	.short	0x001c


	//----- nvinfo : EIATTR_PARAM_CBANK
	.align		4
        /*0068*/ 	.byte	0x04, 0x0a
        /*006a*/ 	.short	(.L_295 - .L_294)
	.align		4
.L_294:
        /*006c*/ 	.word	index@(.nv.constant0.Segment1stDim)
        /*0070*/ 	.short	0x0380
        /*0072*/ 	.short	0x001c


	//----- nvinfo : EIATTR_SW_WAR
	.align		4
.L_295:
        /*0074*/ 	.byte	0x04, 0x36
        /*0076*/ 	.short	(.L_297 - .L_296)
.L_296:
        /*0078*/ 	.word	0x00000008
.L_297:


//--------------------- .nv.info.l1regularizationfloat --------------------------
	.section	.nv.info.l1regularizationfloat,"",@"SHT_CUDA_INFO"
	.sectionflags	@""
	.align	4


	//----- nvinfo : EIATTR_CUDA_API_VERSION
	.align		4
        /*0000*/ 	.byte	0x04, 0x37
        /*0002*/ 	.short	(.L_299 - .L_298)
.L_298:
        /*0004*/ 	.word	0x00000082


	//----- nvinfo : EIATTR_KPARAM_INFO
	.align		4
.L_299:
        /*0008*/ 	.byte	0x04, 0x17
        /*000a*/ 	.short	(.L_301 - .L_300)
.L_300:
        /*000c*/ 	.word	0x00000000
        /*0010*/ 	.short	0x0007
        /*0012*/ 	.short	0x0030
        /*0014*/ 	.byte	0x00, 0xf0, 0x11, 0x00


	//----- nvinfo : EIATTR_KPARAM_INFO
	.align		4
.L_301:
        /*0018*/ 	.byte	0x04, 0x17
        /*001a*/ 	.short	(.L_303 - .L_302)
.L_302:
        /*001c*/ 	.word	0x00000000
        /*0020*/ 	.short	0x0006
        /*0022*/ 	.short	0x002c
        /*0024*/ 	.byte	0x00, 0xf0, 0x11, 0x00


	//----- nvinfo : EIATTR_KPARAM_INFO
	.align		4
.L_303:
        /*0028*/ 	.byte	0x04, 0x17
        /*002a*/ 	.short	(.L_305 - .L_304)
.L_304:
        /*002c*/ 	.word	0x00000000
        /*0030*/ 	.short	0x0005
        /*0032*/ 	.short	0x0028
        /*0034*/ 	.byte	0x00, 0xf0, 0x11, 0x00


	//----- nvinfo : EIATTR_KPARAM_INFO
	.align		4
.L_305:
        /*0038*/ 	.byte	0x04, 0x17
        /*003a*/ 	.short	(.L_307 - .L_306)
.L_306:
        /*003c*/ 	.word	0x00000000
        /*0040*/ 	.short	0x0004
        /*0042*/ 	.short	0x0020
        /*0044*/ 	.byte	0x00, 0xf5, 0x21, 0x00


	//----- nvinfo : EIATTR_KPARAM_INFO
	.align		4
.L_307:
        /*0048*/ 	.byte	0x04, 0x17
        /*004a*/ 	.short	(.L_309 - .L_308)
.L_308:
        /*004c*/ 	.word	0x00000000
        /*0050*/ 	.short	0x0003
        /*0052*/ 	.short	0x0018
        /*0054*/ 	.byte	0x00, 0xf5, 0x21, 0x00


	//----- nvinfo : EIATTR_KPARAM_INFO
	.align		4
.L_309:
        /*0058*/ 	.byte	0x04, 0x17
        /*005a*/ 	.short	(.L_311 - .L_310)
.L_310:
        /*005c*/ 	.word	0x00000000
        /*0060*/ 	.short	0x0002
        /*0062*/ 	.short	0x0010
        /*0064*/ 	.byte	0x00, 0xf5, 0x21, 0x00


	//----- nvinfo : EIATTR_KPARAM_INFO
	.align		4
.L_311:
        /*0068*/ 	.byte	0x04, 0x17
        /*006a*/ 	.short	(.L_313 - .L_312)
.L_312:
        /*006c*/ 	.word	0x00000000
        /*0070*/ 	.short	0x0001
        /*0072*/ 	.short	0x0008
        /*0074*/ 	.byte	0x00, 0xf5, 0x21, 0x00


	//----- nvinfo : EIATTR_KPARAM_INFO
	.align		4
.L_313:
        /*0078*/ 	.byte	0x04, 0x17
        /*007a*/ 	.short	(.L_315 - .L_314)
.L_314:
        /*007c*/ 	.word	0x00000000
        /*0080*/ 	.short	0x0000
        /*0082*/ 	.short	0x0000
        /*0084*/ 	.byte	0x00, 0xf0, 0x11, 0x00


	//----- nvinfo : EIATTR_SPARSE_MMA_MASK
	.align		4
.L_315:
        /*0088*/ 	.byte	0x03, 0x50
        /*008a*/ 	.short	0x0000


	//----- nvinfo : EIATTR_MAXREG_COUNT
	.align		4
        /*008c*/ 	.byte	0x03, 0x1b
        /*008e*/ 	.short	0x00ff


	//----- nvinfo : EIATTR_MERCURY_ISA_VERSION
	.align		4
        /*0090*/ 	.byte	0x03, 0x5f
        /*0092*/ 	.short	0x0101


	//----- nvinfo : EIATTR_VRC_CTA_INIT_COUNT
	.align		4
        /*0094*/ 	.byte	0x02, 0x4a
	.zero		1
	.zero		1


	//----- nvinfo : EIATTR_EXIT_INSTR_OFFSETS
	.align		4
        /*0098*/ 	.byte	0x04, 0x1c
        /*009a*/ 	.short	(.L_317 - .L_316)


	//   ....[0]....
.L_316:
        /*009c*/ 	.word	0x00000070


	//   ....[1]....
        /*00a0*/ 	.word	0x00000250


	//----- nvinfo : EIATTR_CRS_STACK_SIZE
	.align		4
.L_317:
        /*00a4*/ 	.byte	0x04, 0x1e
        /*00a6*/ 	.short	(.L_319 - .L_318)
.L_318:
        /*00a8*/ 	.word	0x00000000


	//----- nvinfo : EIATTR_CBANK_PARAM_SIZE
	.align		4
.L_319:
        /*00ac*/ 	.byte	0x03, 0x19
        /*00ae*/ 	.short	0x0034


	//----- nvinfo : EIATTR_PARAM_CBANK
	.align		4
        /*00b0*/ 	.byte	0x04, 0x0a
        /*00b2*/ 	.short	(.L_321 - .L_320)
	.align		4
.L_320:
        /*00b4*/ 	.word	index@(.nv.constant0.l1regularizationfloat)
        /*00b8*/ 	.short	0x0380
        /*00ba*/ 	.short	0x0034


	//----- nvinfo : EIATTR_SW_WAR
	.align		4
.L_321:
        /*00bc*/ 	.byte	0x04, 0x36
        /*00be*/ 	.short	(.L_323 - .L_322)
.L_322:
        /*00c0*/ 	.word	0x00000008
.L_323:


//--------------------- .nv.info.adadeltafloat    --------------------------
	.section	.nv.info.adadeltafloat,"",@"SHT_CUDA_INFO"
	.sectionflags	@""
	.align	4


	//----- nvinfo : EIATTR_CUDA_API_VERSION
	.align		4
        /*0000*/ 	.byte	0x04, 0x37
        /*0002*/ 	.short	(.L_325 - .L_324)
.L_324:
        /*0004*/ 	.word	0x00000082


	//----- nvinfo : EIATTR_KPARAM_INFO
	.align		4
.L_325:
        /*0008*/ 	.byte	0x04, 0x17
        /*000a*/ 	.short	(.L_327 - .L_326)
.L_326:
        /*000c*/ 	.word	0x00000000
        /*0010*/ 	.short	0x0006
        /*0012*/ 	.short	0x002c
        /*0014*/ 	.byte	0x00, 0xf0, 0x11, 0x00


	//----- nvinfo : EIATTR_KPARAM_INFO
	.align		4
.L_327:
        /*0018*/ 	.byte	0x04, 0x17
        /*001a*/ 	.short	(.L_329 - .L_328)
.L_328:
        /*001c*/ 	.word	0x00000000
        /*0020*/ 	.short	0x0005
        /*0022*/ 	.short	0x0028
        /*0024*/ 	.byte	0x00, 0xf0, 0x11, 0x00


	//----- nvinfo : EIATTR_KPARAM_INFO
	.align		4
.L_329:
        /*0028*/ 	.byte	0x04, 0x17
        /*002a*/ 	.short	(.L_331 - .L_330)
.L_330:
        /*002c*/ 	.word	0x00000000
        /*0030*/ 	.short	0x0004
        /*0032*/ 	.short	0x0020
        /*0034*/ 	.byte	0x00, 0xf5, 0x21, 0x00


	//----- nvinfo : EIATTR_KPARAM_INFO
	.align		4
.L_331:
        /*0038*/ 	.byte	0x04, 0x17
        /*003a*/ 	.short	(.L_333 - .L_332)
.L_332:
        /*003c*/ 	.word	0x00000000
        /*0040*/ 	.short	0x0003
        /*0042*/ 	.short	0x0018
        /*0044*/ 	.byte	0x00, 0xf5, 0x21, 0x00


	//----- nvinfo : EIATTR_KPARAM_INFO
	.align		4
.L_333:
        /*0048*/ 	.byte	0x04, 0x17
        /*004a*/ 	.short	(.L_335 - .L_334)
.L_334:
        /*004c*/ 	.word	0x00000000
        /*0050*/ 	.short	0x0002
        /*0052*/ 	.short	0x0010
        /*0054*/ 	.byte	0x00, 0xf5, 0x21, 0x00


	//----- nvinfo : EIATTR_KPARAM_INFO
	.align		4
.L_335:
        /*0058*/ 	.byte	0x04, 0x17
        /*005a*/ 	.short	(.L_337 - .L_336)
.L_336:
        /*005c*/ 	.word	0x00000000
        /*0060*/ 	.short	0x0001
        /*0062*/ 	.short	0x0008
        /*0064*/ 	.byte	0x00, 0xf5, 0x21, 0x00


	//----- nvinfo : EIATTR_KPARAM_INFO
	.align		4
.L_337:
        /*0068*/ 	.byte	0x04, 0x17
        /*006a*/ 	.short	(.L_339 - .L_338)
.L_338:
        /*006c*/ 	.word	0x00000000
        /*0070*/ 	.short	0x0000
        /*0072*/ 	.short	0x0000
        /*0074*/ 	.byte	0x00, 0xf0, 0x11, 0x00


	//----- nvinfo : EIATTR_SPARSE_MMA_MASK
	.align		4
.L_339:
        /*0078*/ 	.byte	0x03, 0x50
        /*007a*/ 	.short	0x0000


	//----- nvinfo : EIATTR_MAXREG_COUNT
	.align		4
        /*007c*/ 	.byte	0x03, 0x1b
        /*007e*/ 	.short	0x00ff


	//----- nvinfo : EIATTR_MERCURY_ISA_VERSION
	.align		4
        /*0080*/ 	.byte	0x03, 0x5f
        /*0082*/ 	.short	0x0101


	//----- nvinfo : EIATTR_VRC_CTA_INIT_COUNT
	.align		4
        /*0084*/ 	.byte	0x02, 0x4a
	.zero		1
	.zero		1


	//----- nvinfo : EIATTR_EXIT_INSTR_OFFSETS
	.align		4
        /*0088*/ 	.byte	0x04, 0x1c
        /*008a*/ 	.short	(.L_341 - .L_340)


	//   ....[0]....
.L_340:
        /*008c*/ 	.word	0x00000070


	//   ....[1]....
        /*0090*/ 	.word	0x00000350


	//----- nvinfo : EIATTR_CRS_STACK_SIZE
	.align		4
.L_341:
        /*0094*/ 	.byte	0x04, 0x1e
        /*0096*/ 	.short	(.L_343 - .L_342)
.L_342:
        /*0098*/ 	.word	0x00000000


	//----- nvinfo : EIATTR_CBANK_PARAM_SIZE
	.align		4
.L_343:
        /*009c*/ 	.byte	0x03, 0x19
        /*009e*/ 	.short	0x0030


	//----- nvinfo : EIATTR_PARAM_CBANK
	.align		4
        /*00a0*/ 	.byte	0x04, 0x0a
        /*00a2*/ 	.short	(.L_345 - .L_344)
	.align		4
.L_344:
        /*00a4*/ 	.word	index@(.nv.constant0.adadeltafloat)
        /*00a8*/ 	.short	0x0380
        /*00aa*/ 	.short	0x0030


	//----- nvinfo : EIATTR_SW_WAR
	.align		4
.L_345:
        /*00ac*/ 	.byte	0x04, 0x36
        /*00ae*/ 	.short	(.L_347 - .L_346)
.L_346:
        /*00b0*/ 	.word	0x00000008
.L_347:


//--------------------- .nv.info.adamfloat        --------------------------
	.section	.nv.info.adamfloat,"",@"SHT_CUDA_INFO"
	.sectionflags	@""
	.align	4


	//----- nvinfo : EIATTR_CUDA_API_VERSION
	.align		4
        /*0000*/ 	.byte	0x04, 0x37
        /*0002*/ 	.short	(.L_349 - .L_348)
.L_348:
        /*0004*/ 	.word	0x00000082


	//----- nvinfo : EIATTR_KPARAM_INFO
	.align		4
.L_349:
        /*0008*/ 	.byte	0x04, 0x17
        /*000a*/ 	.short	(.L_351 - .L_350)
.L_350:
        /*000c*/ 	.word	0x00000000
        /*0010*/ 	.short	0x0009
        /*0012*/ 	.short	0x0038
        /*0014*/ 	.byte	0x00, 0xf0, 0x11, 0x00


	//----- nvinfo : EIATTR_KPARAM_INFO
	.align		4
.L_351:
        /*0018*/ 	.byte	0x04, 0x17
        /*001a*/ 	.short	(.L_353 - .L_352)
.L_352:
        /*001c*/ 	.word	0x00000000
        /*0020*/ 	.short	0x0008
        /*0022*/ 	.short	0x0034
        /*0024*/ 	.byte	0x00, 0xf0, 0x11, 0x00


	//----- nvinfo : EIATTR_KPARAM_INFO
	.align		4
.L_353:
        /*0028*/ 	.byte	0x04, 0x17
        /*002a*/ 	.short	(.L_355 - .L_354)
.L_354:
        /*002c*/ 	.word	0x00000000
        /*0030*/ 	.short	0x0007
        /*0032*/ 	.short	0x0030
        /*0034*/ 	.byte	0x00, 0xf0, 0x11, 0x00


	//----- nvinfo : EIATTR_KPARAM_INFO
	.align		4
.L_355:
        /*0038*/ 	.byte	0x04, 0x17
        /*003a*/ 	.short	(.L_357 - .L_356)
.L_356:
        /*003c*/ 	.word	0x00000000
        /*0040*/ 	.short	0x0006
        /*0042*/ 	.short	0x002c
        /*0044*/ 	.byte	0x00, 0xf0, 0x11, 0x00


	//----- nvinfo : EIATTR_KPARAM_INFO
	.align		4
.L_357:
        /*0048*/ 	.byte	0x04, 0x17
        /*004a*/ 	.short	(.L_359 - .L_358)
.L_358:
        /*004c*/ 	.word	0x00000000
        /*0050*/ 	.short	0x0005
        /*0052*/ 	.short	0x0028
        /*0054*/ 	.byte	0x00, 0xf0, 0x11, 0x00


	//----- nvinfo : EIATTR_KPARAM_INFO
	.align		4
.L_359:
        /*0058*/ 	.byte	0x04, 0x17
        /*005a*/ 	.short	(.L_361 - .L_360)
.L_360:
        /*005c*/ 	.word	0x00000000
        /*0060*/ 	.short	0x0004
        /*0062*/ 	.short	0x0020
        /*0064*/ 	.byte	0x00, 0xf5, 0x21, 0x00


	//----- nvinfo : EIATTR_KPARAM_INFO
	.align		4
.L_361:
        /*0068*/ 	.byte	0x04, 0x17
        /*006a*/ 	.short	(.L_363 - .L_362)
.L_362:
        /*006c*/ 	.word	0x00000000
        /*0070*/ 	.short	0x0003
        /*0072*/ 	.short	0x0018
        /*0074*/ 	.byte	0x00, 0xf5, 0x21, 0x00


	//----- nvinfo : EIATTR_KPARAM_INFO
	.align		4
.L_363:
        /*0078*/ 	.byte	0x04, 0x17
        /*007a*/ 	.short	(.L_365 - .L_364)
.L_364:
        /*007c*/ 	.word	0x00000000
        /*0080*/ 	.short	0x0002
        /*0082*/ 	.short	0x0010
        /*0084*/ 	.byte	0x00, 0xf5, 0x21, 0x00


	//----- nvinfo : EIATTR_KPARAM_INFO
	.align		4
.L_365:
        /*0088*/ 	.byte	0x04, 0x17
        /*008a*/ 	.short	(.L_367 - .L_366)
.L_366:
        /*008c*/ 	.word	0x00000000
        /*0090*/ 	.short	0x0001
        /*0092*/ 	.short	0x0008
        /*0094*/ 	.byte	0x00, 0xf5, 0x21, 0x00


	//----- nvinfo : EIATTR_KPARAM_INFO
	.align		4
.L_367:
        /*0098*/ 	.byte	0x04, 0x17
        /*009a*/ 	.short	(.L_369 - .L_368)
.L_368:
        /*009c*/ 	.word	0x00000000
        /*00a0*/ 	.short	0x0000
        /*00a2*/ 	.short	0x0000
        /*00a4*/ 	.byte	0x00, 0xf0, 0x11, 0x00


	//----- nvinfo : EIATTR_SPARSE_MMA_MASK
	.align		4
.L_369:
        /*00a8*/ 	.byte	0x03, 0x50
        /*00aa*/ 	.short	0x0000


	//----- nvinfo : EIATTR_MAXREG_COUNT
	.align		4
        /*00ac*/ 	.byte	0x03, 0x1b
        /*00ae*/ 	.short	0x00ff


	//----- nvinfo : EIATTR_MERCURY_ISA_VERSION
	.align		4
        /*00b0*/ 	.byte	0x03, 0x5f
        /*00b2*/ 	.short	0x0101


	//----- nvinfo : EIATTR_VRC_CTA_INIT_COUNT
	.align		4
        /*00b4*/ 	.byte	0x02, 0x4a
	.zero		1
	.zero		1


	//----- nvinfo : EIATTR_EXIT_INSTR_OFFSETS
	.align		4
        /*00b8*/ 	.byte	0x04, 0x1c
        /*00ba*/ 	.short	(.L_371 - .L_370)


	//   ....[0]....
.L_370:
        /*00bc*/ 	.word	0x000000a0


	//   ....[1]....
        /*00c0*/ 	.word	0x00001290


	//----- nvinfo : EIATTR_CRS_STACK_SIZE
	.align		4
.L_371:
        /*00c4*/ 	.byte	0x04, 0x1e
        /*00c6*/ 	.short	(.L_373 - .L_372)
.L_372:
        /*00c8*/ 	.word	0x00000000


	//----- nvinfo : EIATTR_CBANK_PARAM_SIZE
	.align		4
.L_373:
        /*00cc*/ 	.byte	0x03, 0x19
        /*00ce*/ 	.short	0x003c


	//----- nvinfo : EIATTR_PARAM_CBANK
	.align		4
        /*00d0*/ 	.byte	0x04, 0x0a
        /*00d2*/ 	.short	(.L_375 - .L_374)
	.align		4
.L_374:
        /*00d4*/ 	.word	index@(.nv.constant0.adamfloat)
        /*00d8*/ 	.short	0x0380
        /*00da*/ 	.short	0x003c


	//----- nvinfo : EIATTR_SW_WAR
	.align		4
.L_375:
        /*00dc*/ 	.byte	0x04, 0x36
        /*00de*/ 	.short	(.L_377 - .L_376)
.L_376:
        /*00e0*/ 	.word	0x00000008
.L_377:


//--------------------- .nv.info.adagradfloat     --------------------------
	.section	.nv.info.adagradfloat,"",@"SHT_CUDA_INFO"
	.sectionflags	@""
	.align	4


	//----- nvinfo : EIATTR_CUDA_API_VERSION
	.align		4
        /*0000*/ 	.byte	0x04, 0x37
        /*0002*/ 	.short	(.L_379 - .L_378)
.L_378:
        /*0004*/ 	.word	0x00000082


	//----- nvinfo : EIATTR_KPARAM_INFO
	.align		4
.L_379:
        /*0008*/ 	.byte	0x04, 0x17
        /*000a*/ 	.short	(.L_381 - .L_380)
.L_380:
        /*000c*/ 	.word	0x00000000
        /*0010*/ 	.short	0x0005
        /*0012*/ 	.short	0x0024
        /*0014*/ 	.byte	0x00, 0xf0, 0x11, 0x00


	//----- nvinfo : EIATTR_KPARAM_INFO
	.align		4
.L_381:
        /*0018*/ 	.byte	0x04, 0x17
        /*001a*/ 	.short	(.L_383 - .L_382)
.L_382:
        /*001c*/ 	.word	0x00000000
        /*0020*/ 	.short	0x0004
        /*0022*/ 	.short	0x0020
        /*0024*/ 	.byte	0x00, 0xf0, 0x11, 0x00


	//----- nvinfo : EIATTR_KPARAM_INFO
	.align		4
.L_383:
        /*0028*/ 	.byte	0x04, 0x17
        /*002a*/ 	.short	(.L_385 - .L_384)
.L_384:
        /*002c*/ 	.word	0x00000000
        /*0030*/ 	.short	0x0003
        /*0032*/ 	.short	0x0018
        /*0034*/ 	.byte	0x00, 0xf5, 0x21, 0x00


	//----- nvinfo : EIATTR_KPARAM_INFO
	.align		4
.L_385:
        /*0038*/ 	.byte	0x04, 0x17
        /*003a*/ 	.short	(.L_387 - .L_386)
.L_386:
        /*003c*/ 	.word	0x00000000
        /*0040*/ 	.short	0x0002
        /*0042*/ 	.short	0x0010
        /*0044*/ 	.byte	0x00, 0xf5, 0x21, 0x00


	//----- nvinfo : EIATTR_KPARAM_INFO
	.align		4
.L_387:
        /*0048*/ 	.byte	0x04, 0x17
        /*004a*/ 	.short	(.L_389 - .L_388)
.L_388:
        /*004c*/ 	.word	0x00000000
        /*0050*/ 	.short	0x0001
        /*0052*/ 	.short	0x0008
        /*0054*/ 	.byte	0x00, 0xf5, 0x21, 0x00


	//----- nvinfo : EIATTR_KPARAM_INFO
	.align		4
.L_389:
        /*0058*/ 	.byte	0x04, 0x17
        /*005a*/ 	.short	(.L_391 - .L_390)
.L_390:
        /*005c*/ 	.word	0x00000000
        /*0060*/ 	.short	0x0000
        /*0062*/ 	.short	0x0000
        /*0064*/ 	.byte	0x00, 0xf0, 0x11, 0x00


	//----- nvinfo : EIATTR_SPARSE_MMA_MASK
	.align		4
.L_391:
        /*0068*/ 	.byte	0x03, 0x50
        /*006a*/ 	.short	0x0000


	//----- nvinfo : EIATTR_MAXREG_COUNT
	.align		4
        /*006c*/ 	.byte	0x03, 0x1b
        /*006e*/ 	.short	0x00ff


	//----- nvinfo : EIATTR_MERCURY_ISA_VERSION
	.align		4
        /*0070*/ 	.byte	0x03, 0x5f
        /*0072*/ 	.short	0x0101


	//----- nvinfo : EIATTR_VRC_CTA_INIT_COUNT
	.align		4
        /*0074*/ 	.byte	0x02, 0x4a
	.zero		1
	.zero		1


	//----- nvinfo : EIATTR_EXIT_INSTR_OFFSETS
	.align		4
        /*0078*/ 	.byte	0x04, 0x1c
        /*007a*/ 	.short	(.L_393 - .L_392)


	//   ....[0]....
.L_392:
        /*007c*/ 	.word	0x00000070


	//   ....[1]....
        /*0080*/ 	.word	0x00000370


	//----- nvinfo : EIATTR_CRS_STACK_SIZE
	.align		4
.L_393:
        /*0084*/ 	.byte	0x04, 0x1e
        /*0086*/ 	.short	(.L_395 - .L_394)
.L_394:
        /*0088*/ 	.word	0x00000000


	//----- nvinfo : EIATTR_CBANK_PARAM_SIZE
	.align		4
.L_395:
        /*008c*/ 	.byte	0x03, 0x19
        /*008e*/ 	.short	0x0028


	//----- nvinfo : EIATTR_PARAM_CBANK
	.align		4
        /*0090*/ 	.byte	0x04, 0x0a
        /*0092*/ 	.short	(.L_397 - .L_396)
	.align		4
.L_396:
        /*0094*/ 	.word	index@(.nv.constant0.adagradfloat)
        /*0098*/ 	.short	0x0380
        /*009a*/ 	.short	0x0028


	//----- nvinfo : EIATTR_SW_WAR
	.align		4
.L_397:
        /*009c*/ 	.byte	0x04, 0x36
        /*009e*/ 	.short	(.L_399 - .L_398)
.L_398:
        /*00a0*/ 	.word	0x00000008
.L_399:


//--------------------- .nv.info.nearestneighborNHWCBack --------------------------
	.section	.nv.info.nearestneighborNHWCBack,"",@"SHT_CUDA_INFO"
	.sectionflags	@""
	.align	4


	//----- nvinfo : EIATTR_CUDA_API_VERSION
	.align		4
        /*0000*/ 	.byte	0x04, 0x37
        /*0002*/ 	.short	(.L_401 - .L_400)
.L_400:
        /*0004*/ 	.word	0x00000082


	//----- nvinfo : EIATTR_KPARAM_INFO
	.align		4
.L_401:
        /*0008*/ 	.byte	0x04, 0x17
        /*000a*/ 	.short	(.L_403 - .L_402)
.L_402:
        /*000c*/ 	.word	0x00000000
        /*0010*/ 	.short	0x000a
        /*0012*/ 	.short	0x0030
        /*0014*/ 	.byte	0x00, 0xf5, 0x21, 0x00


	//----- nvinfo : EIATTR_KPARAM_INFO
	.align		4
.L_403:
        /*0018*/ 	.byte	0x04, 0x17
        /*001a*/ 	.short	(.L_405 - .L_404)
.L_404:
        /*001c*/ 	.word	0x00000000
        /*0020*/ 	.short	0x0009
        /*0022*/ 	.short	0x0028
        /*0024*/ 	.byte	0x00, 0xf0, 0x11, 0x00


	//----- nvinfo : EIATTR_KPARAM_INFO
	.align		4
.L_405:
        /*0028*/ 	.byte	0x04, 0x17
        /*002a*/ 	.short	(.L_407 - .L_406)
.L_406:
        /*002c*/ 	.word	0x00000000
        /*0030*/ 	.short	0x0008
        /*0032*/ 	.short	0x0024
        /*0034*/ 	.byte	0x00, 0xf0, 0x11, 0x00


	//----- nvinfo : EIATTR_KPARAM_INFO
	.align		4
.L_407:
        /*0038*/ 	.byte	0x04, 0x17
        /*003a*/ 	.short	(.L_409 - .L_408)
.L_408:
        /*003c*/ 	.word	0x00000000
        /*0040*/ 	.short	0x0007
        /*0042*/ 	.short	0x0020
        /*0044*/ 	.byte	0x00, 0xf0, 0x11, 0x00


	//----- nvinfo : EIATTR_KPARAM_INFO
	.align		4
.L_409:
        /*0048*/ 	.byte	0x04, 0x17
        /*004a*/ 	.short	(.L_411 - .L_410)
.L_410:
        /*004c*/ 	.word	0x00000000
        /*0050*/ 	.short	0x0006
        /*0052*/ 	.short	0x001c
        /*0054*/ 	.byte	0x00, 0xf0, 0x11, 0x00


	//----- nvinfo : EIATTR_KPARAM_INFO
	.align		4
.L_411:
        /*0058*/ 	.byte	0x04, 0x17
        /*005a*/ 	.short	(.L_413 - .L_412)
.L_412:
        /*005c*/ 	.word	0x00000000
        /*0060*/ 	.short	0x0005
        /*0062*/ 	.short	0x0018
        /*0064*/ 	.byte	0x00, 0xf0, 0x11, 0x00


	//----- nvinfo : EIATTR_KPARAM_INFO
	.align		4
.L_413:
        /*0068*/ 	.byte	0x04, 0x17
        /*006a*/ 	.short	(.L_415 - .L_414)
.L_414:
        /*006c*/ 	.word	0x00000000
        /*0070*/ 	.short	0x0004
        /*0072*/ 	.short	0x0014
        /*0074*/ 	.byte	0x00, 0xf0, 0x11, 0x00


	//----- nvinfo : EIATTR_KPARAM_INFO
	.align		4
.L_415:
        /*0078*/ 	.byte	0x04, 0x17
        /*007a*/ 	.short	(.L_417 - .L_416)
.L_416:
        /*007c*/ 	.word	0x00000000
        /*0080*/ 	.short	0x0003
        /*0082*/ 	.short	0x0010
        /*0084*/ 	.byte	0x00, 0xf0, 0x11, 0x00


	//----- nvinfo : EIATTR_KPARAM_INFO
	.align		4
.L_417:
        /*0088*/ 	.byte	0x04, 0x17
        /*008a*/ 	.short	(.L_419 - .L_418)
.L_418:
        /*008c*/ 	.word	0x00000000
        /*0090*/ 	.short	0x0002
        /*0092*/ 	.short	0x0008
        /*0094*/ 	.byte	0x00, 0xf5, 0x21, 0x00


	//----- nvinfo : EIATTR_KPARAM_INFO
	.align		4
.L_419:
        /*0098*/ 	.byte	0x04, 0x17
        /*009a*/ 	.short	(.L_421 - .L_420)
.L_420:
        /*009c*/ 	.word	0x00000000
        /*00a0*/ 	.short	0x0001
        /*00a2*/ 	.short	0x0004
        /*00a4*/ 	.byte	0x00, 0xf0, 0x11, 0x00


	//----- nvinfo : EIATTR_KPARAM_INFO
	.align		4
.L_421:
        /*00a8*/ 	.byte	0x04, 0x17
        /*00aa*/ 	.short	(.L_423 - .L_422)
.L_422:
        /*00ac*/ 	.word	0x00000000
        /*00b0*/ 	.short	0x0000
        /*00b2*/ 	.short	0x0000
        /*00b4*/ 	.byte	0x00, 0xf0, 0x11, 0x00


	//----- nvinfo : EIATTR_SPARSE_MMA_MASK
	.align		4
.L_423:
        /*00b8*/ 	.byte	0x03, 0x50
        /*00ba*/ 	.short	0x0000


	//----- nvinfo : EIATTR_MAXREG_COUNT
	.align		4
        /*00bc*/ 	.byte	0x03, 0x1b
        /*00be*/ 	.short	0x00ff


	//----- nvinfo : EIATTR_MERCURY_ISA_VERSION
	.align		4
        /*00c0*/ 	.byte	0x03, 0x5f
        /*00c2*/ 	.short	0x0101


	//----- nvinfo : EIATTR_VRC_CTA_INIT_COUNT
	.align		4
        /*00c4*/ 	.byte	0x02, 0x4a
	.zero		1
	.zero		1


	//----- nvinfo : EIATTR_EXIT_INSTR_OFFSETS
	.align		4
        /*00c8*/ 	.byte	0x04, 0x1c
        /*00ca*/ 	.short	(.L_425 - .L_424)


	//   ....[0]....
.L_424:
        /*00cc*/ 	.word	0x00000070


	//   ....[1]....
        /*00d0*/ 	.word	0x000008b0


	//   ....[2]....
        /*00d4*/ 	.word	0x00000fb0


	//----- nvinfo : EIATTR_CRS_STACK_SIZE
	.align		4
.L_425:
        /*00d8*/ 	.byte	0x04, 0x1e
        /*00da*/ 	.short	(.L_427 - .L_426)
.L_426:
        /*00dc*/ 	.word	0x00000000


	//----- nvinfo : EIATTR_CBANK_PARAM_SIZE
	.align		4
.L_427:
        /*00e0*/ 	.byte	0x03, 0x19
        /*00e2*/ 	.short	0x0038


	//----- nvinfo : EIATTR_PARAM_CBANK
	.align		4
        /*00e4*/ 	.byte	0x04, 0x0a
        /*00e6*/ 	.short	(.L_429 - .L_428)
	.align		4
.L_428:
        /*00e8*/ 	.word	index@(.nv.constant0.nearestneighborNHWCBack)
        /*00ec*/ 	.short	0x0380
        /*00ee*/ 	.short	0x0038


	//----- nvinfo : EIATTR_SW_WAR
	.align		4
.L_429:
        /*00f0*/ 	.byte	0x04, 0x36
        /*00f2*/ 	.short	(.L_431 - .L_430)
.L_430:
        /*00f4*/ 	.word	0x00000008
.L_431:


//--------------------- .nv.info.nearestneighborNCHWBack --------------------------
	.section	.nv.info.nearestneighborNCHWBack,"",@"SHT_CUDA_INFO"
	.sectionflags	@""
	.align	4


	//----- nvinfo : EIATTR_CUDA_API_VERSION
	.align		4
        /*0000*/ 	.byte	0x04, 0x37
        /*0002*/ 	.short	(.L_433 - .L_432)
.L_432:
        /*0004*/ 	.word	0x00000082


	//----- nvinfo : EIATTR_KPARAM_INFO
	.align		4
.L_433:
        /*0008*/ 	.byte	0x04, 0x17
        /*000a*/ 	.short	(.L_435 - .L_434)
.L_434:
        /*000c*/ 	.word	0x00000000
        /*0010*/ 	.short	0x000a
        /*0012*/ 	.short	0x0030
        /*0014*/ 	.byte	0x00, 0xf5, 0x21, 0x00


	//----- nvinfo : EIATTR_KPARAM_INFO
	.align		4
.L_435:
        /*0018*/ 	.byte	0x04, 0x17
        /*001a*/ 	.short	(.L_437 - .L_436)
.L_436:
        /*001c*/ 	.word	0x00000000
        /*0020*/ 	.short	0x0009
        /*0022*/ 	.short	0x0028
        /*0024*/ 	.byte	0x00, 0xf0, 0x11, 0x00


	//----- nvinfo : EIATTR_KPARAM_INFO
	.align		4
.L_437:
        /*0028*/ 	.byte	0x04, 0x17
        /*002a*/ 	.short	(.L_439 - .L_438)
.L_438:
        /*002c*/ 	.word	0x00000000
        /*0030*/ 	.short	0x0008
        /*0032*/ 	.short	0x0024
        /*0034*/ 	.byte	0x00, 0xf0, 0x11, 0x00


	//----- nvinfo : EIATTR_KPARAM_INFO
	.align		4
.L_439:
        /*0038*/ 	.byte	0x04, 0x17
        /*003a*/ 	.short	(.L_441 - .L_440)
.L_440:
        /*003c*/ 	.word	0x00000000
        /*0040*/ 	.short	0x0007
        /*0042*/ 	.short	0x0020
        /*0044*/ 	.byte	0x00, 0xf0, 0x11, 0x00


	//----- nvinfo : EIATTR_KPARAM_INFO
	.align		4
.L_441:
        /*0048*/ 	.byte	0x04, 0x17
        /*004a*/ 	.short	(.L_443 - .L_442)
.L_442:
        /*004c*/ 	.word	0x00000000
        /*0050*/ 	.short	0x0006
        /*0052*/ 	.short	0x001c
        /*0054*/ 	.byte	0x00, 0xf0, 0x11, 0x00


	//----- nvinfo : EIATTR_KPARAM_INFO
	.align		4
.L_443:
        /*0058*/ 	.byte	0x04, 0x17
        /*005a*/ 	.short	(.L_445 - .L_444)
.L_444:
        /*005c*/ 	.word	0x00000000
        /*0060*/ 	.short	0x0005
        /*0062*/ 	.short	0x0018
        /*0064*/ 	.byte	0x00, 0xf0, 0x11, 0x00


	//----- nvinfo : EIATTR_KPARAM_INFO
	.align		4
.L_445:
        /*0068*/ 	.byte	0x04, 0x17
        /*006a*/ 	.short	(.L_447 - .L_446)
.L_446:
        /*006c*/ 	.word	0x00000000
        /*0070*/ 	.short	0x0004
        /*0072*/ 	.short	0x0014
        /*0074*/ 	.byte	0x00, 0xf0, 0x11, 0x00


	//----- nvinfo : EIATTR_KPARAM_INFO
	.align		4
.L_447:
        /*0078*/ 	.byte	0x04, 0x17
        /*007a*/ 	.short	(.L_449 - .L_448)
.L_448:
        /*007c*/ 	.word	0x00000000
        /*0080*/ 	.short	0x0003
        /*0082*/ 	.short	0x0010
        /*0084*/ 	.byte	0x00, 0xf0, 0x11, 0x00


	//----- nvinfo : EIATTR_KPARAM_INFO
	.align		4
.L_449:
        /*0088*/ 	.byte	0x04, 0x17
        /*008a*/ 	.short	(.L_451 - .L_450)
.L_450:
        /*008c*/ 	.word	0x00000000
        /*0090*/ 	.short	0x0002
        /*0092*/ 	.short	0x0008
        /*0094*/ 	.byte	0x00, 0xf5, 0x21, 0x00


	//----- nvinfo : EIATTR_KPARAM_INFO
	.align		4
.L_451:
        /*0098*/ 	.byte	0x04, 0x17
        /*009a*/ 	.short	(.L_453 - .L_452)
.L_452:
        /*009c*/ 	.word	0x00000000
        /*00a0*/ 	.short	0x0001
        /*00a2*/ 	.short	0x0004
        /*00a4*/ 	.byte	0x00, 0xf0, 0x11, 0x00


	//----- nvinfo : EIATTR_KPARAM_INFO
	.align		4
.L_453:
        /*00a8*/ 	.byte	0x04, 0x17
        /*00aa*/ 	.short	(.L_455 - .L_454)
.L_454:
        /*00ac*/ 	.word	0x00000000
        /*00b0*/ 	.short	0x0000
        /*00b2*/ 	.short	0x0000
        /*00b4*/ 	.byte	0x00, 0xf0, 0x11, 0x00


	//----- nvinfo : EIATTR_SPARSE_MMA_MASK
	.align		4
.L_455:
        /*00b8*/ 	.byte	0x03, 0x50
        /*00ba*/ 	.short	0x0000


	//----- nvinfo : EIATTR_MAXREG_COUNT
	.align		4
        /*00bc*/ 	.byte	0x03, 0x1b
        /*00be*/ 	.short	0x00ff


	//----- nvinfo : EIATTR_MERCURY_ISA_VERSION
	.align		4
        /*00c0*/ 	.byte	0x03, 0x5f
        /*00c2*/ 	.short	0x0101


	//----- nvinfo : EIATTR_VRC_CTA_INIT_COUNT
	.align		4
        /*00c4*/ 	.byte	0x02, 0x4a
	.zero		1
	.zero		1


	//----- nvinfo : EIATTR_EXIT_INSTR_OFFSETS
	.align		4
        /*00c8*/ 	.byte	0x04, 0x1c
        /*00ca*/ 	.short	(.L_457 - .L_456)


	//   ....[0]....
.L_456:
        /*00cc*/ 	.word	0x00000070


	//   ....[1]....
        /*00d0*/ 	.word	0x00000890


	//   ....[2]....
        /*00d4*/ 	.word	0x00000f90


	//----- nvinfo : EIATTR_CRS_STACK_SIZE
	.align		4
.L_457:
        /*00d8*/ 	.byte	0x04, 0x1e
        /*00da*/ 	.short	(.L_459 - .L_458)
.L_458:
        /*00dc*/ 	.word	0x00000000


	//----- nvinfo : EIATTR_CBANK_PARAM_SIZE
	.align		4
.L_459:
        /*00e0*/ 	.byte	0x03, 0x19
        /*00e2*/ 	.short	0x0038


	//----- nvinfo : EIATTR_PARAM_CBANK
	.align		4
        /*00e4*/ 	.byte	0x04, 0x0a
        /*00e6*/ 	.short	(.L_461 - .L_460)
	.align		4
.L_460:
        /*00e8*/ 	.word	index@(.nv.constant0.nearestneighborNCHWBack)
        /*00ec*/ 	.short	0x0380
        /*00ee*/ 	.short	0x0038


	//----- nvinfo : EIATTR_SW_WAR
	.align		4
.L_461:
        /*00f0*/ 	.byte	0x04, 0x36
        /*00f2*/ 	.short	(.L_463 - .L_462)
.L_462:
        /*00f4*/ 	.word	0x00000008
.L_463:


//--------------------- .nv.info.nearestneighborNCHW --------------------------
	.section	.nv.info.nearestneighborNCHW,"",@"SHT_CUDA_INFO"
	.sectionflags	@""
	.align	4


	//----- nvinfo : EIATTR_CUDA_API_VERSION
	.align		4
        /*0000*/ 	.byte	0x04, 0x37
        /*0002*/ 	.short	(.L_465 - .L_464)
.L_464:
        /*0004*/ 	.word	0x00000082


	//----- nvinfo : EIATTR_KPARAM_INFO
	.align		4
.L_465:
        /*0008*/ 	.byte	0x04, 0x17
        /*000a*/ 	.short	(.L_467 - .L_466)
.L_466:
        /*000c*/ 	.word	0x00000000
        /*0010*/ 	.short	0x000a
        /*0012*/ 	.short	0x0030
        /*0014*/ 	.byte	0x00, 0xf5, 0x21, 0x00


	//----- nvinfo : EIATTR_KPARAM_INFO
	.align		4
.L_467:
        /*0018*/ 	.byte	0x04, 0x17
        /*001a*/ 	.short	(.L_469 - .L_468)
.L_468:
        /*001c*/ 	.word	0x00000000
        /*0020*/ 	.short	0x0009
        /*0022*/ 	.short	0x0028
        /*0024*/ 	.byte	0x00, 0xf0, 0x11, 0x00


	//----- nvinfo : EIATTR_KPARAM_INFO
	.align		4
.L_469:
        /*0028*/ 	.byte	0x04, 0x17
        /*002a*/ 	.short	(.L_471 - .L_470)
.L_470:
        /*002c*/ 	.word	0x00000000
        /*0030*/ 	.short	0x0008
        /*0032*/ 	.short	0x0024
        /*0034*/ 	.byte	0x00, 0xf0, 0x11, 0x00


	//----- nvinfo : EIATTR_KPARAM_INFO
	.align		4
.L_471:
        /*0038*/ 	.byte	0x04, 0x17
        /*003a*/ 	.short	(.L_473 - .L_472)
.L_472:
        /*003c*/ 	.word	0x00000000
        /*0040*/ 	.short	0x0007
        /*0042*/ 	.short	0x0020
        /*0044*/ 	.byte	0x00, 0xf0, 0x11, 0x00


	//----- nvinfo : EIATTR_KPARAM_INFO
	.align		4
.L_473:
        /*0048*/ 	.byte	0x04, 0x17
        /*004a*/ 	.short	(.L_475 - .L_474)
.L_474:
        /*004c*/ 	.word	0x00000000
        /*0050*/ 	.short	0x0006
        /*0052*/ 	.short	0x001c
        /*0054*/ 	.byte	0x00, 0xf0, 0x11, 0x00


	//----- nvinfo : EIATTR_KPARAM_INFO
	.align		4
.L_475:
        /*0058*/ 	.byte	0x04, 0x17
        /*005a*/ 	.short	(.L_477 - .L_476)
.L_476:
        /*005c*/ 	.word	0x00000000
        /*0060*/ 	.short	0x0005
        /*0062*/ 	.short	0x0018
        /*0064*/ 	.byte	0x00, 0xf0, 0x11, 0x00


	//----- nvinfo : EIATTR_KPARAM_INFO
	.align		4
.L_477:
        /*0068*/ 	.byte	0x04, 0x17
        /*006a*/ 	.short	(.L_479 - .L_478)
.L_478:
        /*006c*/ 	.word	0x00000000
        /*0070*/ 	.short	0x0004
        /*0072*/ 	.short	0x0014
        /*0074*/ 	.byte	0x00, 0xf0, 0x11, 0x00


	//----- nvinfo : EIATTR_KPARAM_INFO
	.align		4
.L_479:
        /*0078*/ 	.byte	0x04, 0x17
        /*007a*/ 	.short	(.L_481 - .L_480)
.L_480:
        /*007c*/ 	.word	0x00000000
        /*0080*/ 	.short	0x0003
        /*0082*/ 	.short	0x0010
        /*0084*/ 	.byte	0x00, 0xf0, 0x11, 0x00


	//----- nvinfo : EIATTR_KPARAM_INFO
	.align		4
.L_481:
        /*0088*/ 	.byte	0x04, 0x17
        /*008a*/ 	.short	(.L_483 - .L_482)
.L_482:
        /*008c*/ 	.word	0x00000000
        /*0090*/ 	.short	0x0002
        /*0092*/ 	.short	0x0008
        /*0094*/ 	.byte	0x00, 0xf5, 0x21, 0x00


	//----- nvinfo : EIATTR_KPARAM_INFO
	.align		4
.L_483:
        /*0098*/ 	.byte	0x04, 0x17
        /*009a*/ 	.short	(.L_485 - .L_484)
.L_484:
        /*009c*/ 	.word	0x00000000
        /*00a0*/ 	.short	0x0001
        /*00a2*/ 	.short	0x0004
        /*00a4*/ 	.byte	0x00, 0xf0, 0x11, 0x00


	//----- nvinfo : EIATTR_KPARAM_INFO
	.align		4
.L_485:
        /*00a8*/ 	.byte	0x04, 0x17
        /*00aa*/ 	.short	(.L_487 - .L_486)
.L_486:
        /*00ac*/ 	.word	0x00000000
        /*00b0*/ 	.short	0x0000
        /*00b2*/ 	.short	0x0000
        /*00b4*/ 	.byte	0x00, 0xf0, 0x11, 0x00


	//----- nvinfo : EIATTR_SPARSE_MMA_MASK
	.align		4
.L_487:
        /*00b8*/ 	.byte	0x03, 0x50
        /*00ba*/ 	.short	0x0000


	//----- nvinfo : EIATTR_MAXREG_COUNT
	.align		4
        /*00bc*/ 	.byte	0x03, 0x1b
        /*00be*/ 	.short	0x00ff


	//----- nvinfo : EIATTR_MERCURY_ISA_VERSION
	.align		4
        /*00c0*/ 	.byte	0x03, 0x5f
        /*00c2*/ 	.short	0x0101


	//----- nvinfo : EIATTR_VRC_CTA_INIT_COUNT
	.align		4
        /*00c4*/ 	.byte	0x02, 0x4a
	.zero		1
	.zero		1


	//----- nvinfo : EIATTR_EXIT_INSTR_OFFSETS
	.align		4
        /*00c8*/ 	.byte	0x04, 0x1c
        /*00ca*/ 	.short	(.L_489 - .L_488)


	//   ....[0]....
.L_488:
        /*00cc*/ 	.word	0x00000070


	//   ....[1]....
        /*00d0*/ 	.word	0x00000880


	//   ....[2]....
        /*00d4*/ 	.word	0x00000f90


	//----- nvinfo : EIATTR_CRS_STACK_SIZE
	.align		4
.L_489:
        /*00d8*/ 	.byte	0x04, 0x1e
        /*00da*/ 	.short	(.L_491 - .L_490)
.L_490:
        /*00dc*/ 	.word	0x00000000


	//----- nvinfo : EIATTR_CBANK_PARAM_SIZE
	.align		4
.L_491:
        /*00e0*/ 	.byte	0x03, 0x19
        /*00e2*/ 	.short	0x0038


	//----- nvinfo : EIATTR_PARAM_CBANK
	.align		4
        /*00e4*/ 	.byte	0x04, 0x0a
        /*00e6*/ 	.short	(.L_493 - .L_492)
	.align		4
.L_492:
        /*00e8*/ 	.word	index@(.nv.constant0.nearestneighborNCHW)
        /*00ec*/ 	.short	0x0380
        /*00ee*/ 	.short	0x0038


	//----- nvinfo : EIATTR_SW_WAR
	.align		4
.L_493:
        /*00f0*/ 	.byte	0x04, 0x36
        /*00f2*/ 	.short	(.L_495 - .L_494)
.L_494:
        /*00f4*/ 	.word	0x00000008
.L_495:


//--------------------- .nv.info.nearestneighborNHWC --------------------------
	.section	.nv.info.nearestneighborNHWC,"",@"SHT_CUDA_INFO"
	.sectionflags	@""
	.align	4


	//----- nvinfo : EIATTR_CUDA_API_VERSION
	.align		4
        /*0000*/ 	.byte	0x04, 0x37
        /*0002*/ 	.short	(.L_497 - .L_496)
.L_496:
        /*0004*/ 	.word	0x00000082


	//----- nvinfo : EIATTR_KPARAM_INFO
	.align		4
.L_497:
        /*0008*/ 	.byte	0x04, 0x17
        /*000a*/ 	.short	(.L_499 - .L_498)
.L_498:
        /*000c*/ 	.word	0x00000000
        /*0010*/ 	.short	0x000a
        /*0012*/ 	.short	0x0030
        /*0014*/ 	.byte	0x00, 0xf5, 0x21, 0x00


	//----- nvinfo : EIATTR_KPARAM_INFO
	.align		4
.L_499:
        /*0018*/ 	.byte	0x04, 0x17
        /*001a*/ 	.short	(.L_501 - .L_500)
.L_500:
        /*001c*/ 	.word	0x00000000
        /*0020*/ 	.short	0x0009
        /*0022*/ 	.short	0x0028
        /*0024*/ 	.byte	0x00, 0xf0, 0x11, 0x00


	//----- nvinfo : EIATTR_KPARAM_INFO
	.align		4
.L_501:
        /*0028*/ 	.byte	0x04, 0x17
        /*002a*/ 	.short	(.L_503 - .L_502)
.L_502:
        /*002c*/ 	.word	0x00000000
        /*0030*/ 	.short	0x0008
        /*0032*/ 	.short	0x0024
        /*0034*/ 	.byte	0x00, 0xf0, 0x11, 0x00


	//----- nvinfo : EIATTR_KPARAM_INFO
	.align		4
.L_503:
        /*0038*/ 	.byte	0x04, 0x17
        /*003a*/ 	.short	(.L_505 - .L_504)
.L_504:
        /*003c*/ 	.word	0x00000000
        /*0040*/ 	.short	0x0007
        /*0042*/ 	.short	0x0020
        /*0044*/ 	.byte	0x00, 0xf0, 0x11, 0x00


	//----- nvinfo : EIATTR_KPARAM_INFO
	.align		4
.L_505:
        /*0048*/ 	.byte	0x04, 0x17
        /*004a*/ 	.short	(.L_507 - .L_506)
.L_506:
        /*004c*/ 	.word	0x00000000
        /*0050*/ 	.short	0x0006
        /*0052*/ 	.short	0x001c
        /*0054*/ 	.byte	0x00, 0xf0, 0x11, 0x00


	//----- nvinfo : EIATTR_KPARAM_INFO
	.align		4
.L_507:
        /*0058*/ 	.byte	0x04, 0x17
        /*005a*/ 	.short	(.L_509 - .L_508)
.L_508:
        /*005c*/ 	.word	0x00000000
        /*0060*/ 	.short	0x0005
        /*0062*/ 	.short	0x0018
        /*0064*/ 	.byte	0x00, 0xf0, 0x11, 0x00


	//----- nvinfo : EIATTR_KPARAM_INFO
	.align		4
.L_509:
        /*0068*/ 	.byte	0x04, 0x17
        /*006a*/ 	.short	(.L_511 - .L_510)
.L_510:
        /*006c*/ 	.word	0x00000000
        /*0070*/ 	.short	0x0004
        /*0072*/ 	.short	0x0014
        /*0074*/ 	.byte	0x00, 0xf0, 0x11, 0x00


	//----- nvinfo : EIATTR_KPARAM_INFO
	.align		4
.L_511:
        /*0078*/ 	.byte	0x04, 0x17
        /*007a*/ 	.short	(.L_513 - .L_512)
.L_512:
        /*007c*/ 	.word	0x00000000
        /*0080*/ 	.short	0x0003
        /*0082*/ 	.short	0x0010
        /*0084*/ 	.byte	0x00, 0xf0, 0x11, 0x00


	//----- nvinfo : EIATTR_KPARAM_INFO
	.align		4
.L_513:
        /*0088*/ 	.byte	0x04, 0x17
        /*008a*/ 	.short	(.L_515 - .L_514)
.L_514:
        /*008c*/ 	.word	0x00000000
        /*0090*/ 	.short	0x0002
        /*0092*/ 	.short	0x0008
        /*0094*/ 	.byte	0x00, 0xf5, 0x21, 0x00


	//----- nvinfo : EIATTR_KPARAM_INFO
	.align		4
.L_515:
        /*0098*/ 	.byte	0x04, 0x17
        /*009a*/ 	.short	(.L_517 - .L_516)
.L_516:
        /*009c*/ 	.word	0x00000000
        /*00a0*/ 	.short	0x0001
        /*00a2*/ 	.short	0x0004
        /*00a4*/ 	.byte	0x00, 0xf0, 0x11, 0x00


	//----- nvinfo : EIATTR_KPARAM_INFO
	.align		4
.L_517:
        /*00a8*/ 	.byte	0x04, 0x17
        /*00aa*/ 	.short	(.L_519 - .L_518)
.L_518:
        /*00ac*/ 	.word	0x00000000
        /*00b0*/ 	.short	0x0000
        /*00b2*/ 	.short	0x0000
        /*00b4*/ 	.byte	0x00, 0xf0, 0x11, 0x00


	//----- nvinfo : EIATTR_SPARSE_MMA_MASK
	.align		4
.L_519:
        /*00b8*/ 	.byte	0x03, 0x50
        /*00ba*/ 	.short	0x0000


	//----- nvinfo : EIATTR_MAXREG_COUNT
	.align		4
        /*00bc*/ 	.byte	0x03, 0x1b
        /*00be*/ 	.short	0x00ff


	//----- nvinfo : EIATTR_MERCURY_ISA_VERSION
	.align		4
        /*00c0*/ 	.byte	0x03, 0x5f
        /*00c2*/ 	.short	0x0101


	//----- nvinfo : EIATTR_VRC_CTA_INIT_COUNT
	.align		4
        /*00c4*/ 	.byte	0x02, 0x4a
	.zero		1
	.zero		1


	//----- nvinfo : EIATTR_EXIT_INSTR_OFFSETS
	.align		4
        /*00c8*/ 	.byte	0x04, 0x1c
        /*00ca*/ 	.short	(.L_521 - .L_520)


	//   ....[0]....
.L_520:
        /*00cc*/ 	.word	0x00000070


	//   ....[1]....
        /*00d0*/ 	.word	0x000008d0


	//   ....[2]....
        /*00d4*/ 	.word	0x00001000


	//----- nvinfo : EIATTR_CRS_STACK_SIZE
	.align		4
.L_521:
        /*00d8*/ 	.byte	0x04, 0x1e
        /*00da*/ 	.short	(.L_523 - .L_522)
.L_522:
        /*00dc*/ 	.word	0x00000000


	//----- nvinfo : EIATTR_CBANK_PARAM_SIZE
	.align		4
.L_523:
        /*00e0*/ 	.byte	0x03, 0x19
        /*00e2*/ 	.short	0x0038


	//----- nvinfo : EIATTR_PARAM_CBANK
	.align		4
        /*00e4*/ 	.byte	0x04, 0x0a
        /*00e6*/ 	.short	(.L_525 - .L_524)
	.align		4
.L_524:
        /*00e8*/ 	.word	index@(.nv.constant0.nearestneighborNHWC)
        /*00ec*/ 	.short	0x0380
        /*00ee*/ 	.short	0x0038


	//----- nvinfo : EIATTR_SW_WAR
	.align		4
.L_525:
        /*00f0*/ 	.byte	0x04, 0x36
        /*00f2*/ 	.short	(.L_527 - .L_526)
.L_526:
        /*00f4*/ 	.word	0x00000008
.L_527:


//--------------------- .nv.info.ShapetoBatch4DNCHW --------------------------
	.section	.nv.info.ShapetoBatch4DNCHW,"",@"SHT_CUDA_INFO"
	.sectionflags	@""
	.align	4


	//----- nvinfo : EIATTR_CUDA_API_VERSION
	.align		4
        /*0000*/ 	.byte	0x04, 0x37
        /*0002*/ 	.short	(.L_529 - .L_528)
.L_528:
        /*0004*/ 	.word	0x00000082


	//----- nvinfo : EIATTR_KPARAM_INFO
	.align		4
.L_529:
        /*0008*/ 	.byte	0x04, 0x17
        /*000a*/ 	.short	(.L_531 - .L_530)
.L_530:
        /*000c*/ 	.word	0x00000000
        /*0010*/ 	.short	0x000b
        /*0012*/ 	.short	0x0038
        /*0014*/ 	.byte	0x00, 0xf0, 0x11, 0x00


	//----- nvinfo : EIATTR_KPARAM_INFO
	.align		4
.L_531:
        /*0018*/ 	.byte	0x04, 0x17
        /*001a*/ 	.short	(.L_533 - .L_532)
.L_532:
        /*001c*/ 	.word	0x00000000
        /*0020*/ 	.short	0x000a
        /*0022*/ 	.short	0x0030
        /*0024*/ 	.byte	0x00, 0xf5, 0x21, 0x00


	//----- nvinfo : EIATTR_KPARAM_INFO
	.align		4
.L_533:
        /*0028*/ 	.byte	0x04, 0x17
        /*002a*/ 	.short	(.L_535 - .L_534)
.L_534:
        /*002c*/ 	.word	0x00000000
        /*0030*/ 	.short	0x0009
        /*0032*/ 	.short	0x0028
        /*0034*/ 	.byte	0x00, 0xf5, 0x21, 0x00


	//----- nvinfo : EIATTR_KPARAM_INFO
	.align		4
.L_535:
        /*0038*/ 	.byte	0x04, 0x17
        /*003a*/ 	.short	(.L_537 - .L_536)
.L_536:
        /*003c*/ 	.word	0x00000000
        /*0040*/ 	.short	0x0008
        /*0042*/ 	.short	0x0020
        /*0044*/ 	.byte	0x00, 0xf0, 0x11, 0x00


	//----- nvinfo : EIATTR_KPARAM_INFO
	.align		4
.L_537:
        /*0048*/ 	.byte	0x04, 0x17
        /*004a*/ 	.short	(.L_539 - .L_538)
.L_538:
        /*004c*/ 	.word	0x00000000
        /*0050*/ 	.short	0x0007
        /*0052*/ 	.short	0x001c
        /*0054*/ 	.byte	0x00, 0xf0, 0x11, 0x00


	//----- nvinfo : EIATTR_KPARAM_INFO
	.align		4
.L_539:
        /*0058*/ 	.byte	0x04, 0x17
        /*005a*/ 	.short	(.L_541 - .L_540)
.L_540:
        /*005c*/ 	.word	0x00000000
        /*0060*/ 	.short	0x0006
        /*0062*/ 	.short	0x0018
        /*0064*/ 	.byte	0x00, 0xf0, 0x11, 0x00


	//----- nvinfo : EIATTR_KPARAM_INFO
	.align		4
.L_541:
        /*0068*/ 	.byte	0x04, 0x17
        /*006a*/ 	.short	(.L_543 - .L_542)
.L_542:
        /*006c*/ 	.word	0x00000000
        /*0070*/ 	.short	0x0005
        /*0072*/ 	.short	0x0014
        /*0074*/ 	.byte	0x00, 0xf0, 0x11, 0x00


	//----- nvinfo : EIATTR_KPARAM_INFO
	.align		4
.L_543:
        /*0078*/ 	.byte	0x04, 0x17
        /*007a*/ 	.short	(.L_545 - .L_544)
.L_544:
        /*007c*/ 	.word	0x00000000
        /*0080*/ 	.short	0x0004
        /*0082*/ 	.short	0x0010
        /*0084*/ 	.byte	0x00, 0xf0, 0x11, 0x00


	//----- nvinfo : EIATTR_KPARAM_INFO
	.align		4
.L_545:
        /*0088*/ 	.byte	0x04, 0x17
        /*008a*/ 	.short	(.L_547 - .L_546)
.L_546:
        /*008c*/ 	.word	0x00000000
        /*0090*/ 	.short	0x0003
        /*0092*/ 	.short	0x000c
        /*0094*/ 	.byte	0x00, 0xf0, 0x11, 0x00


	//----- nvinfo : EIATTR_KPARAM_INFO
	.align		4
.L_547:
        /*0098*/ 	.byte	0x04, 0x17
        /*009a*/ 	.short	(.L_549 - .L_548)
.L_548:
        /*009c*/ 	.word	0x00000000
        /*00a0*/ 	.short	0x0002
        /*00a2*/ 	.short	0x0008
        /*00a4*/ 	.byte	0x00, 0xf0, 0x11, 0x00


	//----- nvinfo : EIATTR_KPARAM_INFO
	.align		4
.L_549:
        /*00a8*/ 	.byte	0x04, 0x17
        /*00aa*/ 	.short	(.L_551 - .L_550)
.L_550:
        /*00ac*/ 	.word	0x00000000
        /*00b0*/ 	.short	0x0001
        /*00b2*/ 	.short	0x0004
        /*00b4*/ 	.byte	0x00, 0xf0, 0x11, 0x00


	//----- nvinfo : EIATTR_KPARAM_INFO
	.align		4
.L_551:
        /*00b8*/ 	.byte	0x04, 0x17
        /*00ba*/ 	.short	(.L_553 - .L_552)
.L_552:
        /*00bc*/ 	.word	0x00000000
        /*00c0*/ 	.short	0x0000
        /*00c2*/ 	.short	0x0000
        /*00c4*/ 	.byte	0x00, 0xf0, 0x11, 0x00


	//----- nvinfo : EIATTR_SPARSE_MMA_MASK
	.align		4
.L_553:
        /*00c8*/ 	.byte	0x03, 0x50
        /*00ca*/ 	.short	0x0000


	//----- nvinfo : EIATTR_MAXREG_COUNT
	.align		4
        /*00cc*/ 	.byte	0x03, 0x1b
        /*00ce*/ 	.short	0x00ff


	//----- nvinfo : EIATTR_MERCURY_ISA_VERSION
	.align		4
        /*00d0*/ 	.byte	0x03, 0x5f
        /*00d2*/ 	.short	0x0101


	//----- nvinfo : EIATTR_VRC_CTA_INIT_COUNT
	.align		4
        /*00d4*/ 	.byte	0x02, 0x4a
	.zero		1
	.zero		1


	//----- nvinfo : EIATTR_EXIT_INSTR_OFFSETS
	.align		4
        /*00d8*/ 	.byte	0x04, 0x1c
        /*00da*/ 	.short	(.L_555 - .L_554)


	//   ....[0]....
.L_554:
        /*00dc*/ 	.word	0x00000030


	//   ....[1]....
        /*00e0*/ 	.word	0x00000080


	//   ....[2]....
        /*00e4*/ 	.word	0x00000600


	//   ....[3]....
        /*00e8*/ 	.word	0x00000b00


	//----- nvinfo : EIATTR_CRS_STACK_SIZE
	.align		4
.L_555:
        /*00ec*/ 	.byte	0x04, 0x1e
        /*00ee*/ 	.short	(.L_557 - .L_556)
.L_556:
        /*00f0*/ 	.word	0x00000000


	//----- nvinfo : EIATTR_CBANK_PARAM_SIZE
	.align		4
.L_557:
        /*00f4*/ 	.byte	0x03, 0x19
        /*00f6*/ 	.short	0x003c


	//----- nvinfo : EIATTR_PARAM_CBANK
	.align		4
        /*00f8*/ 	.byte	0x04, 0x0a
        /*00fa*/ 	.short	(.L_559 - .L_558)
	.align		4
.L_558:
        /*00fc*/ 	.word	index@(.nv.constant0.ShapetoBatch4DNCHW)
        /*0100*/ 	.short	0x0380
        /*0102*/ 	.short	0x003c


	//----- nvinfo : EIATTR_SW_WAR
	.align		4
.L_559:
        /*0104*/ 	.byte	0x04, 0x36
        /*0106*/ 	.short	(.L_561 - .L_560)
.L_560:
        /*0108*/ 	.word	0x00000008
.L_561:


//--------------------- .nv.info.ShapetoBatch4DNHWC --------------------------
	.section	.nv.info.ShapetoBatch4DNHWC,"",@"SHT_CUDA_INFO"
	.sectionflags	@""
	.align	4


	//----- nvinfo : EIATTR_CUDA_API_VERSION
	.align		4
        /*0000*/ 	.byte	0x04, 0x37
        /*0002*/ 	.short	(.L_563 - .L_562)
.L_562:
        /*0004*/ 	.word	0x00000082


	//----- nvinfo : EIATTR_KPARAM_INFO
	.align		4
.L_563:
        /*0008*/ 	.byte	0x04, 0x17
        /*000a*/ 	.short	(.L_565 - .L_564)
.L_564:
        /*000c*/ 	.word	0x00000000
        /*0010*/ 	.short	0x000b
        /*0012*/ 	.short	0x0038
        /*0014*/ 	.byte	0x00, 0xf0, 0x11, 0x00


	//----- nvinfo : EIATTR_KPARAM_INFO
	.align		4
.L_565:
        /*0018*/ 	.byte	0x04, 0x17
        /*001a*/ 	.short	(.L_567 - .L_566)
.L_566:
        /*001c*/ 	.word	0x00000000
        /*0020*/ 	.short	0x000a
        /*0022*/ 	.short	0x0030
        /*0024*/ 	.byte	0x00, 0xf5, 0x21, 0x00


	//----- nvinfo : EIATTR_KPARAM_INFO
	.align		4
.L_567:
        /*0028*/ 	.byte	0x04, 0x17
        /*002a*/ 	.short	(.L_569 - .L_568)
.L_568:
        /*002c*/ 	.word	0x00000000
        /*0030*/ 	.short	0x0009
        /*0032*/ 	.short	0x0028
        /*0034*/ 	.byte	0x00, 0xf5, 0x21, 0x00


	//----- nvinfo : EIATTR_KPARAM_INFO
	.align		4
.L_569:
        /*0038*/ 	.byte	0x04, 0x17
        /*003a*/ 	.short	(.L_571 - .L_570)
.L_570:
        /*003c*/ 	.word	0x00000000
        /*0040*/ 	.short	0x0008
        /*0042*/ 	.short	0x0020
        /*0044*/ 	.byte	0x00, 0xf0, 0x11, 0x00


	//----- nvinfo : EIATTR_KPARAM_INFO
	.align		4
.L_571:
        /*0048*/ 	.byte	0x04, 0x17
        /*004a*/ 	.short	(.L_573 - .L_572)
.L_572:
        /*004c*/ 	.word	0x00000000
        /*0050*/ 	.short	0x0007
        /*0052*/ 	.short	0x001c
        /*0054*/ 	.byte	0x00, 0xf0, 0x11, 0x00


	//----- nvinfo : EIATTR_KPARAM_INFO
	.align		4
.L_573:
        /*0058*/ 	.byte	0x04, 0x17
        /*005a*/ 	.short	(.L_575 - .L_574)
.L_574:
        /*005c*/ 	.word	0x00000000
        /*0060*/ 	.short	0x0006
        /*0062*/ 	.short	0x0018
        /*0064*/ 	.byte	0x00, 0xf0, 0x11, 0x00


	//----- nvinfo : EIATTR_KPARAM_INFO
	.align		4
.L_575:
        /*0068*/ 	.byte	0x04, 0x17
        /*006a*/ 	.short	(.L_577 - .L_576)
.L_576:
        /*006c*/ 	.word	0x00000000
        /*0070*/ 	.short	0x0005
        /*0072*/ 	.short	0x0014
        /*0074*/ 	.byte	0x00, 0xf0, 0x11, 0x00


	//----- nvinfo : EIATTR_KPARAM_INFO
	.align		4
.L_577:
        /*0078*/ 	.byte	0x04, 0x17
        /*007a*/ 	.short	(.L_579 - .L_578)
.L_578:
        /*007c*/ 	.word	0x00000000
        /*0080*/ 	.short	0x0004
        /*0082*/ 	.short	0x0010
        /*0084*/ 	.byte	0x00, 0xf0, 0x11, 0x00


	//----- nvinfo : EIATTR_KPARAM_INFO
	.align		4
.L_579:
        /*0088*/ 	.byte	0x04, 0x17
        /*008a*/ 	.short	(.L_581 - .L_580)
.L_580:
        /*008c*/ 	.word	0x00000000
        /*0090*/ 	.short	0x0003
        /*0092*/ 	.short	0x000c
        /*0094*/ 	.byte	0x00, 0xf0, 0x11, 0x00


	//----- nvinfo : EIATTR_KPARAM_INFO
	.align		4
.L_581:
        /*0098*/ 	.byte	0x04, 0x17
        /*009a*/ 	.short	(.L_583 - .L_582)
.L_582:
        /*009c*/ 	.word	0x00000000
        /*00a0*/ 	.short	0x0002
        /*00a2*/ 	.short	0x0008
        /*00a4*/ 	.byte	0x00, 0xf0, 0x11, 0x00


	//----- nvinfo : EIATTR_KPARAM_INFO
	.align		4
.L_583:
        /*00a8*/ 	.byte	0x04, 0x17
        /*00aa*/ 	.short	(.L_585 - .L_584)
.L_584:
        /*00ac*/ 	.word	0x00000000
        /*00b0*/ 	.short	0x0001
        /*00b2*/ 	.short	0x0004
        /*00b4*/ 	.byte	0x00, 0xf0, 0x11, 0x00


	//----- nvinfo : EIATTR_KPARAM_INFO
	.align		4
.L_585:
        /*00b8*/ 	.byte	0x04, 0x17
        /*00ba*/ 	.short	(.L_587 - .L_586)
.L_586:
        /*00bc*/ 	.word	0x00000000
        /*00c0*/ 	.short	0x0000
        /*00c2*/ 	.short	0x0000
        /*00c4*/ 	.byte	0x00, 0xf0, 0x11, 0x00


	//----- nvinfo : EIATTR_SPARSE_MMA_MASK
	.align		4
.L_587:
        /*00c8*/ 	.byte	0x03, 0x50
        /*00ca*/ 	.short	0x0000


	//----- nvinfo : EIATTR_MAXREG_COUNT
	.align		4
        /*00cc*/ 	.byte	0x03, 0x1b
        /*00ce*/ 	.short	0x00ff


	//----- nvinfo : EIATTR_MERCURY_ISA_VERSION
	.align		4
        /*00d0*/ 	.byte	0x03, 0x5f
        /*00d2*/ 	.short	0x0101


	//----- nvinfo : EIATTR_VRC_CTA_INIT_COUNT
	.align		4
        /*00d4*/ 	.byte	0x02, 0x4a
	.zero		1
	.zero		1


	//----- nvinfo : EIATTR_EXIT_INSTR_OFFSETS
	.align		4
        /*00d8*/ 	.byte	0x04, 0x1c
        /*00da*/ 	.short	(.L_589 - .L_588)


	//   ....[0]....
.L_588:
        /*00dc*/ 	.word	0x00000030


	//   ....[1]....
        /*00e0*/ 	.word	0x00000090


	//   ....[2]....
        /*00e4*/ 	.word	0x00000600


	//   ....[3]....
        /*00e8*/ 	.word	0x00000a80


	//----- nvinfo : EIATTR_CRS_STACK_SIZE
	.align		4
.L_589:
        /*00ec*/ 	.byte	0x04, 0x1e
        /*00ee*/ 	.short	(.L_591 - .L_590)
.L_590:
        /*00f0*/ 	.word	0x00000000


	//----- nvinfo : EIATTR_CBANK_PARAM_SIZE
	.align		4
.L_591:
        /*00f4*/ 	.byte	0x03, 0x19
        /*00f6*/ 	.short	0x003c


	//----- nvinfo : EIATTR_PARAM_CBANK
	.align		4
        /*00f8*/ 	.byte	0x04, 0x0a
        /*00fa*/ 	.short	(.L_593 - .L_592)
	.align		4
.L_592:
        /*00fc*/ 	.word	index@(.nv.constant0.ShapetoBatch4DNHWC)
        /*0100*/ 	.short	0x0380
        /*0102*/ 	.short	0x003c


	//----- nvinfo : EIATTR_SW_WAR
	.align		4
.L_593:
        /*0104*/ 	.byte	0x04, 0x36
        /*0106*/ 	.short	(.L_595 - .L_594)
.L_594:
        /*0108*/ 	.word	0x00000008
.L_595:


//--------------------- .nv.info.Transpose        --------------------------
	.section	.nv.info.Transpose,"",@"SHT_CUDA_INFO"
	.sectionflags	@""
	.align	4


	//----- nvinfo : EIATTR_CUDA_API_VERSION
	.align		4
        /*0000*/ 	.byte	0x04, 0x37
        /*0002*/ 	.short	(.L_597 - .L_596)
.L_596:
        /*0004*/ 	.word	0x00000082


	//----- nvinfo : EIATTR_KPARAM_INFO
	.align		4
.L_597:
        /*0008*/ 	.byte	0x04, 0x17
        /*000a*/ 	.short	(.L_599 - .L_598)
.L_598:
        /*000c*/ 	.word	0x00000000
        /*0010*/ 	.short	0x0004
        /*0012*/ 	.short	0x0020
        /*0014*/ 	.byte	0x00, 0xf5, 0x21, 0x00


	//----- nvinfo : EIATTR_KPARAM_INFO
	.align		4
.L_599:
        /*0018*/ 	.byte	0x04, 0x17
        /*001a*/ 	.short	(.L_601 - .L_600)
.L_600:
        /*001c*/ 	.word	0x00000000
        /*0020*/ 	.short	0x0003
        /*0022*/ 	.short	0x0018
        /*0024*/ 	.byte	0x00, 0xf0, 0x11, 0x00


	//----- nvinfo : EIATTR_KPARAM_INFO
	.align		4
.L_601:
        /*0028*/ 	.byte	0x04, 0x17
        /*002a*/ 	.short	(.L_603 - .L_602)
.L_602:
        /*002c*/ 	.word	0x00000000
        /*0030*/ 	.short	0x0002
        /*0032*/ 	.short	0x0010
        /*0034*/ 	.byte	0x00, 0xf5, 0x21, 0x00


	//----- nvinfo : EIATTR_KPARAM_INFO
	.align		4
.L_603:
        /*0038*/ 	.byte	0x04, 0x17
        /*003a*/ 	.short	(.L_605 - .L_604)
.L_604:
        /*003c*/ 	.word	0x00000000
        /*0040*/ 	.short	0x0001
        /*0042*/ 	.short	0x0008
        /*0044*/ 	.byte	0x00, 0xf5, 0x21, 0x00


	//----- nvinfo : EIATTR_KPARAM_INFO
	.align		4
.L_605:
        /*0048*/ 	.byte	0x04, 0x17
        /*004a*/ 	.short	(.L_607 - .L_606)
.L_606:
        /*004c*/ 	.word	0x00000000
        /*0050*/ 	.short	0x0000
        /*0052*/ 	.short	0x0000
        /*0054*/ 	.byte	0x00, 0xf0, 0x11, 0x00


	//----- nvinfo : EIATTR_SPARSE_MMA_MASK
	.align		4
.L_607:
        /*0058*/ 	.byte	0x03, 0x50
        /*005a*/ 	.short	0x0000


	//----- nvinfo : EIATTR_MAXREG_COUNT
	.align		4
        /*005c*/ 	.byte	0x03, 0x1b
        /*005e*/ 	.short	0x00ff


	//----- nvinfo : EIATTR_MERCURY_ISA_VERSION
	.align		4
        /*0060*/ 	.byte	0x03, 0x5f
        /*0062*/ 	.short	0x0101


	//----- nvinfo : EIATTR_VRC_CTA_INIT_COUNT
	.align		4
        /*0064*/ 	.byte	0x02, 0x4a
	.zero		1
	.zero		1


	//----- nvinfo : EIATTR_EXIT_INSTR_OFFSETS
	.align		4
        /*0068*/ 	.byte	0x04, 0x1c
        /*006a*/ 	.short	(.L_609 - .L_608)


	//   ....[0]....
.L_608:
        /*006c*/ 	.word	0x00000070


	//   ....[1]....
        /*0070*/ 	.word	0x00000160


	//   ....[2]....
        /*0074*/ 	.word	0x00002530


	//----- nvinfo : EIATTR_CRS_STACK_SIZE
	.align		4
.L_609:
        /*0078*/ 	.byte	0x04, 0x1e
        /*007a*/ 	.short	(.L_611 - .L_610)
.L_610:
        /*007c*/ 	.word	0x00000000


	//----- nvinfo : EIATTR_CBANK_PARAM_SIZE
	.align		4
.L_611:
        /*0080*/ 	.byte	0x03, 0x19
        /*0082*/ 	.short	0x0028


	//----- nvinfo : EIATTR_PARAM_CBANK
	.align		4
        /*0084*/ 	.byte	0x04, 0x0a
        /*0086*/ 	.short	(.L_613 - .L_612)
	.align		4
.L_612:
        /*0088*/ 	.word	index@(.nv.constant0.Transpose)
        /*008c*/ 	.short	0x0380
        /*008e*/ 	.short	0x0028


	//----- nvinfo : EIATTR_SW_WAR
	.align		4
.L_613:
        /*0090*/ 	.byte	0x04, 0x36
        /*0092*/ 	.short	(.L_615 - .L_614)
.L_614:
        /*0094*/ 	.word	0x00000008
.L_615:


//--------------------- .nv.callgraph             --------------------------
	.section	.nv.callgraph,"",@"SHT_CUDA_CALLGRAPH"
	.align	4
	.sectionentsize	8
	.align		4
        /*0000*/ 	.word	0x00000000
	.align		4
        /*0004*/ 	.word	0xffffffff
	.align		4
        /*0008*/ 	.word	0x00000000
	.align		4
        /*000c*/ 	.word	0xfffffffe
	.align		4
        /*0010*/ 	.word	0x00000000
	.align		4
        /*0014*/ 	.word	0xfffffffd
	.align		4
        /*0018*/ 	.word	0x00000000
	.align		4
        /*001c*/ 	.word	0xfffffffc


//--------------------- .text.backwardleakyfloat  --------------------------
	.section	.text.backwardleakyfloat,"ax",@progbits
	.align	128
        .global         backwardleakyfloat
        .type           backwardleakyfloat,@function
        .size           backwardleakyfloat,(.L_x_214 - backwardleakyfloat)
        .other          backwardleakyfloat,@"STO_CUDA_ENTRY STV_DEFAULT"
backwardleakyfloat:
.text.backwardleakyfloat:
[----:B------:R-:W-:Y:S01]  /*0000*/  LDC R1, c[0x0][0x37c] ;  /* 0x0000df00ff017b82 */ /* 0x000fe20000000800 */
[----:B------:R-:W0:Y:S07]  /*0010*/  S2R R0, SR_TID.X ;  /* 0x0000000000007919 */ /* 0x000e2e0000002100 */
[----:B------:R-:W-:Y:S01]  /*0020*/  S2UR UR4, SR_CTAID.Y ;  /* 0x00000000000479c3 */ /* 0x000fe20000002600 */
[----:B------:R-:W1:Y:S01]  /*0030*/  LDCU UR5, c[0x0][0x370] ;  /* 0x00006e00ff0577ac */ /* 0x000e620008000800 */
[----:B------:R-:W2:Y:S06]  /*0040*/  LDCU UR7, c[0x0][0x380] ;  /* 0x00007000ff0777ac */ /* 0x000eac0008000800 */
[----:B------:R-:W1:Y:S08]  /*0050*/  S2UR UR6, SR_CTAID.X ;  /* 0x00000000000679c3 */ /* 0x000e700000002500 */
[----:B------:R-:W0:Y:S01]  /*0060*/  LDC R7, c[0x0][0x360] ;  /* 0x0000d800ff077b82 */ /* 0x000e220000000800 */
[----:B-1----:R-:W-:-:S06]  /*0070*/  UIMAD UR4, UR4, UR5, UR6 ;  /* 0x00000005040472a4 */ /* 0x002fcc000f8e0206 */
[----:B0-----:R-:W-:-:S05]  /*0080*/  IMAD R7, R7, UR4, R0 ;  /* 0x0000000407077c24 */ /* 0x001fca000f8e0200 */
[----:B--2---:R-:W-:-:S13]  /*0090*/  ISETP.GE.AND P0, PT, R7, UR7, PT ;  /* 0x0000000707007c0c */ /* 0x004fda000bf06270 */
[----:B------:R-:W-:Y:S05]  /*00a0*/  @P0 EXIT ;  /* 0x000000000000094d */ /* 0x000fea0003800000 */
[----:B------:R-:W0:Y:S01]  /*00b0*/  LDC.64 R2, c[0x0][0x388] ;  /* 0x0000e200ff027b82 */ /* 0x000e220000000a00 */
[----:B------:R-:W1:Y:S01]  /*00c0*/  LDCU.64 UR4, c[0x0][0x358] ;  /* 0x00006b00ff0477ac */ /* 0x000e620008000a00 */
[----:B0-----:R-:W-:-:S06]  /*00d0*/  IMAD.WIDE R2, R7, 0x4, R2 ;  /* 0x0000000407027825 */ /* 0x001fcc00078e0202 */
[----:B-1----:R-:W2:Y:S02]  /*00e0*/  LDG.E R2, desc[UR4][R2.64] ;  /* 0x0000000402027981 */ /* 0x002ea4000c1e1900 */
[----:B--2---:R-:W-:-:S13]  /*00f0*/  FSETP.GT.AND P0, PT, R2, RZ, PT ;  /* 0x000000ff0200720b */ /* 0x004fda0003f04000 */
[----:B------:R-:W-:Y:S05]  /*0100*/  @!P0 BRA `(.L_x_0) ;  /* 0x00000000001c8947 */ /* 0x000fea0003800000 */
[----:B------:R-:W0:Y:S08]  /*0110*/  LDC.64 R2, c[0x0][0x398] ;  /* 0x0000e600ff027b82 */ /* 0x000e300000000a00 */
[----:B------:R-:W1:Y:S01]  /*0120*/  LDC.64 R4, c[0x0][0x390] ;  /* 0x0000e400ff047b82 */ /* 0x000e620000000a00 */
[----:B0-----:R-:W-:-:S06]  /*0130*/  IMAD.WIDE R2, R7, 0x4, R2 ;  /* 0x0000000407027825 */ /* 0x001fcc00078e0202 */
[----:B------:R-:W2:Y:S01]  /*0140*/  LDG.E R3, desc[UR4][R2.64] ;  /* 0x0000000402037981 */ /* 0x000ea2000c1e1900 */
[----:B-1----:R-:W-:-:S05]  /*0150*/  IMAD.WIDE R4, R7, 0x4, R4 ;  /* 0x0000000407047825 */ /* 0x002fca00078e0204 */
[----:B--2---:R-:W-:Y:S01]  /*0160*/  STG.E desc[UR4][R4.64], R3 ;  /* 0x0000000304007986 */ /* 0x004fe2000c101904 */
[----:B------:R-:W-:Y:S05]  /*0170*/  EXIT ;  /* 0x000000000000794d */ /* 0x000fea0003800000 */
.L_x_0:
[----:B------:R-:W0:Y:S01]  /*0180*/  LDC.64 R2, c[0x0][0x398] ;  /* 0x0000e600ff027b82 */ /* 0x000e220000000a00 */
[----:B------:R-:W1:Y:S07]  /*0190*/  LDCU UR6, c[0x0][0x3a0] ;  /* 0x00007400ff0677ac */ /* 0x000e6e0008000800 */
[----:B------:R-:W2:Y:S01]  /*01a0*/  LDC.64 R4, c[0x0][0x390] ;  /* 0x0000e400ff047b82 */ /* 0x000ea20000000a00 */
[----:B0-----:R-:W-:-:S06]  /*01b0*/  IMAD.WIDE R2, R7, 0x4, R2 ;  /* 0x0000000407027825 */ /* 0x001fcc00078e0202 */
[----:B------:R-:W1:Y:S01]  /*01c0*/  LDG.E R2, desc[UR4][R2.64] ;  /* 0x0000000402027981 */ /* 0x000e62000c1e1900 */
[----:B--2---:R-:W-:-:S04]  /*01d0*/  IMAD.WIDE R4, R7, 0x4, R4 ;  /* 0x0000000407047825 */ /* 0x004fc800078e0204 */
[----:B-1----:R-:W-:-:S05]  /*01e0*/  FMUL R7, R2, UR6 ;  /* 0x0000000602077c20 */ /* 0x002fca0008400000 */
[----:B------:R-:W-:Y:S01]  /*01f0*/  STG.E desc[UR4][R4.64], R7 ;  /* 0x0000000704007986 */ /* 0x000fe2000c101904 */
[----:B------:R-:W-:Y:S05]  /*0200*/  EXIT ;  /* 0x000000000000794d */ /* 0x000fea0003800000 */
.L_x_1:
[----:B------:R-:W-:-:S00]  /*0210*/  BRA `(.L_x_1) ;  /* 0xfffffffc00fc7947 */ /* 0x000fc0000383ffff */
[----:B------:R-:W-:-:S00]  /*0220*/  NOP ;  /* 0x0000000000007918 */ /* 0x000fc00000000000 */
        /* <DEDUP_REMOVED lines=13> */
.L_x_214:


//--------------------- .text.forwardleakyfloat   --------------------------
	.section	.text.forwardleakyfloat,"ax",@progbits
	.align	128
        .global         forwardleakyfloat
        .type           forwardleakyfloat,@function
        .size           forwardleakyfloat,(.L_x_215 - forwardleakyfloat)
        .other          forwardleakyfloat,@"STO_CUDA_ENTRY STV_DEFAULT"
forwardleakyfloat:
.text.forwardleakyfloat:
        /* <DEDUP_REMOVED lines=13> */
[----:B0-----:R-:W-:-:S05]  /*00d0*/  IMAD.WIDE R2, R7, 0x4, R2 ;  /* 0x0000000407027825 */ /* 0x001fca00078e0202 */
[----:B-1----:R-:W2:Y:S02]  /*00e0*/  LDG.E R9, desc[UR4][R2.64] ;  /* 0x0000000402097981 */ /* 0x002ea4000c1e1900 */
[----:B--2---:R-:W-:-:S13]  /*00f0*/  FSETP.GT.AND P0, PT, R9, RZ, PT ;  /* 0x000000ff0900720b */ /* 0x004fda0003f04000 */
[----:B------:R-:W0:Y:S02]  /*0100*/  @P0 LDC.64 R4, c[0x0][0x390] ;  /* 0x0000e400ff040b82 */ /* 0x000e240000000a00 */
[----:B0-----:R-:W-:-:S05]  /*0110*/  @P0 IMAD.WIDE R4, R7, 0x4, R4 ;  /* 0x0000000407040825 */ /* 0x001fca00078e0204 */
[----:B------:R0:W-:Y:S01]  /*0120*/  @P0 STG.E desc[UR4][R4.64], R9 ;  /* 0x0000000904000986 */ /* 0x0001e2000c101904 */
[----:B------:R-:W-:Y:S05]  /*0130*/  @P0 EXIT ;  /* 0x000000000000094d */ /* 0x000fea0003800000 */
[----:B------:R-:W1:Y:S01]  /*0140*/  LDC.64 R2, c[0x0][0x390] ;  /* 0x0000e400ff027b82 */ /* 0x000e620000000a00 */
[----:B------:R-:W0:Y:S02]  /*0150*/  LDCU UR6, c[0x0][0x398] ;  /* 0x00007300ff0677ac */ /* 0x000e240008000800 */
[----:B0-----:R-:W-:Y:S01]  /*0160*/  FMUL R9, R9, UR6 ;  /* 0x0000000609097c20 */ /* 0x001fe20008400000 */
[----:B-1----:R-:W-:-:S05]  /*0170*/  IMAD.WIDE R2, R7, 0x4, R2 ;  /* 0x0000000407027825 */ /* 0x002fca00078e0202 */
[----:B------:R-:W-:Y:S01]  /*0180*/  STG.E desc[UR4][R2.64], R9 ;  /* 0x0000000902007986 */ /* 0x000fe2000c101904 */
[----:B------:R-:W-:Y:S05]  /*0190*/  EXIT ;  /* 0x000000000000794d */ /* 0x000fea0003800000 */
.L_x_2:
        /* <DEDUP_REMOVED lines=14> */
.L_x_215:


//--------------------- .text.backwardParametricfloat --------------------------
	.section	.text.backwardParametricfloat,"ax",@progbits
	.align	128
        .global         backwardParametricfloat
        .type           backwardParametricfloat,@function
        .size           backwardParametricfloat,(.L_x_216 - backwardParametricfloat)
        .other          backwardParametricfloat,@"STO_CUDA_ENTRY STV_DEFAULT"
backwardParametricfloat:
.text.backwardParametricfloat:
[----:B------:R-:W-:Y:S01]  /*0000*/  LDC R1, c[0x0][0x37c] ;  /* 0x0000df00ff017b82 */ /* 0x000fe20000000800 */
[----:B------:R-:W0:Y:S01]  /*0010*/  S2R R13, SR_CTAID.X ;  /* 0x00000000000d7919 */ /* 0x000e220000002500 */
[----:B------:R-:W1:Y:S01]  /*0020*/  LDCU UR4, c[0x0][0x370] ;  /* 0x00006e00ff0477ac */ /* 0x000e620008000800 */
[----:B------:R-:W0:Y:S01]  /*0030*/  S2R R0, SR_TID.X ;  /* 0x0000000000007919 */ /* 0x000e220000002100 */
[----:B------:R-:W1:Y:S01]  /*0040*/  LDCU UR5, c[0x0][0x360] ;  /* 0x00006c00ff0577ac */ /* 0x000e620008000800 */
[----:B------:R-:W2:Y:S01]  /*0050*/  S2R R2, SR_CTAID.Y ;  /* 0x0000000000027919 */ /* 0x000ea20000002600 */
[----:B------:R-:W3:Y:S01]  /*0060*/  LDCU.64 UR6, c[0x0][0x380] ;  /* 0x00007000ff0677ac */ /* 0x000ee20008000a00 */
[----:B-1----:R-:W-:Y:S02]  /*0070*/  UIMAD UR4, UR4, UR5, URZ ;  /* 0x00000005040472a4 */ /* 0x002fe4000f8e02ff */
[----:B0-----:R-:W-:-:S04]  /*0080*/  IMAD R13, R13, UR5, R0 ;  /* 0x000000050d0d7c24 */ /* 0x001fc8000f8e0200 */
[----:B--2---:R-:W-:Y:S01]  /*0090*/  IMAD R11, R2, UR4, R13 ;  /* 0x00000004020b7c24 */ /* 0x004fe2000f8e020d */
[----:B---3--:R-:W-:-:S04]  /*00a0*/  ISETP.GE.AND P0, PT, R13, UR7, PT ;  /* 0x000000070d007c0c */ /* 0x008fc8000bf06270 */
[----:B------:R-:W-:-:S13]  /*00b0*/  ISETP.GE.OR P0, PT, R11, UR6, P0 ;  /* 0x000000060b007c0c */ /* 0x000fda0008706670 */
[----:B------:R-:W-:Y:S05]  /*00c0*/  @P0 EXIT ;  /* 0x000000000000094d */ /* 0x000fea0003800000 */
[----:B------:R-:W0:Y:S01]  /*00d0*/  LDC.64 R2, c[0x0][0x388] ;  /* 0x0000e200ff027b82 */ /* 0x000e220000000a00 */
[----:B------:R-:W1:Y:S01]  /*00e0*/  LDCU.64 UR4, c[0x0][0x358] ;  /* 0x00006b00ff0477ac */ /* 0x000e620008000a00 */
[----:B0-----:R-:W-:-:S05]  /*00f0*/  IMAD.WIDE R2, R11, 0x4, R2 ;  /* 0x000000040b027825 */ /* 0x001fca00078e0202 */
        /* <DEDUP_REMOVED lines=10> */
.L_x_3:
[----:B------:R-:W0:Y:S08]  /*01a0*/  LDC.64 R4, c[0x0][0x3a0] ;  /* 0x0000e800ff047b82 */ /* 0x000e300000000a00 */
[----:B------:R-:W1:Y:S01]  /*01b0*/  LDC.64 R6, c[0x0][0x398] ;  /* 0x0000e600ff067b82 */ /* 0x000e620000000a00 */
[----:B0-----:R-:W-:-:S06]  /*01c0*/  IMAD.WIDE R4, R13, 0x4, R4 ;  /* 0x000000040d047825 */ /* 0x001fcc00078e0204 */
[----:B------:R-:W2:Y:S01]  /*01d0*/  LDG.E R4, desc[UR4][R4.64] ;  /* 0x0000000404047981 */ /* 0x000ea2000c1e1900 */
[C---:B-1----:R-:W-:Y:S02]  /*01e0*/  IMAD.WIDE R8, R11.reuse, 0x4, R6 ;  /* 0x000000040b087825 */ /* 0x042fe400078e0206 */
[----:B------:R-:W0:Y:S03]  /*01f0*/  LDC.64 R6, c[0x0][0x390] ;  /* 0x0000e400ff067b82 */ /* 0x000e260000000a00 */
[----:B------:R-:W2:Y:S01]  /*0200*/  LDG.E R15, desc[UR4][R8.64] ;  /* 0x00000004080f7981 */ /* 0x000ea2000c1e1900 */
[----:B0-----:R-:W-:-:S04]  /*0210*/  IMAD.WIDE R10, R11, 0x4, R6 ;  /* 0x000000040b0a7825 */ /* 0x001fc800078e0206 */
[----:B------:R-:W0:Y:S01]  /*0220*/  LDC.64 R6, c[0x0][0x3a8] ;  /* 0x0000ea00ff067b82 */ /* 0x000e220000000a00 */
[----:B--2---:R-:W-:-:S05]  /*0230*/  FMUL R15, R4, R15 ;  /* 0x0000000f040f7220 */ /* 0x004fca0000400000 */
[----:B------:R-:W-:Y:S04]  /*0240*/  STG.E desc[UR4][R10.64], R15 ;  /* 0x0000000f0a007986 */ /* 0x000fe8000c101904 */
[----:B------:R-:W2:Y:S04]  /*0250*/  LDG.E R2, desc[UR4][R2.64] ;  /* 0x0000000402027981 */ /* 0x000ea8000c1e1900 */
[----:B------:R-:W2:Y:S01]  /*0260*/  LDG.E R17, desc[UR4][R8.64] ;  /* 0x0000000408117981 */ /* 0x000ea2000c1e1900 */
[----:B0-----:R-:W-:-:S04]  /*0270*/  IMAD.WIDE R6, R13, 0x4, R6 ;  /* 0x000000040d067825 */ /* 0x001fc800078e0206 */
[----:B--2---:R-:W-:-:S05]  /*0280*/  FMUL R17, R2, R17 ;  /* 0x0000001102117220 */ /* 0x004fca0000400000 */
[----:B------:R-:W-:Y:S01]  /*0290*/  REDG.E.ADD.F32.FTZ.RN.STRONG.GPU desc[UR4][R6.64], R17 ;  /* 0x00000011060079a6 */ /* 0x000fe2000c12f304 */
[----:B------:R-:W-:Y:S05]  /*02a0*/  EXIT ;  /* 0x000000000000794d */ /* 0x000fea0003800000 */
.L_x_4:
        /* <DEDUP_REMOVED lines=13> */
.L_x_216:


//--------------------- .text.forwardParametricfloat --------------------------
	.section	.text.forwardParametricfloat,"ax",@progbits
	.align	128
        .global         forwardParametricfloat
        .type           forwardParametricfloat,@function
        .size           forwardParametricfloat,(.L_x_217 - forwardParametricfloat)
        .other          forwardParametricfloat,@"STO_CUDA_ENTRY STV_DEFAULT"
forwardParametricfloat:
.text.forwardParametricfloat:
        /* <DEDUP_REMOVED lines=22> */
[----:B------:R-:W1:Y:S08]  /*0160*/  LDC.64 R2, c[0x0][0x398] ;  /* 0x0000e600ff027b82 */ /* 0x000e700000000a00 */
[----:B0-----:R-:W0:Y:S01]  /*0170*/  LDC.64 R4, c[0x0][0x390] ;  /* 0x0000e400ff047b82 */ /* 0x001e220000000a00 */
[----:B-1----:R-:W-:-:S06]  /*0180*/  IMAD.WIDE R2, R7, 0x4, R2 ;  /* 0x0000000407027825 */ /* 0x002fcc00078e0202 */
[----:B------:R-:W2:Y:S01]  /*0190*/  LDG.E R2, desc[UR4][R2.64] ;  /* 0x0000000402027981 */ /* 0x000ea2000c1e1900 */
[----:B0-----:R-:W-:-:S04]  /*01a0*/  IMAD.WIDE R4, R9, 0x4, R4 ;  /* 0x0000000409047825 */ /* 0x001fc800078e0204 */
[----:B--2---:R-:W-:-:S05]  /*01b0*/  FMUL R11, R11, R2 ;  /* 0x000000020b0b7220 */ /* 0x004fca0000400000 */
[----:B------:R-:W-:Y:S01]  /*01c0*/  STG.E desc[UR4][R4.64], R11 ;  /* 0x0000000b04007986 */ /* 0x000fe2000c101904 */
[----:B------:R-:W-:Y:S05]  /*01d0*/  EXIT ;  /* 0x000000000000794d */ /* 0x000fea0003800000 */
.L_x_5:
        /* <DEDUP_REMOVED lines=10> */
.L_x_217:


//--------------------- .text.l1l2regularizationfloat --------------------------
	.section	.text.l1l2regularizationfloat,"ax",@progbits
	.align	128
        .global         l1l2regularizationfloat
        .type           l1l2regularizationfloat,@function
        .size           l1l2regularizationfloat,(.L_x_203 - l1l2regularizationfloat)
        .other          l1l2regularizationfloat,@"STO_CUDA_ENTRY STV_DEFAULT"
l1l2regularizationfloat:
.text.l1l2regularizationfloat:
        /* <DEDUP_REMOVED lines=13> */
[----:B------:R-:W2:Y:S06]  /*00d0*/  LDCU UR6, c[0x0][0x3b0] ;  /* 0x00007600ff0677ac */ /* 0x000eac0008000800 */
[----:B------:R-:W3:Y:S01]  /*00e0*/  LDC.64 R6, c[0x0][0x390] ;  /* 0x0000e400ff067b82 */ /* 0x000ee20000000a00 */
[----:B0-----:R-:W-:-:S05]  /*00f0*/  IMAD.WIDE R4, R3, 0x4, R4 ;  /* 0x0000000403047825 */ /* 0x001fca00078e0204 */
[----:B-1----:R-:W4:Y:S01]  /*0100*/  LDG.E R8, desc[UR4][R4.64] ;  /* 0x0000000404087981 */ /* 0x002f22000c1e1900 */
[----:B---3--:R-:W-:Y:S02]  /*0110*/  IMAD.WIDE R6, R3, 0x4, R6 ;  /* 0x0000000403067825 */ /* 0x008fe400078e0206 */
[----:B------:R-:W0:Y:S03]  /*0120*/  LDC.64 R2, c[0x0][0x3a8] ;  /* 0x0000ea00ff027b82 */ /* 0x000e260000000a00 */
[----:B------:R-:W3:Y:S01]  /*0130*/  LDG.E R10, desc[UR4][R6.64] ;  /* 0x00000004060a7981 */ /* 0x000ee2000c1e1900 */
[----:B0-----:R-:W0:Y:S01]  /*0140*/  F2I.TRUNC.NTZ R0, R3 ;  /* 0x0000000300007305 */ /* 0x001e22000020f100 */
[----:B----4-:R-:W-:-:S03]  /*0150*/  FSETP.GEU.AND P0, PT, R8, RZ, PT ;  /* 0x000000ff0800720b */ /* 0x010fc60003f0e000 */
[----:B------:R-:W1:Y:S10]  /*0160*/  LDC.64 R8, c[0x0][0x398] ;  /* 0x0000e600ff087b82 */ /* 0x000e740000000a00 */
[----:B0-----:R-:W-:-:S05]  /*0170*/  @!P0 IMAD.MOV R0, RZ, RZ, -R0 ;  /* 0x000000ffff008224 */ /* 0x001fca00078e0a00 */
[----:B------:R-:W-:-:S05]  /*0180*/  I2FP.F32.S32 R11, R0 ;  /* 0x00000000000b7245 */ /* 0x000fca0000201400 */
[----:B---3--:R-:W-:-:S05]  /*0190*/  FMUL R13, R10, R11 ;  /* 0x0000000b0a0d7220 */ /* 0x008fca0000400000 */
[----:B-1----:R0:W-:Y:S04]  /*01a0*/  REDG.E.ADD.F32.FTZ.RN.STRONG.GPU desc[UR4][R8.64], R13 ;  /* 0x0000000d080079a6 */ /* 0x0021e8000c12f304 */
[----:B------:R-:W3:Y:S01]  /*01b0*/  LDG.E R0, desc[UR4][R6.64] ;  /* 0x0000000406007981 */ /* 0x000ee2000c1e1900 */
[----:B------:R-:W1:Y:S01]  /*01c0*/  LDC.64 R10, c[0x0][0x3a0] ;  /* 0x0000e800ff0a7b82 */ /* 0x000e620000000a00 */
[----:B------:R-:W4:Y:S01]  /*01d0*/  MUFU.RCP R17, R2 ;  /* 0x0000000200117308 */ /* 0x000f220000001000 */
[----:B---3--:R-:W-:-:S04]  /*01e0*/  FMUL R0, R0, R0 ;  /* 0x0000000000007220 */ /* 0x008fc80000400000 */
[----:B--2---:R-:W-:-:S05]  /*01f0*/  FMUL.D2 R15, R0, UR6 ;  /* 0x00000006000f7c20 */ /* 0x004fca0008300000 */
[----:B-1----:R1:W-:Y:S04]  /*0200*/  REDG.E.ADD.F32.FTZ.RN.STRONG.GPU desc[UR4][R10.64], R15 ;  /* 0x0000000f0a0079a6 */ /* 0x0023e8000c12f304 */
[----:B------:R-:W2:Y:S01]  /*0210*/  LDG.E R3, desc[UR4][R4.64] ;  /* 0x0000000404037981 */ /* 0x000ea2000c1e1900 */
[C---:B----4-:R-:W-:Y:S01]  /*0220*/  FFMA R0, R17.reuse, -R2, 1 ;  /* 0x3f80000011007423 */ /* 0x050fe20000000802 */
[----:B------:R-:W-:Y:S03]  /*0230*/  BSSY.RECONVERGENT B0, `(.L_x_6) ;  /* 0x0000009000007945 */ /* 0x000fe60003800200 */
[----:B------:R-:W-:Y:S01]  /*0240*/  FFMA R0, R17, R0, R17 ;  /* 0x0000000011007223 */ /* 0x000fe20000000011 */
[----:B--2---:R-:W2:Y:S03]  /*0250*/  FCHK P0, R3, R2 ;  /* 0x0000000203007302 */ /* 0x004ea60000000000 */
[----:B0-----:R-:W-:-:S04]  /*0260*/  FFMA R9, R3, R0, RZ ;  /* 0x0000000003097223 */ /* 0x001fc800000000ff */
[----:B------:R-:W-:-:S04]  /*0270*/  FFMA R8, R9, -R2, R3 ;  /* 0x8000000209087223 */ /* 0x000fc80000000003 */
[----:B------:R-:W-:Y:S01]  /*0280*/  FFMA R0, R0, R8, R9 ;  /* 0x0000000800007223 */ /* 0x000fe20000000009 */
[----:B-12---:R-:W-:Y:S06]  /*0290*/  @!P0 BRA `(.L_x_7) ;  /* 0x0000000000088947 */ /* 0x006fec0003800000 */
[----:B------:R-:W-:-:S07]  /*02a0*/  MOV R2, 0x2c0 ;  /* 0x000002c000027802 */ /* 0x000fce0000000f00 */
[----:B------:R-:W-:Y:S05]  /*02b0*/  CALL.REL.NOINC `($__internal_0_$__cuda_sm3x_div_rn_noftz_f32_slowpath) ;  /* 0x0000000000207944 */ /* 0x000fea0003c00000 */
.L_x_7:
[----:B------:R-:W-:Y:S05]  /*02c0*/  BSYNC.RECONVERGENT B0 ;  /* 0x0000000000007941 */ /* 0x000fea0003800200 */
.L_x_6:
[----:B------:R-:W2:Y:S01]  /*02d0*/  LDG.E R7, desc[UR4][R6.64] ;  /* 0x0000000406077981 */ /* 0x000ea2000c1e1900 */
[----:B------:R-:W2:Y:S01]  /*02e0*/  LDCU UR6, c[0x0][0x3b0] ;  /* 0x00007600ff0677ac */ /* 0x000ea20008000800 */
[----:B------:R-:W0:Y:S01]  /*02f0*/  LDCU UR7, c[0x0][0x3ac] ;  /* 0x00007580ff0777ac */ /* 0x000e220008000800 */
[----:B--2---:R-:W-:-:S04]  /*0300*/  FFMA R0, R7, UR6, R0 ;  /* 0x0000000607007c23 */ /* 0x004fc80008000000 */
[----:B0-----:R-:W-:-:S05]  /*0310*/  FADD R3, R0, UR7 ;  /* 0x0000000700037e21 */ /* 0x001fca0008000000 */
[----:B------:R-:W-:Y:S01]  /*0320*/  STG.E desc[UR4][R4.64], R3 ;  /* 0x0000000304007986 */ /* 0x000fe2000c101904 */
[----:B------:R-:W-:Y:S05]  /*0330*/  EXIT ;  /* 0x000000000000794d */ /* 0x000fea0003800000 */
        .weak           $__internal_0_$__cuda_sm3x_div_rn_noftz_f32_slowpath
        .type           $__internal_0_$__cuda_sm3x_div_rn_noftz_f32_slowpath,@function
        .size           $__internal_0_$__cuda_sm3x_div_rn_noftz_f32_slowpath,(.L_x_203 - $__internal_0_$__cuda_sm3x_div_rn_noftz_f32_slowpath)
$__internal_0_$__cuda_sm3x_div_rn_noftz_f32_slowpath:
[----:B------:R-:W0:Y:S01]  /*0340*/  LDC R0, c[0x0][0x3a8] ;  /* 0x0000ea00ff007b82 */ /* 0x000e220000000800 */
[--C-:B------:R-:W-:Y:S01]  /*0350*/  SHF.R.U32.HI R8, RZ, 0x17, R3.reuse ;  /* 0x00000017ff087819 */ /* 0x100fe20000011603 */
[----:B------:R-:W1:Y:S01]  /*0360*/  LDCU UR6, c[0x0][0x3a8] ;  /* 0x00007500ff0677ac */ /* 0x000e620008000800 */
[----:B------:R-:W-:Y:S01]  /*0370*/  BSSY.RECONVERGENT B1, `(.L_x_8) ;  /* 0x0000064000017945 */ /* 0x000fe20003800200 */
[----:B------:R-:W-:Y:S02]  /*0380*/  IMAD.MOV.U32 R11, RZ, RZ, R3 ;  /* 0x000000ffff0b7224 */ /* 0x000fe400078e0003 */
[----:B-1----:R-:W-:Y:S01]  /*0390*/  IMAD.U32 R12, RZ, RZ, UR6 ;  /* 0x00000006ff0c7e24 */ /* 0x002fe2000f8e00ff */
[----:B0-----:R-:W-:-:S04]  /*03a0*/  SHF.R.U32.HI R9, RZ, 0x17, R0 ;  /* 0x00000017ff097819 */ /* 0x001fc80000011600 */
[----:B------:R-:W-:Y:S02]  /*03b0*/  LOP3.LUT R10, R9, 0xff, RZ, 0xc0, !PT ;  /* 0x000000ff090a7812 */ /* 0x000fe400078ec0ff */
[----:B------:R-:W-:-:S03]  /*03c0*/  LOP3.LUT R9, R8, 0xff, RZ, 0xc0, !PT ;  /* 0x000000ff08097812 */ /* 0x000fc600078ec0ff */
[----:B------:R-:W-:Y:S02]  /*03d0*/  VIADD R14, R10, 0xffffffff ;  /* 0xffffffff0a0e7836 */ /* 0x000fe40000000000 */
[----:B------:R-:W-:-:S03]  /*03e0*/  VIADD R13, R9, 0xffffffff ;  /* 0xffffffff090d7836 */ /* 0x000fc60000000000 */
[----:B------:R-:W-:-:S04]  /*03f0*/  ISETP.GT.U32.AND P0, PT, R14, 0xfd, PT ;  /* 0x000000fd0e00780c */ /* 0x000fc80003f04070 */
[----:B------:R-:W-:-:S13]  /*0400*/  ISETP.GT.U32.OR P0, PT, R13, 0xfd, P0 ;  /* 0x000000fd0d00780c */ /* 0x000fda0000704470 */
[----:B------:R-:W-:Y:S01]  /*0410*/  @!P0 IMAD.MOV.U32 R8, RZ, RZ, RZ ;  /* 0x000000ffff088224 */ /* 0x000fe200078e00ff */
[----:B------:R-:W-:Y:S06]  /*0420*/  @!P0 BRA `(.L_x_9) ;  /* 0x00000000005c8947 */ /* 0x000fec0003800000 */
[----:B------:R-:W-:Y:S02]  /*0430*/  FSETP.GTU.FTZ.AND P1, PT, |R0|, +INF , PT ;  /* 0x7f8000000000780b */ /* 0x000fe40003f3c200 */
[----:B------:R-:W-:-:S04]  /*0440*/  FSETP.GTU.FTZ.AND P0, PT, |R3|, +INF , PT ;  /* 0x7f8000000300780b */ /* 0x000fc80003f1c200 */
[----:B------:R-:W-:-:S13]  /*0450*/  PLOP3.LUT P0, PT, P0, P1, PT, 0xf8, 0x8f ;  /* 0x00000000008f781c */ /* 0x000fda0000703f70 */
[----:B------:R-:W-:Y:S05]  /*0460*/  @P0 BRA `(.L_x_10) ;  /* 0x00000004004c0947 */ /* 0x000fea0003800000 */
[----:B------:R-:W-:-:S13]  /*0470*/  LOP3.LUT P0, RZ, R12, 0x7fffffff, R11, 0xc8, !PT ;  /* 0x7fffffff0cff7812 */ /* 0x000fda000780c80b */
[----:B------:R-:W-:Y:S05]  /*0480*/  @!P0 BRA `(.L_x_11) ;  /* 0x00000004003c8947 */ /* 0x000fea0003800000 */
[C---:B------:R-:W-:Y:S02]  /*0490*/  FSETP.NEU.FTZ.AND P2, PT, |R3|.reuse, +INF , PT ;  /* 0x7f8000000300780b */ /* 0x040fe40003f5d200 */
[----:B------:R-:W-:Y:S02]  /*04a0*/  FSETP.NEU.FTZ.AND P1, PT, |R0|, +INF , PT ;  /* 0x7f8000000000780b */ /* 0x000fe40003f3d200 */
[----:B------:R-:W-:-:S11]  /*04b0*/  FSETP.NEU.FTZ.AND P0, PT, |R3|, +INF , PT ;  /* 0x7f8000000300780b */ /* 0x000fd60003f1d200 */
[----:B------:R-:W-:Y:S05]  /*04c0*/  @!P1 BRA !P2, `(.L_x_11) ;  /* 0x00000004002c9947 */ /* 0x000fea0005000000 */
[----:B------:R-:W-:-:S04]  /*04d0*/  LOP3.LUT P2, RZ, R11, 0x7fffffff, RZ, 0xc0, !PT ;  /* 0x7fffffff0bff7812 */ /* 0x000fc8000784c0ff */
[----:B------:R-:W-:-:S13]  /*04e0*/  PLOP3.LUT P1, PT, P1, P2, PT, 0x2f, 0xf2 ;  /* 0x0000000000f2781c */ /* 0x000fda0000f24577 */
[----:B------:R-:W-:Y:S05]  /*04f0*/  @P1 BRA `(.L_x_12) ;  /* 0x0000000400181947 */ /* 0x000fea0003800000 */
[----:B------:R-:W-:-:S04]  /*0500*/  LOP3.LUT P1, RZ, R12, 0x7fffffff, RZ, 0xc0, !PT ;  /* 0x7fffffff0cff7812 */ /* 0x000fc8000782c0ff */
[----:B------:R-:W-:-:S13]  /*0510*/  PLOP3.LUT P0, PT, P0, P1, PT, 0x2f, 0xf2 ;  /* 0x0000000000f2781c */ /* 0x000fda0000702577 */
[----:B------:R-:W-:Y:S05]  /*0520*/  @P0 BRA `(.L_x_13) ;  /* 0x0000000400000947 */ /* 0x000fea0003800000 */
[----:B------:R-:W-:Y:S02]  /*0530*/  ISETP.GE.AND P0, PT, R13, RZ, PT ;  /* 0x000000ff0d00720c */ /* 0x000fe40003f06270 */
[----:B------:R-:W-:-:S11]  /*0540*/  ISETP.GE.AND P1, PT, R14, RZ, PT ;  /* 0x000000ff0e00720c */ /* 0x000fd60003f26270 */
[----:B------:R-:W-:Y:S02]  /*0550*/  @P0 IMAD.MOV.U32 R8, RZ, RZ, RZ ;  /* 0x000000ffff080224 */ /* 0x000fe400078e00ff */
[----:B------:R-:W-:Y:S01]  /*0560*/  @!P0 FFMA R11, R3, 1.84467440737095516160e+19, RZ ;  /* 0x5f800000030b8823 */ /* 0x000fe200000000ff */
[----:B------:R-:W-:Y:S02]  /*0570*/  @!P0 IMAD.MOV.U32 R8, RZ, RZ, -0x40 ;  /* 0xffffffc0ff088424 */ /* 0x000fe400078e00ff */
[----:B------:R-:W-:Y:S02]  /*0580*/  @!P1 FFMA R12, R0, 1.84467440737095516160e+19, RZ ;  /* 0x5f800000000c9823 */ /* 0x000fe400000000ff */
[----:B------:R-:W-:-:S07]  /*0590*/  @!P1 VIADD R8, R8, 0x40 ;  /* 0x0000004008089836 */ /* 0x000fce0000000000 */
.L_x_9:
[----:B------:R-:W-:Y:S01]  /*05a0*/  LEA R3, R10, 0xc0800000, 0x17 ;  /* 0xc08000000a037811 */ /* 0x000fe200078eb8ff */
[----:B------:R-:W-:Y:S01]  /*05b0*/  VIADD R9, R9, 0xffffff81 ;  /* 0xffffff8109097836 */ /* 0x000fe20000000000 */
[----:B------:R-:W-:Y:S03]  /*05c0*/  BSSY.RECONVERGENT B2, `(.L_x_14) ;  /* 0x0000035000027945 */ /* 0x000fe60003800200 */
[----:B------:R-:W-:Y:S02]  /*05d0*/  IMAD.IADD R3, R12, 0x1, -R3 ;  /* 0x000000010c037824 */ /* 0x000fe400078e0a03 */
[C---:B------:R-:W-:Y:S01]  /*05e0*/  IMAD R0, R9.reuse, -0x800000, R11 ;  /* 0xff80000009007824 */ /* 0x040fe200078e020b */
[----:B------:R-:W-:Y:S01]  /*05f0*/  IADD3 R9, PT, PT, R9, 0x7f, -R10 ;  /* 0x0000007f09097810 */ /* 0x000fe20007ffe80a */
[----:B------:R-:W0:Y:S01]  /*0600*/  MUFU.RCP R12, R3 ;  /* 0x00000003000c7308 */ /* 0x000e220000001000 */
[----:B------:R-:W-:-:S03]  /*0610*/  FADD.FTZ R13, -R3, -RZ ;  /* 0x800000ff030d7221 */ /* 0x000fc60000010100 */
[----:B------:R-:W-:Y:S02]  /*0620*/  IMAD.IADD R9, R9, 0x1, R8 ;  /* 0x0000000109097824 */ /* 0x000fe400078e0208 */
[----:B0-----:R-:W-:-:S04]  /*0630*/  FFMA R15, R12, R13, 1 ;  /* 0x3f8000000c0f7423 */ /* 0x001fc8000000000d */
[----:B------:R-:W-:-:S04]  /*0640*/  FFMA R14, R12, R15, R12 ;  /* 0x0000000f0c0e7223 */ /* 0x000fc8000000000c */
[----:B------:R-:W-:-:S04]  /*0650*/  FFMA R11, R0, R14, RZ ;  /* 0x0000000e000b7223 */ /* 0x000fc800000000ff */
[----:B------:R-:W-:-:S04]  /*0660*/  FFMA R12, R13, R11, R0 ;  /* 0x0000000b0d0c7223 */ /* 0x000fc80000000000 */
[----:B------:R-:W-:-:S04]  /*0670*/  FFMA R11, R14, R12, R11 ;  /* 0x0000000c0e0b7223 */ /* 0x000fc8000000000b */
[----:B------:R-:W-:-:S04]  /*0680*/  FFMA R12, R13, R11, R0 ;  /* 0x0000000b0d0c7223 */ /* 0x000fc80000000000 */
[----:B------:R-:W-:-:S05]  /*0690*/  FFMA R0, R14, R12, R11 ;  /* 0x0000000c0e007223 */ /* 0x000fca000000000b */
[----:B------:R-:W-:-:S04]  /*06a0*/  SHF.R.U32.HI R3, RZ, 0x17, R0 ;  /* 0x00000017ff037819 */ /* 0x000fc80000011600 */
[----:B------:R-:W-:-:S05]  /*06b0*/  LOP3.LUT R3, R3, 0xff, RZ, 0xc0, !PT ;  /* 0x000000ff03037812 */ /* 0x000fca00078ec0ff */
[----:B------:R-:W-:-:S04]  /*06c0*/  IMAD.IADD R13, R3, 0x1, R9 ;  /* 0x00000001030d7824 */ /* 0x000fc800078e0209 */
[----:B------:R-:W-:-:S05]  /*06d0*/  VIADD R3, R13, 0xffffffff ;  /* 0xffffffff0d037836 */ /* 0x000fca0000000000 */
[----:B------:R-:W-:-:S13]  /*06e0*/  ISETP.GE.U32.AND P0, PT, R3, 0xfe, PT ;  /* 0x000000fe0300780c */ /* 0x000fda0003f06070 */
[----:B------:R-:W-:Y:S05]  /*06f0*/  @!P0 BRA `(.L_x_15) ;  /* 0x0000000000808947 */ /* 0x000fea0003800000 */
[----:B------:R-:W-:-:S13]  /*0700*/  ISETP.GT.AND P0, PT, R13, 0xfe, PT ;  /* 0x000000fe0d00780c */ /* 0x000fda0003f04270 */
[----:B------:R-:W-:Y:S05]  /*0710*/  @P0 BRA `(.L_x_16) ;  /* 0x00000000006c0947 */ /* 0x000fea0003800000 */
[----:B------:R-:W-:-:S13]  /*0720*/  ISETP.GE.AND P0, PT, R13, 0x1, PT ;  /* 0x000000010d00780c */ /* 0x000fda0003f06270 */
[----:B------:R-:W-:Y:S05]  /*0730*/  @P0 BRA `(.L_x_17) ;  /* 0x0000000000740947 */ /* 0x000fea0003800000 */
[----:B------:R-:W-:Y:S02]  /*0740*/  ISETP.GE.AND P0, PT, R13, -0x18, PT ;  /* 0xffffffe80d00780c */ /* 0x000fe40003f06270 */
[----:B------:R-:W-:-:S11]  /*0750*/  LOP3.LUT R0, R0, 0x80000000, RZ, 0xc0, !PT ;  /* 0x8000000000007812 */ /* 0x000fd600078ec0ff */
[----:B------:R-:W-:Y:S05]  /*0760*/  @!P0 BRA `(.L_x_17) ;  /* 0x0000000000688947 */ /* 0x000fea0003800000 */
[CCC-:B------:R-:W-:Y:S01]  /*0770*/  FFMA.RZ R3, R14.reuse, R12.reuse, R11.reuse ;  /* 0x0000000c0e037223 */ /* 0x1c0fe2000000c00b */
[C---:B------:R-:W-:Y:S02]  /*0780*/  VIADD R10, R13.reuse, 0x20 ;  /* 0x000000200d0a7836 */ /* 0x040fe40000000000 */
[CCC-:B------:R-:W-:Y:S01]  /*0790*/  FFMA.RM R8, R14.reuse, R12.reuse, R11.reuse ;  /* 0x0000000c0e087223 */ /* 0x1c0fe2000000400b */
[----:B------:R-:W-:Y:S02]  /*07a0*/  ISETP.NE.AND P2, PT, R13, RZ, PT ;  /* 0x000000ff0d00720c */ /* 0x000fe40003f45270 */
[----:B------:R-:W-:Y:S01]  /*07b0*/  LOP3.LUT R9, R3, 0x7fffff, RZ, 0xc0, !PT ;  /* 0x007fffff03097812 */ /* 0x000fe200078ec0ff */
[----:B------:R-:W-:Y:S01]  /*07c0*/  FFMA.RP R3, R14, R12, R11 ;  /* 0x0000000c0e037223 */ /* 0x000fe2000000800b */
[----:B------:R-:W-:Y:S01]  /*07d0*/  IMAD.MOV R11, RZ, RZ, -R13 ;  /* 0x000000ffff0b7224 */ /* 0x000fe200078e0a0d */
[----:B------:R-:W-:Y:S02]  /*07e0*/  ISETP.NE.AND P1, PT, R13, RZ, PT ;  /* 0x000000ff0d00720c */ /* 0x000fe40003f25270 */
[----:B------:R-:W-:-:S02]  /*07f0*/  LOP3.LUT R9, R9, 0x800000, RZ, 0xfc, !PT ;  /* 0x0080000009097812 */ /* 0x000fc400078efcff */
[----:B------:R-:W-:Y:S02]  /*0800*/  FSETP.NEU.FTZ.AND P0, PT, R3, R8, PT ;  /* 0x000000080300720b */ /* 0x000fe40003f1d000 */
[----:B------:R-:W-:Y:S02]  /*0810*/  SHF.L.U32 R10, R9, R10, RZ ;  /* 0x0000000a090a7219 */ /* 0x000fe400000006ff */
[----:B------:R-:W-:Y:S02]  /*0820*/  SEL R8, R11, RZ, P2 ;  /* 0x000000ff0b087207 */ /* 0x000fe40001000000 */
[----:B------:R-:W-:Y:S02]  /*0830*/  ISETP.NE.AND P1, PT, R10, RZ, P1 ;  /* 0x000000ff0a00720c */ /* 0x000fe40000f25270 */
[----:B------:R-:W-:Y:S02]  /*0840*/  SHF.R.U32.HI R8, RZ, R8, R9 ;  /* 0x00000008ff087219 */ /* 0x000fe40000011609 */
[----:B------:R-:W-:-:S02]  /*0850*/  PLOP3.LUT P0, PT, P0, P1, PT, 0xf8, 0x8f ;  /* 0x00000000008f781c */ /* 0x000fc40000703f70 */
[----:B------:R-:W-:Y:S02]  /*0860*/  SHF.R.U32.HI R10, RZ, 0x1, R8 ;  /* 0x00000001ff0a7819 */ /* 0x000fe40000011608 */
[----:B------:R-:W-:-:S04]  /*0870*/  SEL R3, RZ, 0x1, !P0 ;  /* 0x00000001ff037807 */ /* 0x000fc80004000000 */
[----:B------:R-:W-:-:S04]  /*0880*/  LOP3.LUT R3, R3, 0x1, R10, 0xf8, !PT ;  /* 0x0000000103037812 */ /* 0x000fc800078ef80a */
[----:B------:R-:W-:-:S05]  /*0890*/  LOP3.LUT R3, R3, R8, RZ, 0xc0, !PT ;  /* 0x0000000803037212 */ /* 0x000fca00078ec0ff */
[----:B------:R-:W-:-:S05]  /*08a0*/  IMAD.IADD R3, R10, 0x1, R3 ;  /* 0x000000010a037824 */ /* 0x000fca00078e0203 */
[----:B------:R-:W-:Y:S01]  /*08b0*/  LOP3.LUT R0, R3, R0, RZ, 0xfc, !PT ;  /* 0x0000000003007212 */ /* 0x000fe200078efcff */
[----:B------:R-:W-:Y:S06]  /*08c0*/  BRA `(.L_x_17) ;  /* 0x0000000000107947 */ /* 0x000fec0003800000 */
.L_x_16:
[----:B------:R-:W-:-:S04]  /*08d0*/  LOP3.LUT R0, R0, 0x80000000, RZ, 0xc0, !PT ;  /* 0x8000000000007812 */ /* 0x000fc800078ec0ff */
[----:B------:R-:W-:Y:S01]  /*08e0*/  LOP3.LUT R0, R0, 0x7f800000, RZ, 0xfc, !PT ;  /* 0x7f80000000007812 */ /* 0x000fe200078efcff */
[----:B------:R-:W-:Y:S06]  /*08f0*/  BRA `(.L_x_17) ;  /* 0x0000000000047947 */ /* 0x000fec0003800000 */
.L_x_15:
[----:B------:R-:W-:-:S07]  /*0900*/  IMAD R0, R9, 0x800000, R0 ;  /* 0x0080000009007824 */ /* 0x000fce00078e0200 */
.L_x_17:
[----:B------:R-:W-:Y:S05]  /*0910*/  BSYNC.RECONVERGENT B2 ;  /* 0x0000000000027941 */ /* 0x000fea0003800200 */
.L_x_14:
[----:B------:R-:W-:Y:S05]  /*0920*/  BRA `(.L_x_18) ;  /* 0x0000000000207947 */ /* 0x000fea0003800000 */
.L_x_13:
[----:B------:R-:W-:-:S04]  /*0930*/  LOP3.LUT R0, R12, 0x80000000, R11, 0x48, !PT ;  /* 0x800000000c007812 */ /* 0x000fc800078e480b */
[----:B------:R-:W-:Y:S01]  /*0940*/  LOP3.LUT R0, R0, 0x7f800000, RZ, 0xfc, !PT ;  /* 0x7f80000000007812 */ /* 0x000fe200078efcff */
[----:B------:R-:W-:Y:S06]  /*0950*/  BRA `(.L_x_18) ;  /* 0x0000000000147947 */ /* 0x000fec0003800000 */
.L_x_12:
[----:B------:R-:W-:Y:S01]  /*0960*/  LOP3.LUT R0, R12, 0x80000000, R11, 0x48, !PT ;  /* 0x800000000c007812 */ /* 0x000fe200078e480b */
[----:B------:R-:W-:Y:S06]  /*0970*/  BRA `(.L_x_18) ;  /* 0x00000000000c7947 */ /* 0x000fec0003800000 */
.L_x_11:
[----:B------:R-:W0:Y:S01]  /*0980*/  MUFU.RSQ R0, -QNAN ;  /* 0xffc0000000007908 */ /* 0x000e220000001400 */
[----:B------:R-:W-:Y:S05]  /*0990*/  BRA `(.L_x_18) ;  /* 0x0000000000047947 */ /* 0x000fea0003800000 */
.L_x_10:
[----:B------:R-:W-:-:S07]  /*09a0*/  FADD.FTZ R0, R3, R0 ;  /* 0x0000000003007221 */ /* 0x000fce0000010000 */
.L_x_18:
[----:B------:R-:W-:Y:S05]  /*09b0*/  BSYNC.RECONVERGENT B1 ;  /* 0x0000000000017941 */ /* 0x000fea0003800200 */
.L_x_8:
[----:B------:R-:W-:-:S04]  /*09c0*/  IMAD.MOV.U32 R3, RZ, RZ, 0x0 ;  /* 0x00000000ff037424 */ /* 0x000fc800078e00ff */
[----:B0-----:R-:W-:Y:S05]  /*09d0*/  RET.REL.NODEC R2 `(l1l2regularizationfloat) ;  /* 0xfffffff402887950 */ /* 0x001fea0003c3ffff */
.L_x_19:
        /* <DEDUP_REMOVED lines=10> */
.L_x_203:


//--------------------- .text.batchregfloat       --------------------------
	.section	.text.batchregfloat,"ax",@progbits
	.align	128
        .global         batchregfloat
        .type           batchregfloat,@function
        .size           batchregfloat,(.L_x_204 - batchregfloat)
        .other          batchregfloat,@"STO_CUDA_ENTRY STV_DEFAULT"
batchregfloat:
.text.batchregfloat:
        /* <DEDUP_REMOVED lines=12> */
[----:B------:R-:W1:Y:S07]  /*00c0*/  LDCU.64 UR4, c[0x0][0x358] ;  /* 0x00006b00ff0477ac */ /* 0x000e6e0008000a00 */
[----:B------:R-:W2:Y:S01]  /*00d0*/  LDC R7, c[0x0][0x390] ;  /* 0x0000e400ff077b82 */ /* 0x000ea20000000800 */
[----:B0-----:R-:W-:-:S05]  /*00e0*/  IMAD.WIDE R4, R3, 0x4, R4 ;  /* 0x0000000403047825 */ /* 0x001fca00078e0204 */
[----:B-1----:R-:W3:Y:S01]  /*00f0*/  LDG.E R0, desc[UR4][R4.64] ;  /* 0x0000000404007981 */ /* 0x002ee2000c1e1900 */
[----:B------:R-:W-:Y:S01]  /*0100*/  BSSY.RECONVERGENT B0, `(.L_x_20) ;  /* 0x000000c000007945 */ /* 0x000fe20003800200 */
[----:B--2---:R-:W0:Y:S02]  /*0110*/  MUFU.RCP R2, R7 ;  /* 0x0000000700027308 */ /* 0x004e240000001000 */
[----:B0-----:R-:W-:-:S04]  /*0120*/  FFMA R3, R2, -R7, 1 ;  /* 0x3f80000002037423 */ /* 0x001fc80000000807 */
[----:B------:R-:W-:Y:S02]  /*0130*/  FFMA R3, R2, R3, R2 ;  /* 0x0000000302037223 */ /* 0x000fe40000000002 */
[----:B---3--:R-:W0:Y:S02]  /*0140*/  FCHK P0, R0, R7 ;  /* 0x0000000700007302 */ /* 0x008e240000000000 */
[----:B------:R-:W-:-:S04]  /*0150*/  FFMA R2, R0, R3, RZ ;  /* 0x0000000300027223 */ /* 0x000fc800000000ff */
[----:B------:R-:W-:-:S04]  /*0160*/  FFMA R6, R2, -R7, R0 ;  /* 0x8000000702067223 */ /* 0x000fc80000000000 */
[----:B------:R-:W-:Y:S01]  /*0170*/  FFMA R3, R3, R6, R2 ;  /* 0x0000000603037223 */ /* 0x000fe20000000002 */
[----:B0-----:R-:W-:Y:S06]  /*0180*/  @!P0 BRA `(.L_x_21) ;  /* 0x00000000000c8947 */ /* 0x001fec0003800000 */
[----:B------:R-:W-:-:S07]  /*0190*/  MOV R2, 0x1b0 ;  /* 0x000001b000027802 */ /* 0x000fce0000000f00 */
[----:B------:R-:W-:Y:S05]  /*01a0*/  CALL.REL.NOINC `($__internal_1_$__cuda_sm3x_div_rn_noftz_f32_slowpath) ;  /* 0x0000000000107944 */ /* 0x000fea0003c00000 */
[----:B------:R-:W-:-:S07]  /*01b0*/  IMAD.MOV.U32 R3, RZ, RZ, R0 ;  /* 0x000000ffff037224 */ /* 0x000fce00078e0000 */
.L_x_21:
[----:B------:R-:W-:Y:S05]  /*01c0*/  BSYNC.RECONVERGENT B0 ;  /* 0x0000000000007941 */ /* 0x000fea0003800200 */
.L_x_20:
[----:B------:R-:W-:Y:S01]  /*01d0*/  STG.E desc[UR4][R4.64], R3 ;  /* 0x0000000304007986 */ /* 0x000fe2000c101904 */
[----:B------:R-:W-:Y:S05]  /*01e0*/  EXIT ;  /* 0x000000000000794d */ /* 0x000fea0003800000 */
        .weak           $__internal_1_$__cuda_sm3x_div_rn_noftz_f32_slowpath
        .type           $__internal_1_$__cuda_sm3x_div_rn_noftz_f32_slowpath,@function
        .size           $__internal_1_$__cuda_sm3x_div_rn_noftz_f32_slowpath,(.L_x_204 - $__internal_1_$__cuda_sm3x_div_rn_noftz_f32_slowpath)
$__internal_1_$__cuda_sm3x_div_rn_noftz_f32_slowpath:
[----:B------:R-:W0:Y:S01]  /*01f0*/  LDC R3, c[0x0][0x390] ;  /* 0x0000e400ff037b82 */ /* 0x000e220000000800 */
[--C-:B------:R-:W-:Y:S01]  /*0200*/  SHF.R.U32.HI R6, RZ, 0x17, R0.reuse ;  /* 0x00000017ff067819 */ /* 0x100fe20000011600 */
[----:B------:R-:W1:Y:S01]  /*0210*/  LDCU UR6, c[0x0][0x390] ;  /* 0x00007200ff0677ac */ /* 0x000e620008000800 */
[----:B------:R-:W-:Y:S01]  /*0220*/  BSSY.RECONVERGENT B1, `(.L_x_22) ;  /* 0x0000064000017945 */ /* 0x000fe20003800200 */
[----:B------:R-:W-:Y:S01]  /*0230*/  IMAD.MOV.U32 R8, RZ, RZ, R0 ;  /* 0x000000ffff087224 */ /* 0x000fe200078e0000 */
[----:B------:R-:W-:-:S05]  /*0240*/  LOP3.LUT R6, R6, 0xff, RZ, 0xc0, !PT ;  /* 0x000000ff06067812 */ /* 0x000fca00078ec0ff */
[----:B------:R-:W-:Y:S02]  /*0250*/  VIADD R11, R6, 0xffffffff ;  /* 0xffffffff060b7836 */ /* 0x000fe40000000000 */
[----:B-1----:R-:W-:Y:S01]  /*0260*/  IMAD.U32 R9, RZ, RZ, UR6 ;  /* 0x00000006ff097e24 */ /* 0x002fe2000f8e00ff */
[----:B0-----:R-:W-:-:S04]  /*0270*/  SHF.R.U32.HI R7, RZ, 0x17, R3 ;  /* 0x00000017ff077819 */ /* 0x001fc80000011603 */
[----:B------:R-:W-:-:S05]  /*0280*/  LOP3.LUT R7, R7, 0xff, RZ, 0xc0, !PT ;  /* 0x000000ff07077812 */ /* 0x000fca00078ec0ff */
[----:B------:R-:W-:-:S05]  /*0290*/  VIADD R12, R7, 0xffffffff ;  /* 0xffffffff070c7836 */ /* 0x000fca0000000000 */
        /* <DEDUP_REMOVED lines=27> */
.L_x_23:
[----:B------:R-:W-:Y:S01]  /*0450*/  LEA R0, R7, 0xc0800000, 0x17 ;  /* 0xc080000007007811 */ /* 0x000fe200078eb8ff */
[----:B------:R-:W-:Y:S01]  /*0460*/  VIADD R6, R6, 0xffffff81 ;  /* 0xffffff8106067836 */ /* 0x000fe20000000000 */
[----:B------:R-:W-:Y:S03]  /*0470*/  BSSY.RECONVERGENT B2, `(.L_x_28) ;  /* 0x0000035000027945 */ /* 0x000fe60003800200 */
[----:B------:R-:W-:Y:S01]  /*0480*/  IMAD.IADD R9, R9, 0x1, -R0 ;  /* 0x0000000109097824 */ /* 0x000fe200078e0a00 */
[C---:B------:R-:W-:Y:S01]  /*0490*/  IADD3 R7, PT, PT, R6.reuse, 0x7f, -R7 ;  /* 0x0000007f06077810 */ /* 0x040fe20007ffe807 */
[----:B------:R-:W-:Y:S02]  /*04a0*/  IMAD R0, R6, -0x800000, R8 ;  /* 0xff80000006007824 */ /* 0x000fe400078e0208 */
[----:B------:R-:W0:Y:S01]  /*04b0*/  MUFU.RCP R3, R9 ;  /* 0x0000000900037308 */ /* 0x000e220000001000 */
[----:B------:R-:W-:Y:S01]  /*04c0*/  FADD.FTZ R11, -R9, -RZ ;  /* 0x800000ff090b7221 */ /* 0x000fe20000010100 */
[----:B------:R-:W-:-:S03]  /*04d0*/  IMAD.IADD R7, R7, 0x1, R10 ;  /* 0x0000000107077824 */ /* 0x000fc600078e020a */
        /* <DEDUP_REMOVED lines=21> */
[CCC-:B------:R-:W-:Y:S01]  /*0630*/  FFMA.RM R6, R12.reuse, R8.reuse, R13.reuse ;  /* 0x000000080c067223 */ /* 0x1c0fe2000000400d */
[C---:B------:R-:W-:Y:S02]  /*0640*/  ISETP.NE.AND P2, PT, R9.reuse, RZ, PT ;  /* 0x000000ff0900720c */ /* 0x040fe40003f45270 */
[----:B------:R-:W-:Y:S02]  /*0650*/  ISETP.NE.AND P1, PT, R9, RZ, PT ;  /* 0x000000ff0900720c */ /* 0x000fe40003f25270 */
[----:B------:R-:W-:Y:S01]  /*0660*/  LOP3.LUT R7, R3, 0x7fffff, RZ, 0xc0, !PT ;  /* 0x007fffff03077812 */ /* 0x000fe200078ec0ff */
[----:B------:R-:W-:Y:S01]  /*0670*/  FFMA.RP R3, R12, R8, R13 ;  /* 0x000000080c037223 */ /* 0x000fe2000000800d */
[----:B------:R-:W-:Y:S02]  /*0680*/  VIADD R8, R9, 0x20 ;  /* 0x0000002009087836 */ /* 0x000fe40000000000 */
[----:B------:R-:W-:Y:S01]  /*0690*/  LOP3.LUT R7, R7, 0x800000, RZ, 0xfc, !PT ;  /* 0x0080000007077812 */ /* 0x000fe200078efcff */
[----:B------:R-:W-:Y:S01]  /*06a0*/  IMAD.MOV R9, RZ, RZ, -R9 ;  /* 0x000000ffff097224 */ /* 0x000fe200078e0a09 */
[----:B------:R-:W-:-:S02]  /*06b0*/  FSETP.NEU.FTZ.AND P0, PT, R3, R6, PT ;  /* 0x000000060300720b */ /* 0x000fc40003f1d000 */
[----:B------:R-:W-:Y:S02]  /*06c0*/  SHF.L.U32 R8, R7, R8, RZ ;  /* 0x0000000807087219 */ /* 0x000fe400000006ff */
[----:B------:R-:W-:Y:S02]  /*06d0*/  SEL R6, R9, RZ, P2 ;  /* 0x000000ff09067207 */ /* 0x000fe40001000000 */
[----:B------:R-:W-:Y:S02]  /*06e0*/  ISETP.NE.AND P1, PT, R8, RZ, P1 ;  /* 0x000000ff0800720c */ /* 0x000fe40000f25270 */
[----:B------:R-:W-:Y:S02]  /*06f0*/  SHF.R.U32.HI R6, RZ, R6, R7 ;  /* 0x00000006ff067219 */ /* 0x000fe40000011607 */
[----:B------:R-:W-:Y:S02]  /*0700*/  PLOP3.LUT P0, PT, P0, P1, PT, 0xf8, 0x8f ;  /* 0x00000000008f781c */ /* 0x000fe40000703f70 */
[----:B------:R-:W-:-:S02]  /*0710*/  SHF.R.U32.HI R8, RZ, 0x1, R6 ;  /* 0x00000001ff087819 */ /* 0x000fc40000011606 */
[----:B------:R-:W-:-:S04]  /*0720*/  SEL R3, RZ, 0x1, !P0 ;  /* 0x00000001ff037807 */ /* 0x000fc80004000000 */
[----:B------:R-:W-:-:S04]  /*0730*/  LOP3.LUT R3, R3, 0x1, R8, 0xf8, !PT ;  /* 0x0000000103037812 */ /* 0x000fc800078ef808 */
[----:B------:R-:W-:-:S05]  /*0740*/  LOP3.LUT R3, R3, R6, RZ, 0xc0, !PT ;  /* 0x0000000603037212 */ /* 0x000fca00078ec0ff */
[----:B------:R-:W-:-:S05]  /*0750*/  IMAD.IADD R3, R8, 0x1, R3 ;  /* 0x0000000108037824 */ /* 0x000fca00078e0203 */
[----:B------:R-:W-:Y:S01]  /*0760*/  LOP3.LUT R0, R3, R0, RZ, 0xfc, !PT ;  /* 0x0000000003007212 */ /* 0x000fe200078efcff */
[----:B------:R-:W-:Y:S06]  /*0770*/  BRA `(.L_x_31) ;  /* 0x0000000000107947 */ /* 0x000fec0003800000 */
.L_x_30:
[----:B------:R-:W-:-:S04]  /*0780*/  LOP3.LUT R0, R0, 0x80000000, RZ, 0xc0, !PT ;  /* 0x8000000000007812 */ /* 0x000fc800078ec0ff */
[----:B------:R-:W-:Y:S01]  /*0790*/  LOP3.LUT R0, R0, 0x7f800000, RZ, 0xfc, !PT ;  /* 0x7f80000000007812 */ /* 0x000fe200078efcff */
[----:B------:R-:W-:Y:S06]  /*07a0*/  BRA `(.L_x_31) ;  /* 0x0000000000047947 */ /* 0x000fec0003800000 */
.L_x_29:
[----:B------:R-:W-:-:S07]  /*07b0*/  IMAD R0, R7, 0x800000, R0 ;  /* 0x0080000007007824 */ /* 0x000fce00078e0200 */
.L_x_31:
[----:B------:R-:W-:Y:S05]  /*07c0*/  BSYNC.RECONVERGENT B2 ;  /* 0x0000000000027941 */ /* 0x000fea0003800200 */
.L_x_28:
[----:B------:R-:W-:Y:S05]  /*07d0*/  BRA `(.L_x_32) ;  /* 0x0000000000207947 */ /* 0x000fea0003800000 */
.L_x_27:
[----:B------:R-:W-:-:S04]  /*07e0*/  LOP3.LUT R0, R9, 0x80000000, R8, 0x48, !PT ;  /* 0x8000000009007812 */ /* 0x000fc800078e4808 */
[----:B------:R-:W-:Y:S01]  /*07f0*/  LOP3.LUT R0, R0, 0x7f800000, RZ, 0xfc, !PT ;  /* 0x7f80000000007812 */ /* 0x000fe200078efcff */
[----:B------:R-:W-:Y:S06]  /*0800*/  BRA `(.L_x_32) ;  /* 0x0000000000147947 */ /* 0x000fec0003800000 */
.L_x_26:
[----:B------:R-:W-:Y:S01]  /*0810*/  LOP3.LUT R0, R9, 0x80000000, R8, 0x48, !PT ;  /* 0x8000000009007812 */ /* 0x000fe200078e4808 */
[----:B------:R-:W-:Y:S06]  /*0820*/  BRA `(.L_x_32) ;  /* 0x00000000000c7947 */ /* 0x000fec0003800000 */
.L_x_25:
[----:B------:R-:W0:Y:S01]  /*0830*/  MUFU.RSQ R0, -QNAN ;  /* 0xffc0000000007908 */ /* 0x000e220000001400 */
[----:B------:R-:W-:Y:S05]  /*0840*/  BRA `(.L_x_32) ;  /* 0x0000000000047947 */ /* 0x000fea0003800000 */
.L_x_24:
[----:B------:R-:W-:-:S07]  /*0850*/  FADD.FTZ R0, R0, R3 ;  /* 0x0000000300007221 */ /* 0x000fce0000010000 */
.L_x_32:
[----:B------:R-:W-:Y:S05]  /*0860*/  BSYNC.RECONVERGENT B1 ;  /* 0x0000000000017941 */ /* 0x000fea0003800200 */
.L_x_22:
[----:B------:R-:W-:-:S04]  /*0870*/  IMAD.MOV.U32 R3, RZ, RZ, 0x0 ;  /* 0x00000000ff037424 */ /* 0x000fc800078e00ff */
[----:B0-----:R-:W-:Y:S05]  /*0880*/  RET.REL.NODEC R2 `(batchregfloat) ;  /* 0xfffffff402dc7950 */ /* 0x001fea0003c3ffff */
.L_x_33:
        /* <DEDUP_REMOVED lines=15> */
.L_x_204:


//--------------------- .text.l2regularizationfloat --------------------------
	.section	.text.l2regularizationfloat,"ax",@progbits
	.align	128
        .global         l2regularizationfloat
        .type           l2regularizationfloat,@function
        .size           l2regularizationfloat,(.L_x_205 - l2regularizationfloat)
        .other          l2regularizationfloat,@"STO_CUDA_ENTRY STV_DEFAULT"
l2regularizationfloat:
.text.l2regularizationfloat:
        /* <DEDUP_REMOVED lines=14> */
[----:B------:R-:W3:Y:S08]  /*00e0*/  LDC.64 R6, c[0x0][0x388] ;  /* 0x0000e200ff067b82 */ /* 0x000ef00000000a00 */
[----:B------:R-:W4:Y:S01]  /*00f0*/  LDC.64 R2, c[0x0][0x3a0] ;  /* 0x0000e800ff027b82 */ /* 0x000f220000000a00 */
[----:B0-----:R-:W-:-:S07]  /*0100*/  IMAD.WIDE R4, R9, 0x4, R4 ;  /* 0x0000000409047825 */ /* 0x001fce00078e0204 */
[----:B------:R-:W0:Y:S01]  /*0110*/  LDC R13, c[0x0][0x3a8] ;  /* 0x0000ea00ff0d7b82 */ /* 0x000e220000000800 */
[----:B-1----:R-:W5:Y:S01]  /*0120*/  LDG.E R0, desc[UR4][R4.64] ;  /* 0x0000000404007981 */ /* 0x002f62000c1e1900 */
[----:B---3--:R-:W-:-:S04]  /*0130*/  IMAD.WIDE R6, R9, 0x4, R6 ;  /* 0x0000000409067825 */ /* 0x008fc800078e0206 */
[----:B-----5:R-:W-:-:S04]  /*0140*/  FMUL R0, R0, R0 ;  /* 0x0000000000007220 */ /* 0x020fc80000400000 */
[----:B--2---:R-:W-:-:S05]  /*0150*/  FMUL.D2 R11, R0, UR6 ;  /* 0x00000006000b7c20 */ /* 0x004fca0008300000 */
[----:B----4-:R1:W-:Y:S04]  /*0160*/  REDG.E.ADD.F32.FTZ.RN.STRONG.GPU desc[UR4][R2.64], R11 ;  /* 0x0000000b020079a6 */ /* 0x0103e8000c12f304 */
[----:B------:R-:W2:Y:S01]  /*0170*/  LDG.E R0, desc[UR4][R6.64] ;  /* 0x0000000406007981 */ /* 0x000ea2000c1e1900 */
[----:B0-----:R-:W0:Y:S01]  /*0180*/  MUFU.RCP R8, R13 ;  /* 0x0000000d00087308 */ /* 0x001e220000001000 */
[----:B------:R-:W-:Y:S01]  /*0190*/  BSSY.RECONVERGENT B0, `(.L_x_34) ;  /* 0x000000b000007945 */ /* 0x000fe20003800200 */
[----:B0-----:R-:W-:-:S04]  /*01a0*/  FFMA R9, R8, -R13, 1 ;  /* 0x3f80000008097423 */ /* 0x001fc8000000080d */
[----:B------:R-:W-:Y:S02]  /*01b0*/  FFMA R9, R8, R9, R8 ;  /* 0x0000000908097223 */ /* 0x000fe40000000008 */
[----:B--2---:R-:W0:Y:S02]  /*01c0*/  FCHK P0, R0, R13 ;  /* 0x0000000d00007302 */ /* 0x004e240000000000 */
[----:B------:R-:W-:-:S04]  /*01d0*/  FFMA R8, R0, R9, RZ ;  /* 0x0000000900087223 */ /* 0x000fc800000000ff */
[----:B------:R-:W-:-:S04]  /*01e0*/  FFMA R10, R8, -R13, R0 ;  /* 0x8000000d080a7223 */ /* 0x000fc80000000000 */
[----:B------:R-:W-:Y:S01]  /*01f0*/  FFMA R8, R9, R10, R8 ;  /* 0x0000000a09087223 */ /* 0x000fe20000000008 */
[----:B01----:R-:W-:Y:S06]  /*0200*/  @!P0 BRA `(.L_x_35) ;  /* 0x00000000000c8947 */ /* 0x003fec0003800000 */
[----:B------:R-:W-:-:S07]  /*0210*/  MOV R2, 0x230 ;  /* 0x0000023000027802 */ /* 0x000fce0000000f00 */
[----:B------:R-:W-:Y:S05]  /*0220*/  CALL.REL.NOINC `($__internal_2_$__cuda_sm3x_div_rn_noftz_f32_slowpath) ;  /* 0x00000000001c7944 */ /* 0x000fea0003c00000 */
[----:B------:R-:W-:-:S07]  /*0230*/  IMAD.MOV.U32 R8, RZ, RZ, R0 ;  /* 0x000000ffff087224 */ /* 0x000fce00078e0000 */
.L_x_35:
[----:B------:R-:W-:Y:S05]  /*0240*/  BSYNC.RECONVERGENT B0 ;  /* 0x0000000000007941 */ /* 0x000fea0003800200 */
.L_x_34:
[----:B------:R-:W2:Y:S01]  /*0250*/  LDG.E R5, desc[UR4][R4.64] ;  /* 0x0000000404057981 */ /* 0x000ea2000c1e1900 */
[----:B------:R-:W2:Y:S02]  /*0260*/  LDCU UR6, c[0x0][0x3b0] ;  /* 0x00007600ff0677ac */ /* 0x000ea40008000800 */
[----:B--2---:R-:W-:-:S05]  /*0270*/  FFMA R3, R5, UR6, R8 ;  /* 0x0000000605037c23 */ /* 0x004fca0008000008 */
[----:B------:R-:W-:Y:S01]  /*0280*/  STG.E desc[UR4][R6.64], R3 ;  /* 0x0000000306007986 */ /* 0x000fe2000c101904 */
[----:B------:R-:W-:Y:S05]  /*0290*/  EXIT ;  /* 0x000000000000794d */ /* 0x000fea0003800000 */
        .weak           $__internal_2_$__cuda_sm3x_div_rn_noftz_f32_slowpath
        .type           $__internal_2_$__cuda_sm3x_div_rn_noftz_f32_slowpath,@function
        .size           $__internal_2_$__cuda_sm3x_div_rn_noftz_f32_slowpath,(.L_x_205 - $__internal_2_$__cuda_sm3x_div_rn_noftz_f32_slowpath)
$__internal_2_$__cuda_sm3x_div_rn_noftz_f32_slowpath:
        /* <DEDUP_REMOVED lines=38> */
.L_x_37:
        /* <DEDUP_REMOVED lines=51> */
.L_x_44:
[----:B------:R-:W-:-:S04]  /*0830*/  LOP3.LUT R0, R0, 0x80000000, RZ, 0xc0, !PT ;  /* 0x8000000000007812 */ /* 0x000fc800078ec0ff */
[----:B------:R-:W-:Y:S01]  /*0840*/  LOP3.LUT R0, R0, 0x7f800000, RZ, 0xfc, !PT ;  /* 0x7f80000000007812 */ /* 0x000fe200078efcff */
[----:B------:R-:W-:Y:S06]  /*0850*/  BRA `(.L_x_45) ;  /* 0x0000000000047947 */ /* 0x000fec0003800000 */
.L_x_43:
[----:B------:R-:W-:-:S07]  /*0860*/  IMAD R0, R9, 0x800000, R0 ;  /* 0x0080000009007824 */ /* 0x000fce00078e0200 */
.L_x_45:
[----:B------:R-:W-:Y:S05]  /*0870*/  BSYNC.RECONVERGENT B2 ;  /* 0x0000000000027941 */ /* 0x000fea0003800200 */
.L_x_42:
[----:B------:R-:W-:Y:S05]  /*0880*/  BRA `(.L_x_46) ;  /* 0x0000000000207947 */ /* 0x000fea0003800000 */
.L_x_41:
[----:B------:R-:W-:-:S04]  /*0890*/  LOP3.LUT R0, R12, 0x80000000, R11, 0x48, !PT ;  /* 0x800000000c007812 */ /* 0x000fc800078e480b */
[----:B------:R-:W-:Y:S01]  /*08a0*/  LOP3.LUT R0, R0, 0x7f800000, RZ, 0xfc, !PT ;  /* 0x7f80000000007812 */ /* 0x000fe200078efcff */
[----:B------:R-:W-:Y:S06]  /*08b0*/  BRA `(.L_x_46) ;  /* 0x0000000000147947 */ /* 0x000fec0003800000 */
.L_x_40:
[----:B------:R-:W-:Y:S01]  /*08c0*/  LOP3.LUT R0, R12, 0x80000000, R11, 0x48, !PT ;  /* 0x800000000c007812 */ /* 0x000fe200078e480b */
[----:B------:R-:W-:Y:S06]  /*08d0*/  BRA `(.L_x_46) ;  /* 0x00000000000c7947 */ /* 0x000fec0003800000 */
.L_x_39:
[----:B------:R-:W0:Y:S01]  /*08e0*/  MUFU.RSQ R0, -QNAN ;  /* 0xffc0000000007908 */ /* 0x000e220000001400 */
[----:B------:R-:W-:Y:S05]  /*08f0*/  BRA `(.L_x_46) ;  /* 0x0000000000047947 */ /* 0x000fea0003800000 */
.L_x_38:
[----:B------:R-:W-:-:S07]  /*0900*/  FADD.FTZ R0, R0, R3 ;  /* 0x0000000300007221 */ /* 0x000fce0000010000 */
.L_x_46:
[----:B------:R-:W-:Y:S05]  /*0910*/  BSYNC.RECONVERGENT B1 ;  /* 0x0000000000017941 */ /* 0x000fea0003800200 */
.L_x_36:
[----:B------:R-:W-:-:S04]  /*0920*/  IMAD.MOV.U32 R3, RZ, RZ, 0x0 ;  /* 0x00000000ff037424 */ /* 0x000fc800078e00ff */
[----:B0-----:R-:W-:Y:S05]  /*0930*/  RET.REL.NODEC R2 `(l2regularizationfloat) ;  /* 0xfffffff402b07950 */ /* 0x001fea0003c3ffff */
.L_x_47:
        /* <DEDUP_REMOVED lines=12> */
.L_x_205:


//--------------------- .text.Segment1stDim       --------------------------
	.section	.text.Segment1stDim,"ax",@progbits
	.align	128
        .global         Segment1stDim
        .type           Segment1stDim,@function
        .size           Segment1stDim,(.L_x_221 - Segment1stDim)
        .other          Segment1stDim,@"STO_CUDA_ENTRY STV_DEFAULT"
Segment1stDim:
.text.Segment1stDim:
        /* <DEDUP_REMOVED lines=11> */
[----:B------:R-:W0:Y:S01]  /*00b0*/  LDC R0, c[0x0][0x380] ;  /* 0x0000e000ff007b82 */ /* 0x000e220000000800 */
[----:B------:R-:W1:Y:S07]  /*00c0*/  LDCU.64 UR4, c[0x0][0x358] ;  /* 0x00006b00ff0477ac */ /* 0x000e6e0008000a00 */
[----:B------:R-:W2:Y:S01]  /*00d0*/  LDC.64 R2, c[0x0][0x388] ;  /* 0x0000e200ff027b82 */ /* 0x000ea20000000a00 */
[----:B0-----:R-:W-:-:S04]  /*00e0*/  IMAD R5, R0, UR7, R7 ;  /* 0x0000000700057c24 */ /* 0x001fc8000f8e0207 */
[----:B--2---:R-:W-:-:S03]  /*00f0*/  IMAD.WIDE R2, R5, 0x4, R2 ;  /* 0x0000000405027825 */ /* 0x004fc600078e0202 */
[----:B------:R-:W0:Y:S03]  /*0100*/  LDC.64 R4, c[0x0][0x390] ;  /* 0x0000e400ff047b82 */ /* 0x000e260000000a00 */
[----:B-1----:R-:W2:Y:S01]  /*0110*/  LDG.E R3, desc[UR4][R2.64] ;  /* 0x0000000402037981 */ /* 0x002ea2000c1e1900 */
[----:B0-----:R-:W-:-:S05]  /*0120*/  IMAD.WIDE R4, R7, 0x4, R4 ;  /* 0x0000000407047825 */ /* 0x001fca00078e0204 */
[----:B--2---:R-:W-:Y:S01]  /*0130*/  STG.E desc[UR4][R4.64], R3 ;  /* 0x0000000304007986 */ /* 0x004fe2000c101904 */
[----:B------:R-:W-:Y:S05]  /*0140*/  EXIT ;  /* 0x000000000000794d */ /* 0x000fea0003800000 */
.L_x_48:
        /* <DEDUP_REMOVED lines=11> */
.L_x_221:


//--------------------- .text.l1regularizationfloat --------------------------
	.section	.text.l1regularizationfloat,"ax",@progbits
	.align	128
        .global         l1regularizationfloat
        .type           l1regularizationfloat,@function
        .size           l1regularizationfloat,(.L_x_206 - l1regularizationfloat)
        .other          l1regularizationfloat,@"STO_CUDA_ENTRY STV_DEFAULT"
l1regularizationfloat:
.text.l1regularizationfloat:
[----:B------:R-:W-:Y:S01]  /*0000*/  LDC R1, c[0x0][0x37c] ;  /* 0x0000df00ff017b82 */ /* 0x000fe20000000800 */
[----:B------:R-:W0:Y:S07]  /*0010*/  S2R R3, SR_TID.X ;  /* 0x0000000000037919 */ /* 0x000e2e0000002100 */
[----:B------:R-:W0:Y:S01]  /*0020*/  S2UR UR4, SR_CTAID.X ;  /* 0x00000000000479c3 */ /* 0x000e220000002500 */
[----:B------:R-:W1:Y:S07]  /*0030*/  LDCU UR5, c[0x0][0x380] ;  /* 0x00007000ff0577ac */ /* 0x000e6e0008000800 */
[----:B------:R-:W0:Y:S02]  /*0040*/  LDC R0, c[0x0][0x360] ;  /* 0x0000d800ff007b82 */ /* 0x000e240000000800 */
[----:B0-----:R-:W-:-:S05]  /*0050*/  IMAD R3, R0, UR4, R3 ;  /* 0x0000000400037c24 */ /* 0x001fca000f8e0203 */
[----:B-1----:R-:W-:-:S13]  /*0060*/  ISETP.GE.AND P0, PT, R3, UR5, PT ;  /* 0x0000000503007c0c */ /* 0x002fda000bf06270 */
[----:B------:R-:W-:Y:S05]  /*0070*/  @P0 EXIT ;  /* 0x000000000000094d */ /* 0x000fea0003800000 */
[----:B------:R-:W0:Y:S01]  /*0080*/  LDC.64 R4, c[0x0][0x388] ;  /* 0x0000e200ff047b82 */ /* 0x000e220000000a00 */
[----:B------:R-:W1:Y:S07]  /*0090*/  LDCU.64 UR4, c[0x0][0x358] ;  /* 0x00006b00ff0477ac */ /* 0x000e6e0008000a00 */
[----:B------:R-:W2:Y:S08]  /*00a0*/  LDC.64 R6, c[0x0][0x390] ;  /* 0x0000e400ff067b82 */ /* 0x000eb00000000a00 */
[----:B------:R-:W3:Y:S01]  /*00b0*/  LDC.64 R10, c[0x0][0x3a8] ;  /* 0x0000ea00ff0a7b82 */ /* 0x000ee20000000a00 */
[----:B0-----:R-:W-:-:S05]  /*00c0*/  IMAD.WIDE R4, R3, 0x4, R4 ;  /* 0x0000000403047825 */ /* 0x001fca00078e0204 */
[----:B-1----:R-:W4:Y:S01]  /*00d0*/  LDG.E R0, desc[UR4][R4.64] ;  /* 0x0000000404007981 */ /* 0x002f22000c1e1900 */
[----:B--2---:R-:W-:-:S06]  /*00e0*/  IMAD.WIDE R6, R3, 0x4, R6 ;  /* 0x0000000403067825 */ /* 0x004fcc00078e0206 */
[----:B------:R-:W2:Y:S01]  /*00f0*/  LDG.E R7, desc[UR4][R6.64] ;  /* 0x0000000406077981 */ /* 0x000ea2000c1e1900 */
[----:B------:R-:W0:Y:S01]  /*0100*/  LDC.64 R8, c[0x0][0x398] ;  /* 0x0000e600ff087b82 */ /* 0x000e220000000a00 */
[----:B----4-:R-:W-:-:S04]  /*0110*/  FSETP.GEU.AND P0, PT, R0, RZ, PT ;  /* 0x000000ff0000720b */ /* 0x010fc80003f0e000 */
[----:B---3--:R-:W-:-:S05]  /*0120*/  FSEL R2, -R11, R11, !P0 ;  /* 0x0000000b0b027208 */ /* 0x008fca0004000100 */
[----:B--2---:R-:W-:-:S05]  /*0130*/  FMUL R11, R2, R7 ;  /* 0x00000007020b7220 */ /* 0x004fca0000400000 */
[----:B0-----:R0:W-:Y:S04]  /*0140*/  REDG.E.ADD.F32.FTZ.RN.STRONG.GPU desc[UR4][R8.64], R11 ;  /* 0x0000000b080079a6 */ /* 0x0011e8000c12f304 */
[----:B------:R-:W2:Y:S01]  /*0150*/  LDG.E R3, desc[UR4][R4.64] ;  /* 0x0000000404037981 */ /* 0x000ea2000c1e1900 */
[----:B------:R-:W1:Y:S01]  /*0160*/  MUFU.RCP R13, R10 ;  /* 0x0000000a000d7308 */ /* 0x000e620000001000 */
[----:B------:R-:W-:Y:S01]  /*0170*/  BSSY.RECONVERGENT B0, `(.L_x_49) ;  /* 0x000000b000007945 */ /* 0x000fe20003800200 */
[----:B-1----:R-:W-:-:S04]  /*0180*/  FFMA R0, R13, -R10, 1 ;  /* 0x3f8000000d007423 */ /* 0x002fc8000000080a */
[----:B------:R-:W-:Y:S02]  /*0190*/  FFMA R0, R13, R0, R13 ;  /* 0x000000000d007223 */ /* 0x000fe4000000000d */
[----:B--2---:R-:W1:Y:S02]  /*01a0*/  FCHK P0, R3, R10 ;  /* 0x0000000a03007302 */ /* 0x004e640000000000 */
[----:B------:R-:W-:-:S04]  /*01b0*/  FFMA R7, R3, R0, RZ ;  /* 0x0000000003077223 */ /* 0x000fc800000000ff */
[----:B------:R-:W-:-:S04]  /*01c0*/  FFMA R6, R7, -R10, R3 ;  /* 0x8000000a07067223 */ /* 0x000fc80000000003 */
[----:B------:R-:W-:Y:S01]  /*01d0*/  FFMA R7, R0, R6, R7 ;  /* 0x0000000600077223 */ /* 0x000fe20000000007 */
[----:B01----:R-:W-:Y:S06]  /*01e0*/  @!P0 BRA `(.L_x_50) ;  /* 0x00000000000c8947 */ /* 0x003fec0003800000 */
[----:B------:R-:W-:-:S07]  /*01f0*/  MOV R6, 0x210 ;  /* 0x0000021000067802 */ /* 0x000fce0000000f00 */
[----:B------:R-:W-:Y:S05]  /*0200*/  CALL.REL.NOINC `($__internal_3_$__cuda_sm3x_div_rn_noftz_f32_slowpath) ;  /* 0x0000000000147944 */ /* 0x000fea0003c00000 */
[----:B------:R-:W-:-:S07]  /*0210*/  IMAD.MOV.U32 R7, RZ, RZ, R0 ;  /* 0x000000ffff077224 */ /* 0x000fce00078e0000 */
.L_x_50:
[----:B------:R-:W-:Y:S05]  /*0220*/  BSYNC.RECONVERGENT B0 ;  /* 0x0000000000007941 */ /* 0x000fea0003800200 */
.L_x_49:
[----:B------:R-:W-:-:S05]  /*0230*/  FADD R7, R2, R7 ;  /* 0x0000000702077221 */ /* 0x000fca0000000000 */
[----:B------:R-:W-:Y:S01]  /*0240*/  STG.E desc[UR4][R4.64], R7 ;  /* 0x0000000704007986 */ /* 0x000fe2000c101904 */
[----:B------:R-:W-:Y:S05]  /*0250*/  EXIT ;  /* 0x000000000000794d */ /* 0x000fea0003800000 */
        .weak           $__internal_3_$__cuda_sm3x_div_rn_noftz_f32_slowpath
        .type           $__internal_3_$__cuda_sm3x_div_rn_noftz_f32_slowpath,@function
        .size           $__internal_3_$__cuda_sm3x_div_rn_noftz_f32_slowpath,(.L_x_206 - $__internal_3_$__cuda_sm3x_div_rn_noftz_f32_slowpath)
$__internal_3_$__cuda_sm3x_div_rn_noftz_f32_slowpath:
        /* <DEDUP_REMOVED lines=38> */
.L_x_52:
        /* <DEDUP_REMOVED lines=51> */
.L_x_59:
[----:B------:R-:W-:-:S04]  /*07f0*/  LOP3.LUT R0, R0, 0x80000000, RZ, 0xc0, !PT ;  /* 0x8000000000007812 */ /* 0x000fc800078ec0ff */
[----:B------:R-:W-:Y:S01]  /*0800*/  LOP3.LUT R0, R0, 0x7f800000, RZ, 0xfc, !PT ;  /* 0x7f80000000007812 */ /* 0x000fe200078efcff */
[----:B------:R-:W-:Y:S06]  /*0810*/  BRA `(.L_x_60) ;  /* 0x0000000000047947 */ /* 0x000fec0003800000 */
.L_x_58:
[----:B------:R-:W-:-:S07]  /*0820*/  IMAD R0, R8, 0x800000, R0 ;  /* 0x0080000008007824 */ /* 0x000fce00078e0200 */
.L_x_60:
[----:B------:R-:W-:Y:S05]  /*0830*/  BSYNC.RECONVERGENT B2 ;  /* 0x0000000000027941 */ /* 0x000fea0003800200 */
.L_x_57:
[----:B------:R-:W-:Y:S05]  /*0840*/  BRA `(.L_x_61) ;  /* 0x0000000000207947 */ /* 0x000fea0003800000 */
.L_x_56:
[----:B------:R-:W-:-:S04]  /*0850*/  LOP3.LUT R0, R10, 0x80000000, R9, 0x48, !PT ;  /* 0x800000000a007812 */ /* 0x000fc800078e4809 */
[----:B------:R-:W-:Y:S01]  /*0860*/  LOP3.LUT R0, R0, 0x7f800000, RZ, 0xfc, !PT ;  /* 0x7f80000000007812 */ /* 0x000fe200078efcff */
[----:B------:R-:W-:Y:S06]  /*0870*/  BRA `(.L_x_61) ;  /* 0x0000000000147947 */ /* 0x000fec0003800000 */
.L_x_55:
[----:B------:R-:W-:Y:S01]  /*0880*/  LOP3.LUT R0, R10, 0x80000000, R9, 0x48, !PT ;  /* 0x800000000a007812 */ /* 0x000fe200078e4809 */
[----:B------:R-:W-:Y:S06]  /*0890*/  BRA `(.L_x_61) ;  /* 0x00000000000c7947 */ /* 0x000fec0003800000 */
.L_x_54:
[----:B------:R-:W0:Y:S01]  /*08a0*/  MUFU.RSQ R0, -QNAN ;  /* 0xffc0000000007908 */ /* 0x000e220000001400 */
[----:B------:R-:W-:Y:S05]  /*08b0*/  BRA `(.L_x_61) ;  /* 0x0000000000047947 */ /* 0x000fea0003800000 */
.L_x_53:
[----:B------:R-:W-:-:S07]  /*08c0*/  FADD.FTZ R0, R3, R0 ;  /* 0x0000000003007221 */ /* 0x000fce0000010000 */
.L_x_61:
[----:B------:R-:W-:Y:S05]  /*08d0*/  BSYNC.RECONVERGENT B1 ;  /* 0x0000000000017941 */ /* 0x000fea0003800200 */
.L_x_51:
[----:B------:R-:W-:-:S04]  /*08e0*/  IMAD.MOV.U32 R7, RZ, RZ, 0x0 ;  /* 0x00000000ff077424 */ /* 0x000fc800078e00ff */
[----:B0-----:R-:W-:Y:S05]  /*08f0*/  RET.REL.NODEC R6 `(l1regularizationfloat) ;  /* 0xfffffff406c07950 */ /* 0x001fea0003c3ffff */
.L_x_62:
        /* <DEDUP_REMOVED lines=16> */
.L_x_206:


//--------------------- .text.adadeltafloat       --------------------------
	.section	.text.adadeltafloat,"ax",@progbits
	.align	128
        .global         adadeltafloat
        .type           adadeltafloat,@function
        .size           adadeltafloat,(.L_x_208 - adadeltafloat)
        .other          adadeltafloat,@"STO_CUDA_ENTRY STV_DEFAULT"
adadeltafloat:
.text.adadeltafloat:
        /* <DEDUP_REMOVED lines=9> */
[----:B------:R-:W1:Y:S01]  /*0090*/  LDCU.64 UR4, c[0x0][0x358] ;  /* 0x00006b00ff0477ac */ /* 0x000e620008000a00 */
[----:B------:R-:W2:Y:S06]  /*00a0*/  LDCU UR6, c[0x0][0x3a8] ;  /* 0x00007500ff0677ac */ /* 0x000eac0008000800 */
[----:B------:R-:W3:Y:S01]  /*00b0*/  LDC.64 R4, c[0x0][0x3a0] ;  /* 0x0000e800ff047b82 */ /* 0x000ee20000000a00 */
[----:B0-----:R-:W-:-:S05]  /*00c0*/  IMAD.WIDE R2, R6, 0x4, R2 ;  /* 0x0000000406027825 */ /* 0x001fca00078e0202 */
[----:B-1----:R-:W4:Y:S01]  /*00d0*/  LDG.E R0, desc[UR4][R2.64] ;  /* 0x0000000402007981 */ /* 0x002f22000c1e1900 */
[----:B---3--:R-:W-:-:S05]  /*00e0*/  IMAD.WIDE R4, R6, 0x4, R4 ;  /* 0x0000000406047825 */ /* 0x008fca00078e0204 */
[----:B------:R-:W4:Y:S02]  /*00f0*/  LDG.E R7, desc[UR4][R4.64] ;  /* 0x0000000404077981 */ /* 0x000f24000c1e1900 */
[----:B----4-:R-:W-:-:S05]  /*0100*/  FFMA R7, R7, R7, R0 ;  /* 0x0000000707077223 */ /* 0x010fca0000000000 */
[----:B------:R0:W-:Y:S04]  /*0110*/  STG.E desc[UR4][R2.64], R7 ;  /* 0x0000000702007986 */ /* 0x0001e8000c101904 */
[----:B------:R-:W2:Y:S01]  /*0120*/  LDG.E R0, desc[UR4][R4.64] ;  /* 0x0000000404007981 */ /* 0x000ea2000c1e1900 */
[----:B------:R-:W-:Y:S01]  /*0130*/  VIADD R9, R7, 0xf3000000 ;  /* 0xf300000007097836 */ /* 0x000fe20000000000 */
[----:B------:R0:W1:Y:S04]  /*0140*/  MUFU.RSQ R8, R7 ;  /* 0x0000000700087308 */ /* 0x0000680000001400 */
[----:B------:R-:W-:Y:S01]  /*0150*/  ISETP.GT.U32.AND P0, PT, R9, 0x727fffff, PT ;  /* 0x727fffff0900780c */ /* 0x000fe20003f04070 */
[----:B------:R-:W-:Y:S01]  /*0160*/  BSSY.RECONVERGENT B0, `(.L_x_63) ;  /* 0x000000b000007945 */ /* 0x000fe20003800200 */
[----:B--2---:R-:W-:-:S11]  /*0170*/  FMUL R0, R0, -UR6 ;  /* 0x8000000600007c20 */ /* 0x004fd60008400000 */
[----:B01----:R-:W-:Y:S05]  /*0180*/  @!P0 BRA `(.L_x_64) ;  /* 0x0000000000108947 */ /* 0x003fea0003800000 */
[----:B------:R-:W-:-:S07]  /*0190*/  MOV R11, 0x1b0 ;  /* 0x000001b0000b7802 */ /* 0x000fce0000000f00 */
[----:B------:R-:W-:Y:S05]  /*01a0*/  CALL.REL.NOINC `($__internal_4_$__cuda_sm20_sqrt_rn_f32_slowpath) ;  /* 0x00000000006c7944 */ /* 0x000fea0003c00000 */
[----:B------:R-:W-:Y:S01]  /*01b0*/  IMAD.MOV.U32 R2, RZ, RZ, R7 ;  /* 0x000000ffff027224 */ /* 0x000fe200078e0007 */
[----:B------:R-:W-:Y:S06]  /*01c0*/  BRA `(.L_x_65) ;  /* 0x0000000000107947 */ /* 0x000fec0003800000 */
.L_x_64:
[----:B------:R-:W-:Y:S01]  /*01d0*/  FMUL.FTZ R2, R7, R8 ;  /* 0x0000000807027220 */ /* 0x000fe20000410000 */
[----:B------:R-:W-:-:S03]  /*01e0*/  FMUL.FTZ R8, R8, 0.5 ;  /* 0x3f00000008087820 */ /* 0x000fc60000410000 */
[----:B------:R-:W-:-:S04]  /*01f0*/  FFMA R7, -R2, R2, R7 ;  /* 0x0000000202077223 */ /* 0x000fc80000000107 */
[----:B------:R-:W-:-:S07]  /*0200*/  FFMA R2, R7, R8, R2 ;  /* 0x0000000807027223 */ /* 0x000fce0000000002 */
.L_x_65:
[----:B------:R-:W-:Y:S05]  /*0210*/  BSYNC.RECONVERGENT B0 ;  /* 0x0000000000007941 */ /* 0x000fea0003800200 */
.L_x_63:
[----:B------:R-:W0:Y:S01]  /*0220*/  LDCU UR6, c[0x0][0x3ac] ;  /* 0x00007580ff0677ac */ /* 0x000e220008000800 */
[----:B------:R-:W-:Y:S01]  /*0230*/  BSSY.RECONVERGENT B0, `(.L_x_66) ;  /* 0x000000d000007945 */ /* 0x000fe20003800200 */
[----:B0-----:R-:W-:-:S04]  /*0240*/  FADD R11, R2, UR6 ;  /* 0x00000006020b7e21 */ /* 0x001fc80008000000 */
[----:B------:R-:W0:Y:S08]  /*0250*/  MUFU.RCP R2, R11 ;  /* 0x0000000b00027308 */ /* 0x000e300000001000 */
[----:B------:R-:W1:Y:S01]  /*0260*/  FCHK P0, R0, R11 ;  /* 0x0000000b00007302 */ /* 0x000e620000000000 */
[----:B0-----:R-:W-:-:S04]  /*0270*/  FFMA R3, -R11, R2, 1 ;  /* 0x3f8000000b037423 */ /* 0x001fc80000000102 */
[----:B------:R-:W-:-:S04]  /*0280*/  FFMA R3, R2, R3, R2 ;  /* 0x0000000302037223 */ /* 0x000fc80000000002 */
[----:B------:R-:W-:-:S04]  /*0290*/  FFMA R2, R0, R3, RZ ;  /* 0x0000000300027223 */ /* 0x000fc800000000ff */
[----:B------:R-:W-:-:S04]  /*02a0*/  FFMA R7, -R11, R2, R0 ;  /* 0x000000020b077223 */ /* 0x000fc80000000100 */
[----:B------:R-:W-:Y:S01]  /*02b0*/  FFMA R9, R3, R7, R2 ;  /* 0x0000000703097223 */ /* 0x000fe20000000002 */
[----:B-1----:R-:W-:Y:S06]  /*02c0*/  @!P0 BRA `(.L_x_67) ;  /* 0x00000000000c8947 */ /* 0x002fec0003800000 */
[----:B------:R-:W-:-:S07]  /*02d0*/  MOV R2, 0x2f0 ;  /* 0x000002f000027802 */ /* 0x000fce0000000f00 */
[----:B------:R-:W-:Y:S05]  /*02e0*/  CALL.REL.NOINC `($__internal_5_$__cuda_sm3x_div_rn_noftz_f32_slowpath) ;  /* 0x0000000000747944 */ /* 0x000fea0003c00000 */
[----:B------:R-:W-:-:S07]  /*02f0*/  IMAD.MOV.U32 R9, RZ, RZ, R0 ;  /* 0x000000ffff097224 */ /* 0x000fce00078e0000 */
.L_x_67:
[----:B------:R-:W-:Y:S05]  /*0300*/  BSYNC.RECONVERGENT B0 ;  /* 0x0000000000007941 */ /* 0x000fea0003800200 */
.L_x_66:
[----:B------:R-:W0:Y:S02]  /*0310*/  LDC.64 R2, c[0x0][0x388] ;  /* 0x0000e200ff027b82 */ /* 0x000e240000000a00 */
[----:B0-----:R-:W-:-:S05]  /*0320*/  IMAD.WIDE R6, R6, 0x4, R2 ;  /* 0x0000000406067825 */ /* 0x001fca00078e0202 */
[----:B------:R-:W-:Y:S04]  /*0330*/  STG.E desc[UR4][R6.64], R9 ;  /* 0x0000000906007986 */ /* 0x000fe8000c101904 */
[----:B------:R-:W-:Y:S01]  /*0340*/  STG.E desc[UR4][R4.64], RZ ;  /* 0x000000ff04007986 */ /* 0x000fe2000c101904 */
[----:B------:R-:W-:Y:S05]  /*0350*/  EXIT ;  /* 0x000000000000794d */ /* 0x000fea0003800000 */
        .weak           $__internal_4_$__cuda_sm20_sqrt_rn_f32_slowpath
        .type           $__internal_4_$__cuda_sm20_sqrt_rn_f32_slowpath,@function
        .size           $__internal_4_$__cuda_sm20_sqrt_rn_f32_slowpath,($__internal_5_$__cuda_sm3x_div_rn_noftz_f32_slowpath - $__internal_4_$__cuda_sm20_sqrt_rn_f32_slowpath)
$__internal_4_$__cuda_sm20_sqrt_rn_f32_slowpath:
[----:B------:R-:W-:-:S13]  /*0360*/  LOP3.LUT P0, RZ, R7, 0x7fffffff, RZ, 0xc0, !PT ;  /* 0x7fffffff07ff7812 */ /* 0x000fda000780c0ff */
[----:B------:R-:W-:Y:S05]  /*0370*/  @!P0 BRA `(.L_x_68) ;  /* 0x0000000000448947 */ /* 0x000fea0003800000 */
[----:B------:R-:W-:Y:S01]  /*0380*/  FSETP.GEU.FTZ.AND P0, PT, R7, RZ, PT ;  /* 0x000000ff0700720b */ /* 0x000fe20003f1e000 */
[----:B------:R-:W-:-:S12]  /*0390*/  IMAD.MOV.U32 R2, RZ, RZ, R7 ;  /* 0x000000ffff027224 */ /* 0x000fd800078e0007 */
[----:B------:R-:W-:Y:S01]  /*03a0*/  @!P0 MOV R7, 0x7fffffff ;  /* 0x7fffffff00078802 */ /* 0x000fe20000000f00 */
[----:B------:R-:W-:Y:S06]  /*03b0*/  @!P0 BRA `(.L_x_68) ;  /* 0x0000000000348947 */ /* 0x000fec0003800000 */
[----:B------:R-:W-:-:S13]  /*03c0*/  FSETP.GTU.FTZ.AND P0, PT, |R2|, +INF , PT ;  /* 0x7f8000000200780b */ /* 0x000fda0003f1c200 */
[----:B------:R-:W-:Y:S01]  /*03d0*/  @P0 FADD.FTZ R7, R2, 1 ;  /* 0x3f80000002070421 */ /* 0x000fe20000010000 */
[----:B------:R-:W-:Y:S06]  /*03e0*/  @P0 BRA `(.L_x_68) ;  /* 0x0000000000280947 */ /* 0x000fec0003800000 */
[----:B------:R-:W-:-:S13]  /*03f0*/  FSETP.NEU.FTZ.AND P0, PT, |R2|, +INF , PT ;  /* 0x7f8000000200780b */ /* 0x000fda0003f1d200 */
[----:B------:R-:W-:-:S04]  /*0400*/  @P0 FFMA R3, R2, 1.84467440737095516160e+19, RZ ;  /* 0x5f80000002030823 */ /* 0x000fc800000000ff */
[----:B------:R-:W0:Y:S02]  /*0410*/  @P0 MUFU.RSQ R8, R3 ;  /* 0x0000000300080308 */ /* 0x000e240000001400 */
[----:B0-----:R-:W-:Y:S01]  /*0420*/  @P0 FMUL.FTZ R10, R3, R8 ;  /* 0x00000008030a0220 */ /* 0x001fe20000410000 */
[----:B------:R-:W-:-:S03]  /*0430*/  @P0 FMUL.FTZ R8, R8, 0.5 ;  /* 0x3f00000008080820 */ /* 0x000fc60000410000 */
[----:B------:R-:W-:-:S04]  /*0440*/  @P0 FADD.FTZ R7, -R10, -RZ ;  /* 0x800000ff0a070221 */ /* 0x000fc80000010100 */
[----:B------:R-:W-:Y:S01]  /*0450*/  @P0 FFMA R9, R10, R7, R3 ;  /* 0x000000070a090223 */ /* 0x000fe20000000003 */
[----:B------:R-:W-:-:S03]  /*0460*/  @!P0 IMAD.MOV.U32 R7, RZ, RZ, R2 ;  /* 0x000000ffff078224 */ /* 0x000fc600078e0002 */
[----:B------:R-:W-:-:S04]  /*0470*/  @P0 FFMA R8, R9, R8, R10 ;  /* 0x0000000809080223 */ /* 0x000fc8000000000a */
[----:B------:R-:W-:-:S07]  /*0480*/  @P0 FMUL.FTZ R7, R8, 2.3283064365386962891e-10 ;  /* 0x2f80000008070820 */ /* 0x000fce0000410000 */
.L_x_68:
[----:B------:R-:W-:Y:S02]  /*0490*/  IMAD.MOV.U32 R2, RZ, RZ, R11 ;  /* 0x000000ffff027224 */ /* 0x000fe400078e000b */
[----:B------:R-:W-:-:S04]  /*04a0*/  IMAD.MOV.U32 R3, RZ, RZ, 0x0 ;  /* 0x00000000ff037424 */ /* 0x000fc800078e00ff */
[----:B------:R-:W-:Y:S05]  /*04b0*/  RET.REL.NODEC R2 `(adadeltafloat) ;  /* 0xfffffff802d07950 */ /* 0x000fea0003c3ffff */
        .weak           $__internal_5_$__cuda_sm3x_div_rn_noftz_f32_slowpath
        .type           $__internal_5_$__cuda_sm3x_div_rn_noftz_f32_slowpath,@function
        .size           $__internal_5_$__cuda_sm3x_div_rn_noftz_f32_slowpath,(.L_x_208 - $__internal_5_$__cuda_sm3x_div_rn_noftz_f32_slowpath)
$__internal_5_$__cuda_sm3x_div_rn_noftz_f32_slowpath:
[--C-:B------:R-:W-:Y:S01]  /*04c0*/  SHF.R.U32.HI R7, RZ, 0x17, R11.reuse ;  /* 0x00000017ff077819 */ /* 0x100fe2000001160b */
[----:B------:R-:W-:Y:S01]  /*04d0*/  BSSY.RECONVERGENT B1, `(.L_x_69) ;  /* 0x0000065000017945 */ /* 0x000fe20003800200 */
[--C-:B------:R-:W-:Y:S01]  /*04e0*/  SHF.R.U32.HI R3, RZ, 0x17, R0.reuse ;  /* 0x00000017ff037819 */ /* 0x100fe20000011600 */
[----:B------:R-:W-:Y:S01]  /*04f0*/  IMAD.MOV.U32 R9, RZ, RZ, R0 ;  /* 0x000000ffff097224 */ /* 0x000fe200078e0000 */
[----:B------:R-:W-:Y:S01]  /*0500*/  LOP3.LUT R15, R7, 0xff, RZ, 0xc0, !PT ;  /* 0x000000ff070f7812 */ /* 0x000fe200078ec0ff */
[----:B------:R-:W-:Y:S01]  /*0510*/  IMAD.MOV.U32 R10, RZ, RZ, R11 ;  /* 0x000000ffff0a7224 */ /* 0x000fe200078e000b */
[----:B------:R-:W-:Y:S02]  /*0520*/  LOP3.LUT R8, R3, 0xff, RZ, 0xc0, !PT ;  /* 0x000000ff03087812 */ /* 0x000fe400078ec0ff */
[----:B------:R-:W-:-:S03]  /*0530*/  IADD3 R13, PT, PT, R15, -0x1, RZ ;  /* 0xffffffff0f0d7810 */ /* 0x000fc60007ffe0ff */
[----:B------:R-:W-:Y:S01]  /*0540*/  VIADD R12, R8, 0xffffffff ;  /* 0xffffffff080c7836 */ /* 0x000fe20000000000 */
[----:B------:R-:W-:-:S04]  /*0550*/  ISETP.GT.U32.AND P0, PT, R13, 0xfd, PT ;  /* 0x000000fd0d00780c */ /* 0x000fc80003f04070 */
[----:B------:R-:W-:-:S13]  /*0560*/  ISETP.GT.U32.OR P0, PT, R12, 0xfd, P0 ;  /* 0x000000fd0c00780c */ /* 0x000fda0000704470 */
[----:B------:R-:W-:Y:S01]  /*0570*/  @!P0 MOV R7, RZ ;  /* 0x000000ff00078202 */ /* 0x000fe20000000f00 */
[----:B------:R-:W-:Y:S06]  /*0580*/  @!P0 BRA `(.L_x_70) ;  /* 0x0000000000608947 */ /* 0x000fec0003800000 */
[----:B------:R-:W-:Y:S01]  /*0590*/  FSETP.GTU.FTZ.AND P0, PT, |R0|, +INF , PT ;  /* 0x7f8000000000780b */ /* 0x000fe20003f1c200 */
[----:B------:R-:W-:Y:S01]  /*05a0*/  IMAD.MOV.U32 R3, RZ, RZ, R11 ;  /* 0x000000ffff037224 */ /* 0x000fe200078e000b */
        /* <DEDUP_REMOVED lines=20> */
[----:B------:R-:W-:-:S03]  /*06f0*/  @!P1 FFMA R10, R3, 1.84467440737095516160e+19, RZ ;  /* 0x5f800000030a9823 */ /* 0x000fc600000000ff */
[----:B------:R-:W-:-:S07]  /*0700*/  @!P1 IADD3 R7, PT, PT, R7, 0x40, RZ ;  /* 0x0000004007079810 */ /* 0x000fce0007ffe0ff */
.L_x_70:
        /* <DEDUP_REMOVED lines=17> */
[----:B------:R-:W-:-:S04]  /*0820*/  LOP3.LUT R3, R3, 0xff, RZ, 0xc0, !PT ;  /* 0x000000ff03037812 */ /* 0x000fc800078ec0ff */
[----:B------:R-:W-:-:S05]  /*0830*/  IADD3 R11, PT, PT, R3, R8, RZ ;  /* 0x00000008030b7210 */ /* 0x000fca0007ffe0ff */
        /* <DEDUP_REMOVED lines=28> */
[----:B------:R-:W-:-:S04]  /*0a00*/  LOP3.LUT R3, R3, R8, RZ, 0xc0, !PT ;  /* 0x0000000803037212 */ /* 0x000fc800078ec0ff */
[----:B------:R-:W-:-:S04]  /*0a10*/  IADD3 R3, PT, PT, R10, R3, RZ ;  /* 0x000000030a037210 */ /* 0x000fc80007ffe0ff */
[----:B------:R-:W-:Y:S01]  /*0a20*/  LOP3.LUT R0, R3, R0, RZ, 0xfc, !PT ;  /* 0x0000000003007212 */ /* 0x000fe200078efcff */
[----:B------:R-:W-:Y:S06]  /*0a30*/  BRA `(.L_x_78) ;  /* 0x0000000000107947 */ /* 0x000fec0003800000 */
.L_x_77:
[----:B------:R-:W-:-:S04]  /*0a40*/  LOP3.LUT R0, R0, 0x80000000, RZ, 0xc0, !PT ;  /* 0x8000000000007812 */ /* 0x000fc800078ec0ff */
[----:B------:R-:W-:Y:S01]  /*0a50*/  LOP3.LUT R0, R0, 0x7f800000, RZ, 0xfc, !PT ;  /* 0x7f80000000007812 */ /* 0x000fe200078efcff */
[----:B------:R-:W-:Y:S06]  /*0a60*/  BRA `(.L_x_78) ;  /* 0x0000000000047947 */ /* 0x000fec0003800000 */
.L_x_76:
[----:B------:R-:W-:-:S07]  /*0a70*/  IMAD R0, R8, 0x800000, R0 ;  /* 0x0080000008007824 */ /* 0x000fce00078e0200 */
.L_x_78:
[----:B------:R-:W-:Y:S05]  /*0a80*/  BSYNC.RECONVERGENT B2 ;  /* 0x0000000000027941 */ /* 0x000fea0003800200 */
.L_x_75:
[----:B------:R-:W-:Y:S05]  /*0a90*/  BRA `(.L_x_79) ;  /* 0x0000000000207947 */ /* 0x000fea0003800000 */
.L_x_74:
[----:B------:R-:W-:-:S04]  /*0aa0*/  LOP3.LUT R0, R10, 0x80000000, R9, 0x48, !PT ;  /* 0x800000000a007812 */ /* 0x000fc800078e4809 */
[----:B------:R-:W-:Y:S01]  /*0ab0*/  LOP3.LUT R0, R0, 0x7f800000, RZ, 0xfc, !PT ;  /* 0x7f80000000007812 */ /* 0x000fe200078efcff */
[----:B------:R-:W-:Y:S06]  /*0ac0*/  BRA `(.L_x_79) ;  /* 0x0000000000147947 */ /* 0x000fec0003800000 */
.L_x_73:
[----:B------:R-:W-:Y:S01]  /*0ad0*/  LOP3.LUT R0, R10, 0x80000000, R9, 0x48, !PT ;  /* 0x800000000a007812 */ /* 0x000fe200078e4809 */
[----:B------:R-:W-:Y:S06]  /*0ae0*/  BRA `(.L_x_79) ;  /* 0x00000000000c7947 */ /* 0x000fec0003800000 */
.L_x_72:
[----:B------:R-:W0:Y:S01]  /*0af0*/  MUFU.RSQ R0, -QNAN ;  /* 0xffc0000000007908 */ /* 0x000e220000001400 */
[----:B------:R-:W-:Y:S05]  /*0b00*/  BRA `(.L_x_79) ;  /* 0x0000000000047947 */ /* 0x000fea0003800000 */
.L_x_71:
[----:B------:R-:W-:-:S07]  /*0b10*/  FADD.FTZ R0, R0, R3 ;  /* 0x0000000300007221 */ /* 0x000fce0000010000 */
.L_x_79:
[----:B------:R-:W-:Y:S05]  /*0b20*/  BSYNC.RECONVERGENT B1 ;  /* 0x0000000000017941 */ /* 0x000fea0003800200 */
.L_x_69:
[----:B------:R-:W-:-:S04]  /*0b30*/  IMAD.MOV.U32 R3, RZ, RZ, 0x0 ;  /* 0x00000000ff037424 */ /* 0x000fc800078e00ff */
[----:B0-----:R-:W-:Y:S05]  /*0b40*/  RET.REL.NODEC R2 `(adadeltafloat) ;  /* 0xfffffff4022c7950 */ /* 0x001fea0003c3ffff */
.L_x_80:
        /* <DEDUP_REMOVED lines=11> */
.L_x_208:


//--------------------- .text.adamfloat           --------------------------
	.section	.text.adamfloat,"ax",@progbits
	.align	128
        .global         adamfloat
        .type           adamfloat,@function
        .size           adamfloat,(.L_x_211 - adamfloat)
        .other          adamfloat,@"STO_CUDA_ENTRY STV_DEFAULT"
adamfloat:
.text.adamfloat:
        /* <DEDUP_REMOVED lines=13> */
[----:B------:R-:W2:Y:S08]  /*00d0*/  LDC.64 R4, c[0x0][0x3a0] ;  /* 0x0000e800ff047b82 */ /* 0x000eb00000000a00 */
[----:B------:R-:W3:Y:S01]  /*00e0*/  LDC R7, c[0x0][0x3ac] ;  /* 0x0000eb00ff077b82 */ /* 0x000ee20000000800 */
[----:B0-----:R-:W-:-:S05]  /*00f0*/  IMAD.WIDE R2, R6, 0x4, R2 ;  /* 0x0000000406027825 */ /* 0x001fca00078e0202 */
[----:B-1----:R-:W4:Y:S01]  /*0100*/  LDG.E R0, desc[UR4][R2.64] ;  /* 0x0000000402007981 */ /* 0x002f22000c1e1900 */
[----:B--2---:R-:W-:-:S05]  /*0110*/  IMAD.WIDE R4, R6, 0x4, R4 ;  /* 0x0000000406047825 */ /* 0x004fca00078e0204 */
[----:B------:R-:W2:Y:S01]  /*0120*/  LDG.E R11, desc[UR4][R4.64] ;  /* 0x00000004040b7981 */ /* 0x000ea2000c1e1900 */
[C---:B---3--:R-:W-:Y:S01]  /*0130*/  FMUL R8, |R7|.reuse, 16777216 ;  /* 0x4b80000007087820 */ /* 0x048fe20000400200 */
[----:B------:R-:W-:-:S04]  /*0140*/  FSETP.GEU.AND P0, PT, |R7|, 1.175494350822287508e-38, PT ;  /* 0x008000000700780b */ /* 0x000fc80003f0e200 */
[----:B------:R-:W-:-:S05]  /*0150*/  FSEL R8, R8, |R7|, !P0 ;  /* 0x4000000708087208 */ /* 0x000fca0004000000 */
[----:B------:R-:W-:-:S05]  /*0160*/  VIADD R9, R8, 0xc0cafb0d ;  /* 0xc0cafb0d08097836 */ /* 0x000fca0000000000 */
[----:B------:R-:W-:-:S05]  /*0170*/  LOP3.LUT R9, R9, 0xff800000, RZ, 0xc0, !PT ;  /* 0xff80000009097812 */ /* 0x000fca00078ec0ff */
[----:B------:R-:W-:-:S04]  /*0180*/  IMAD.IADD R8, R8, 0x1, -R9 ;  /* 0x0000000108087824 */ /* 0x000fc800078e0a09 */
[----:B------:R-:W-:-:S04]  /*0190*/  FADD R12, R8, 1 ;  /* 0x3f800000080c7421 */ /* 0x000fc80000000000 */
[----:B------:R-:W0:Y:S01]  /*01a0*/  MUFU.RCP R14, R12 ;  /* 0x0000000c000e7308 */ /* 0x000e220000001000 */
[----:B------:R-:W-:Y:S01]  /*01b0*/  FADD R10, R8, -1 ;  /* 0xbf800000080a7421 */ /* 0x000fe20000000000 */
[----:B------:R-:W-:Y:S01]  /*01c0*/  FSEL R8, RZ, -24, P0 ;  /* 0xc1c00000ff087808 */ /* 0x000fe20000000000 */
[----:B------:R-:W-:Y:S02]  /*01d0*/  HFMA2 R16, -RZ, RZ, 0.771484375, 0.21533203125 ;  /* 0x3a2c32e4ff107431 */ /* 0x000fe400000001ff */
[----:B------:R-:W-:Y:S01]  /*01e0*/  FADD R13, R10, R10 ;  /* 0x0000000a0a0d7221 */ /* 0x000fe20000000000 */
[----:B------:R-:W-:-:S05]  /*01f0*/  I2FP.F32.S32 R9, R9 ;  /* 0x0000000900097245 */ /* 0x000fca0000201400 */
[----:B------:R-:W-:Y:S01]  /*0200*/  FFMA R8, R9, 1.1920928955078125e-07, R8 ;  /* 0x3400000009087823 */ /* 0x000fe20000000008 */
[----:B0-----:R-:W-:-:S04]  /*0210*/  FMUL R13, R14, R13 ;  /* 0x0000000d0e0d7220 */ /* 0x001fc80000400000 */
[----:B------:R-:W-:Y:S01]  /*0220*/  FADD R15, R10, -R13 ;  /* 0x8000000d0a0f7221 */ /* 0x000fe20000000000 */
[CC--:B------:R-:W-:Y:S01]  /*0230*/  FMUL R9, R13.reuse, R13.reuse ;  /* 0x0000000d0d097220 */ /* 0x0c0fe20000400000 */
[----:B------:R-:W-:Y:S02]  /*0240*/  FFMA R12, R13, 1.4426950216293334961, R8 ;  /* 0x3fb8aa3b0d0c7823 */ /* 0x000fe40000000008 */
[----:B------:R-:W-:Y:S01]  /*0250*/  FADD R15, R15, R15 ;  /* 0x0000000f0f0f7221 */ /* 0x000fe20000000000 */
[C---:B------:R-:W-:Y:S01]  /*0260*/  FFMA R16, R9.reuse, R16, 0.0032181653659790754318 ;  /* 0x3b52e7db09107423 */ /* 0x040fe20000000010 */
[----:B------:R-:W-:Y:S02]  /*0270*/  FADD R8, R8, -R12 ;  /* 0x8000000c08087221 */ /* 0x000fe40000000000 */
[----:B------:R-:W-:Y:S01]  /*0280*/  FFMA R15, R10, -R13, R15 ;  /* 0x8000000d0a0f7223 */ /* 0x000fe2000000000f */
[----:B------:R-:W-:Y:S01]  /*0290*/  FFMA R16, R9, R16, 0.018033718690276145935 ;  /* 0x3c93bb7309107423 */ /* 0x000fe20000000010 */
[----:B------:R-:W0:Y:S01]  /*02a0*/  LDC R10, c[0x0][0x3b8] ;  /* 0x0000ee00ff0a7b82 */ /* 0x000e220000000800 */
[----:B------:R-:W-:Y:S01]  /*02b0*/  FFMA R8, R13, 1.4426950216293334961, R8 ;  /* 0x3fb8aa3b0d087823 */ /* 0x000fe20000000008 */
[----:B------:R-:W-:Y:S01]  /*02c0*/  FMUL R15, R14, R15 ;  /* 0x0000000f0e0f7220 */ /* 0x000fe20000400000 */
[----:B------:R-:W-:-:S03]  /*02d0*/  FFMA R16, R9, R16, 0.12022458761930465698 ;  /* 0x3df6384f09107423 */ /* 0x000fc60000000010 */
[----:B------:R-:W-:Y:S01]  /*02e0*/  FFMA R8, R15, 1.4426950216293334961, R8 ;  /* 0x3fb8aa3b0f087823 */ /* 0x000fe20000000008 */
[----:B------:R-:W-:-:S03]  /*02f0*/  FMUL R16, R9, R16 ;  /* 0x0000001009107220 */ /* 0x000fc60000400000 */
[----:B------:R-:W-:Y:S01]  /*0300*/  FFMA R14, R13, 1.9251366722983220825e-08, R8 ;  /* 0x32a55e340d0e7823 */ /* 0x000fe20000000008 */
[----:B------:R-:W-:-:S04]  /*0310*/  FMUL R17, R16, 3 ;  /* 0x4040000010117820 */ /* 0x000fc80000400000 */
[----:B------:R-:W-:Y:S01]  /*0320*/  FFMA R14, R15, R17, R14 ;  /* 0x000000110f0e7223 */ /* 0x000fe2000000000e */
[----:B------:R-:W1:Y:S03]  /*0330*/  F2F.F64.F32 R8, R7 ;  /* 0x0000000700087310 */ /* 0x000e660000201800 */
[----:B------:R-:W-:-:S04]  /*0340*/  FFMA R19, R13, R16, R14 ;  /* 0x000000100d137223 */ /* 0x000fc8000000000e */
[----:B------:R-:W-:-:S04]  /*0350*/  FADD R20, R12, R19 ;  /* 0x000000130c147221 */ /* 0x000fc80000000000 */
[----:B0-----:R-:W-:-:S04]  /*0360*/  FMUL R13, R20, R10 ;  /* 0x0000000a140d7220 */ /* 0x001fc80000400000 */
[----:B------:R-:W0:Y:S01]  /*0370*/  FRND R18, R13 ;  /* 0x0000000d00127307 */ /* 0x000e220000201000 */
[----:B-1----:R-:W-:Y:S01]  /*0380*/  DADD R8, -R8, 1 ;  /* 0x3ff0000008087429 */ /* 0x002fe20000000100 */
[----:B------:R-:W-:Y:S01]  /*0390*/  FADD R12, -R12, R20 ;  /* 0x000000140c0c7221 */ /* 0x000fe20000000100 */
[----:B------:R-:W-:-:S03]  /*03a0*/  FFMA R20, R20, R10, -R13 ;  /* 0x0000000a14147223 */ /* 0x000fc6000000080d */
[----:B------:R-:W-:-:S04]  /*03b0*/  FADD R19, R19, -R12 ;  /* 0x8000000c13137221 */ /* 0x000fc80000000000 */
[----:B------:R-:W-:Y:S01]  /*03c0*/  FFMA R19, R19, R10, R20 ;  /* 0x0000000a13137223 */ /* 0x000fe20000000014 */
[----:B0-----:R-:W-:-:S04]  /*03d0*/  FADD R12, R13, -R18 ;  /* 0x800000120d0c7221 */ /* 0x001fc80000000000 */
[----:B------:R-:W-:Y:S01]  /*03e0*/  FADD R12, R19, R12 ;  /* 0x0000000c130c7221 */ /* 0x000fe20000000000 */
[----:B------:R-:W-:Y:S02]  /*03f0*/  FSETP.GT.AND P0, PT, R18, RZ, PT ;  /* 0x000000ff1200720b */ /* 0x000fe40003f04000 */
[C---:B------:R-:W-:Y:S02]  /*0400*/  FSETP.GT.AND P1, PT, |R13|.reuse, 152, PT ;  /* 0x431800000d00780b */ /* 0x040fe40003f24200 */
[----:B------:R-:W-:Y:S01]  /*0410*/  FSETP.GEU.AND P3, PT, R13, RZ, PT ;  /* 0x000000ff0d00720b */ /* 0x000fe20003f6e000 */
[----:B----4-:R-:W-:-:S04]  /*0420*/  FMUL R0, R0, R7 ;  /* 0x0000000700007220 */ /* 0x010fc80000400000 */
[----:B------:R-:W-:Y:S08]  /*0430*/  F2F.F64.F32 R16, R0 ;  /* 0x0000000000107310 */ /* 0x000ff00000201800 */
[----:B--2---:R-:W0:Y:S02]  /*0440*/  F2F.F64.F32 R14, R11 ;  /* 0x0000000b000e7310 */ /* 0x004e240000201800 */
[----:B0-----:R-:W-:Y:S01]  /*0450*/  DFMA R8, R8, R14, R16 ;  /* 0x0000000e0808722b */ /* 0x001fe20000000010 */
[----:B------:R-:W-:-:S05]  /*0460*/  IMAD.MOV.U32 R15, RZ, RZ, 0x391fcb8e ;  /* 0x391fcb8eff0f7424 */ /* 0x000fca00078e00ff */
[----:B------:R-:W0:Y:S01]  /*0470*/  F2F.F32.F64 R11, R8 ;  /* 0x00000008000b7310 */ /* 0x000e220000301000 */
[----:B------:R-:W-:Y:S01]  /*0480*/  FFMA R15, R12, R15, 0.0013391353422775864601 ;  /* 0x3aaf85ed0c0f7423 */ /* 0x000fe2000000000f */
[----:B------:R-:W-:-:S03]  /*0490*/  FMUL R0, R10, 0.5 ;  /* 0x3f0000000a007820 */ /* 0x000fc60000400000 */
[C---:B------:R-:W-:Y:S01]  /*04a0*/  FFMA R15, R12.reuse, R15, 0.0096188392490148544312 ;  /* 0x3c1d98560c0f7423 */ /* 0x040fe2000000000f */
[----:B------:R-:W-:Y:S02]  /*04b0*/  SEL R17, RZ, 0x83000000, P0 ;  /* 0x83000000ff117807 */ /* 0x000fe40000000000 */
[----:B------:R-:W1:Y:S01]  /*04c0*/  F2I.NTZ R14, R13 ;  /* 0x0000000d000e7305 */ /* 0x000e620000203100 */
[----:B------:R-:W-:Y:S01]  /*04d0*/  FFMA R15, R12, R15, 0.055503588169813156128 ;  /* 0x3d6357bb0c0f7423 */ /* 0x000fe2000000000f */
[----:B------:R-:W-:Y:S01]  /*04e0*/  FSETP.NEU.AND P0, PT, R10, RZ, PT ;  /* 0x000000ff0a00720b */ /* 0x000fe20003f0d000 */
[----:B0-----:R0:W-:Y:S05]  /*04f0*/  STG.E desc[UR4][R2.64], R11 ;  /* 0x0000000b02007986 */ /* 0x0011ea000c101904 */
[----:B------:R-:W2:Y:S01]  /*0500*/  FRND.TRUNC R0, R0 ;  /* 0x0000000000007307 */ /* 0x000ea2000020d000 */
[----:B------:R-:W-:Y:S01]  /*0510*/  FFMA R15, R12, R15, 0.24022644758224487305 ;  /* 0x3e75fdec0c0f7423 */ /* 0x000fe2000000000f */
[----:B------:R-:W-:-:S03]  /*0520*/  FSETP.EQ.OR P2, PT, R7, 1, !P0 ;  /* 0x3f8000000700780b */ /* 0x000fc60004742400 */
[----:B------:R-:W-:Y:S01]  /*0530*/  FFMA R15, R12, R15, 0.69314718246459960938 ;  /* 0x3f3172180c0f7423 */ /* 0x000fe2000000000f */
[----:B------:R-:W-:-:S03]  /*0540*/  VIADD R8, R17, 0x7f000000 ;  /* 0x7f00000011087836 */ /* 0x000fc60000000000 */
[----:B------:R-:W-:Y:S01]  /*0550*/  FFMA R15, R12, R15, 1 ;  /* 0x3f8000000c0f7423 */ /* 0x000fe2000000000f */
[----:B-1----:R-:W-:-:S03]  /*0560*/  LEA R17, R14, -R17, 0x17 ;  /* 0x800000110e117211 */ /* 0x002fc600078eb8ff */
[----:B------:R-:W-:Y:S01]  /*0570*/  FMUL R8, R15, R8 ;  /* 0x000000080f087220 */ /* 0x000fe20000400000 */
[----:B--2---:R-:W-:Y:S01]  /*0580*/  FADD R9, R0, R0 ;  /* 0x0000000000097221 */ /* 0x004fe20000000000 */
[----:B------:R-:W-:Y:S02]  /*0590*/  IMAD.MOV.U32 R14, RZ, RZ, 0x3f800000 ;  /* 0x3f800000ff0e7424 */ /* 0x000fe400078e00ff */
[----:B------:R-:W-:Y:S01]  /*05a0*/  FMUL R8, R8, R17 ;  /* 0x0000001108087220 */ /* 0x000fe20000400000 */
[----:B------:R-:W-:Y:S01]  /*05b0*/  @P1 FSEL R8, RZ, +INF , !P3 ;  /* 0x7f800000ff081808 */ /* 0x000fe20005800000 */
[----:B------:R-:W-:Y:S01]  /*05c0*/  FADD R0, -R9, R10 ;  /* 0x0000000a09007221 */ /* 0x000fe20000000100 */
[----:B0-----:R-:W-:Y:S06]  /*05d0*/  @P2 BRA `(.L_x_81) ;  /* 0x00000000005c2947 */ /* 0x001fec0003800000 */
[----:B------:R-:W-:-:S04]  /*05e0*/  FSETP.NAN.AND P1, PT, |R10|, |R10|, PT ;  /* 0x4000000a0a00720b */ /* 0x000fc80003f28200 */
[----:B------:R-:W-:-:S13]  /*05f0*/  FSETP.NUM.AND P1, PT, |R7|, |R7|, !P1 ;  /* 0x400000070700720b */ /* 0x000fda0004f27200 */
[----:B------:R-:W-:Y:S01]  /*0600*/  @!P1 FADD R14, R7, R10 ;  /* 0x0000000a070e9221 */ /* 0x000fe20000000000 */
[----:B------:R-:W-:Y:S06]  /*0610*/  @!P1 BRA `(.L_x_81) ;  /* 0x00000000004c9947 */ /* 0x000fec0003800000 */
[C---:B------:R-:W-:Y:S02]  /*0620*/  FSETP.NEU.AND P1, PT, |R7|.reuse, +INF , PT ;  /* 0x7f8000000700780b */ /* 0x040fe40003f2d200 */
[----:B------:R-:W-:-:S13]  /*0630*/  FSETP.NEU.AND P2, PT, R7, RZ, PT ;  /* 0x000000ff0700720b */ /* 0x000fda0003f4d000 */
[----:B------:R-:W-:Y:S05]  /*0640*/  @P1 BRA P2, `(.L_x_82) ;  /* 0x0000000000181947 */ /* 0x000fea0001000000 */
[----:B------:R-:W-:Y:S01]  /*0650*/  FSETP.GEU.AND P2, PT, R10, RZ, PT ;  /* 0x000000ff0a00720b */ /* 0x000fe20003f4e000 */
[----:B------:R-:W-:Y:S01]  /*0660*/  FADD R14, R7, R7 ;  /* 0x00000007070e7221 */ /* 0x000fe20000000000 */
[----:B------:R-:W-:-:S11]  /*0670*/  FSETP.NEU.AND P1, PT, |R0|, 1, PT ;  /* 0x3f8000000000780b */ /* 0x000fd60003f2d200 */
[----:B------:R-:W-:-:S04]  /*0680*/  @!P2 LOP3.LUT R14, R14, 0x7f800000, RZ, 0x3c, !PT ;  /* 0x7f8000000e0ea812 */ /* 0x000fc800078e3cff */
[----:B------:R-:W-:Y:S01]  /*0690*/  @P1 LOP3.LUT R14, R14, 0x7fffffff, RZ, 0xc0, !PT ;  /* 0x7fffffff0e0e1812 */ /* 0x000fe200078ec0ff */
[----:B------:R-:W-:Y:S06]  /*06a0*/  BRA `(.L_x_81) ;  /* 0x0000000000287947 */ /* 0x000fec0003800000 */
.L_x_82:
[----:B------:R-:W-:Y:S02]  /*06b0*/  FSETP.NEU.AND P1, PT, |R10|, +INF , PT ;  /* 0x7f8000000a00780b */ /* 0x000fe40003f2d200 */
[----:B------:R-:W-:-:S13]  /*06c0*/  FSETP.EQ.AND P2, PT, R7, -1, PT ;  /* 0xbf8000000700780b */ /* 0x000fda0003f42000 */
[----:B------:R-:W-:Y:S05]  /*06d0*/  @!P1 BRA P2, `(.L_x_81) ;  /* 0x00000000001c9947 */ /* 0x000fea0001000000 */
[----:B------:R-:W-:Y:S01]  /*06e0*/  FSETP.GEU.AND P2, PT, R7, RZ, PT ;  /* 0x000000ff0700720b */ /* 0x000fe20003f4e000 */
[----:B------:R-:W-:-:S12]  /*06f0*/  IMAD.MOV.U32 R14, RZ, RZ, R8 ;  /* 0x000000ffff0e7224 */ /* 0x000fd800078e0008 */
[----:B------:R-:W0:Y:S01]  /*0700*/  @!P2 FRND.FLOOR R3, R10 ;  /* 0x0000000a0003a307 */ /* 0x000e220000205000 */
[----:B------:R-:W-:-:S04]  /*0710*/  @!P2 FSETP.NEU.AND P3, PT, |R0|, 1, PT ;  /* 0x3f8000000000a80b */ /* 0x000fc80003f6d200 */
[----:B------:R-:W-:Y:S02]  /*0720*/  @!P2 FSEL R2, R8, -R8, P3 ;  /* 0x800000080802a208 */ /* 0x000fe40001800000 */
[----:B0-----:R-:W-:-:S04]  /*0730*/  @!P2 FSETP.NEU.AND P1, PT, R3, R10, PT ;  /* 0x0000000a0300a20b */ /* 0x001fc80003f2d000 */
[----:B------:R-:W-:-:S09]  /*0740*/  @!P2 FSEL R14, R2, +QNAN , !P1 ;  /* 0x7fffffff020ea808 */ /* 0x000fd20004800000 */
.L_x_81:
[----:B------:R-:W0:Y:S01]  /*0750*/  F2F.F64.F32 R8, R14 ;  /* 0x0000000e00087310 */ /* 0x000e220000201800 */
[----:B------:R-:W-:Y:S01]  /*0760*/  MOV R2, 0x1 ;  /* 0x0000000100027802 */ /* 0x000fe20000000f00 */
[----:B------:R-:W-:Y:S06]  /*0770*/  BSSY.RECONVERGENT B0, `(.L_x_83) ;  /* 0x0000012000007945 */ /* 0x000fec0003800200 */
[----:B------:R-:W1:Y:S01]  /*0780*/  F2F.F64.F32 R10, R11 ;  /* 0x0000000b000a7310 */ /* 0x000e620000201800 */
[----:B0-----:R-:W-:-:S07]  /*0790*/  DADD R8, -R8, 1 ;  /* 0x3ff0000008087429 */ /* 0x001fce0000000100 */
[----:B------:R-:W0:Y:S01]  /*07a0*/  MUFU.RCP64H R3, R9 ;  /* 0x0000000900037308 */ /* 0x000e220000001800 */
[----:B-1----:R-:W-:Y:S01]  /*07b0*/  FSETP.GEU.AND P2, PT, |R11|, 6.5827683646048100446e-37, PT ;  /* 0x036000000b00780b */ /* 0x002fe20003f4e200 */
[----:B0-----:R-:W-:-:S08]  /*07c0*/  DFMA R12, -R8, R2, 1 ;  /* 0x3ff00000080c742b */ /* 0x001fd00000000102 */
[----:B------:R-:W-:-:S08]  /*07d0*/  DFMA R12, R12, R12, R12 ;  /* 0x0000000c0c0c722b */ /* 0x000fd0000000000c */
[----:B------:R-:W-:-:S08]  /*07e0*/  DFMA R12, R2, R12, R2 ;  /* 0x0000000c020c722b */ /* 0x000fd00000000002 */
[----:B------:R-:W-:-:S08]  /*07f0*/  DFMA R2, -R8, R12, 1 ;  /* 0x3ff000000802742b */ /* 0x000fd0000000010c */
[----:B------:R-:W-:-:S08]  /*0800*/  DFMA R2, R12, R2, R12 ;  /* 0x000000020c02722b */ /* 0x000fd0000000000c */
[----:B------:R-:W-:-:S08]  /*0810*/  DMUL R12, R10, R2 ;  /* 0x000000020a0c7228 */ /* 0x000fd00000000000 */
[----:B------:R-:W-:-:S08]  /*0820*/  DFMA R14, -R8, R12, R10 ;  /* 0x0000000c080e722b */ /* 0x000fd0000000010a */
[----:B------:R-:W-:-:S10]  /*0830*/  DFMA R2, R2, R14, R12 ;  /* 0x0000000e0202722b */ /* 0x000fd4000000000c */
[----:B------:R-:W-:-:S05]  /*0840*/  FFMA R7, RZ, R9, R3 ;  /* 0x00000009ff077223 */ /* 0x000fca0000000003 */
[----:B------:R-:W-:-:S13]  /*0850*/  FSETP.GT.AND P1, PT, |R7|, 1.469367938527859385e-39, PT ;  /* 0x001000000700780b */ /* 0x000fda0003f24200 */
[----:B------:R-:W-:Y:S05]  /*0860*/  @P1 BRA P2, `(.L_x_84) ;  /* 0x0000000000081947 */ /* 0x000fea0001000000 */
[----:B------:R-:W-:-:S07]  /*0870*/  MOV R20, 0x890 ;  /* 0x0000089000147802 */ /* 0x000fce0000000f00 */
[----:B------:R-:W-:Y:S05]  /*0880*/  CALL.REL.NOINC `($__internal_6_$__cuda_sm20_div_rn_f64_full) ;  /* 0x0000000800847944 */ /* 0x000fea0003c00000 */
.L_x_84:
[----:B------:R-:W-:Y:S05]  /*0890*/  BSYNC.RECONVERGENT B0 ;  /* 0x0000000000007941 */ /* 0x000fea0003800200 */
.L_x_83:
[----:B------:R-:W0:Y:S01]  /*08a0*/  LDC.64 R8, c[0x0][0x398] ;  /* 0x0000e600ff087b82 */ /* 0x000e220000000a00 */
[----:B------:R-:W2:Y:S07]  /*08b0*/  LDG.E R12, desc[UR4][R4.64] ;  /* 0x00000004040c7981 */ /* 0x000eae000c1e1900 */
[----:B------:R-:W1:Y:S01]  /*08c0*/  LDC R16, c[0x0][0x3b0] ;  /* 0x0000ec00ff107b82 */ /* 0x000e620000000800 */
[----:B0-----:R-:W-:-:S05]  /*08d0*/  IMAD.WIDE R8, R6, 0x4, R8 ;  /* 0x0000000406087825 */ /* 0x001fca00078e0208 */
[----:B------:R-:W3:Y:S01]  /*08e0*/  LDG.E R7, desc[UR4][R8.64] ;  /* 0x0000000408077981 */ /* 0x000ee2000c1e1900 */
[----:B------:R-:W-:Y:S01]  /*08f0*/  MOV R22, 0x3a2c32e4 ;  /* 0x3a2c32e400167802 */ /* 0x000fe20000000f00 */
[C---:B-1----:R-:W-:Y:S01]  /*0900*/  FMUL R11, |R16|.reuse, 16777216 ;  /* 0x4b800000100b7820 */ /* 0x042fe20000400200 */
[C---:B------:R-:W-:Y:S02]  /*0910*/  FSETP.GEU.AND P1, PT, |R16|.reuse, 1.175494350822287508e-38, PT ;  /* 0x008000001000780b */ /* 0x040fe40003f2e200 */
[----:B------:R-:W-:Y:S02]  /*0920*/  FSETP.EQ.OR P0, PT, R16, 1, !P0 ;  /* 0x3f8000001000780b */ /* 0x000fe40004702400 */
[----:B------:R-:W-:-:S05]  /*0930*/  FSEL R11, R11, |R16|, !P1 ;  /* 0x400000100b0b7208 */ /* 0x000fca0004800000 */
[----:B------:R-:W-:-:S05]  /*0940*/  VIADD R10, R11, 0xc0cafb0d ;  /* 0xc0cafb0d0b0a7836 */ /* 0x000fca0000000000 */
[----:B------:R-:W-:Y:S02]  /*0950*/  LOP3.LUT R14, R10, 0xff800000, RZ, 0xc0, !PT ;  /* 0xff8000000a0e7812 */ /* 0x000fe400078ec0ff */
[----:B------:R-:W-:-:S03]  /*0960*/  FSEL R10, RZ, -24, P1 ;  /* 0xc1c00000ff0a7808 */ /* 0x000fc60000800000 */
[----:B------:R-:W-:-:S04]  /*0970*/  IMAD.IADD R11, R11, 0x1, -R14 ;  /* 0x000000010b0b7824 */ /* 0x000fc800078e0a0e */
[C---:B------:R-:W-:Y:S01]  /*0980*/  FADD R15, R11.reuse, 1 ;  /* 0x3f8000000b0f7421 */ /* 0x040fe20000000000 */
[----:B------:R-:W-:Y:S01]  /*0990*/  FADD R20, R11, -1 ;  /* 0xbf8000000b147421 */ /* 0x000fe20000000000 */
[----:B------:R-:W-:-:S03]  /*09a0*/  I2FP.F32.S32 R11, R14 ;  /* 0x0000000e000b7245 */ /* 0x000fc60000201400 */
[----:B------:R-:W-:Y:S01]  /*09b0*/  FADD R18, R20, R20 ;  /* 0x0000001414127221 */ /* 0x000fe20000000000 */
[----:B------:R-:W0:Y:S01]  /*09c0*/  MUFU.RCP R15, R15 ;  /* 0x0000000f000f7308 */ /* 0x000e220000001000 */
[----:B------:R-:W-:Y:S02]  /*09d0*/  FFMA R10, R11, 1.1920928955078125e-07, R10 ;  /* 0x340000000b0a7823 */ /* 0x000fe4000000000a */
[----:B0-----:R-:W-:-:S04]  /*09e0*/  FMUL R13, R15, R18 ;  /* 0x000000120f0d7220 */ /* 0x001fc80000400000 */
[----:B------:R-:W-:Y:S01]  /*09f0*/  FADD R14, R20, -R13 ;  /* 0x8000000d140e7221 */ /* 0x000fe20000000000 */
[CC--:B------:R-:W-:Y:S01]  /*0a00*/  FMUL R11, R13.reuse, R13.reuse ;  /* 0x0000000d0d0b7220 */ /* 0x0c0fe20000400000 */
[----:B------:R-:W-:Y:S02]  /*0a10*/  FFMA R18, R13, 1.4426950216293334961, R10 ;  /* 0x3fb8aa3b0d127823 */ /* 0x000fe4000000000a */
[----:B------:R-:W-:Y:S01]  /*0a20*/  FADD R17, R14, R14 ;  /* 0x0000000e0e117221 */ /* 0x000fe20000000000 */
[C---:B------:R-:W-:Y:S01]  /*0a30*/  FFMA R14, R11.reuse, R22, 0.0032181653659790754318 ;  /* 0x3b52e7db0b0e7423 */ /* 0x040fe20000000016 */
[----:B------:R-:W-:Y:S01]  /*0a40*/  FADD R10, R10, -R18 ;  /* 0x800000120a0a7221 */ /* 0x000fe20000000000 */
[----:B------:R-:W-:Y:S02]  /*0a50*/  IMAD.MOV.U32 R22, RZ, RZ, 0x391fcb8e ;  /* 0x391fcb8eff167424 */ /* 0x000fe400078e00ff */
[----:B------:R-:W-:Y:S01]  /*0a60*/  FFMA R20, R20, -R13, R17 ;  /* 0x8000000d14147223 */ /* 0x000fe20000000011 */
[----:B------:R-:W-:Y:S01]  /*0a70*/  FFMA R14, R11, R14, 0.018033718690276145935 ;  /* 0x3c93bb730b0e7423 */ /* 0x000fe2000000000e */
[----:B------:R-:W0:Y:S02]  /*0a80*/  LDC R17, c[0x0][0x3b8] ;  /* 0x0000ee00ff117b82 */ /* 0x000e240000000800 */
[----:B------:R-:W-:Y:S01]  /*0a90*/  FMUL R20, R15, R20 ;  /* 0x000000140f147220 */ /* 0x000fe20000400000 */
[----:B------:R-:W-:Y:S01]  /*0aa0*/  FFMA R15, R13, 1.4426950216293334961, R10 ;  /* 0x3fb8aa3b0d0f7823 */ /* 0x000fe2000000000a */
[----:B------:R-:W-:-:S03]  /*0ab0*/  FFMA R14, R11, R14, 0.12022458761930465698 ;  /* 0x3df6384f0b0e7423 */ /* 0x000fc6000000000e */
[----:B------:R-:W-:Y:S01]  /*0ac0*/  FFMA R10, R20, 1.4426950216293334961, R15 ;  /* 0x3fb8aa3b140a7823 */ /* 0x000fe2000000000f */
[----:B------:R-:W-:-:S03]  /*0ad0*/  FMUL R14, R11, R14 ;  /* 0x0000000e0b0e7220 */ /* 0x000fc60000400000 */
[----:B------:R-:W-:Y:S01]  /*0ae0*/  FFMA R15, R13, 1.9251366722983220825e-08, R10 ;  /* 0x32a55e340d0f7823 */ /* 0x000fe2000000000a */
[----:B------:R-:W-:Y:S01]  /*0af0*/  FMUL R19, R14, 3 ;  /* 0x404000000e137820 */ /* 0x000fe20000400000 */
[----:B------:R-:W1:Y:S03]  /*0b00*/  F2F.F64.F32 R10, R16 ;  /* 0x00000010000a7310 */ /* 0x000e660000201800 */
[----:B------:R-:W-:-:S04]  /*0b10*/  FFMA R20, R20, R19, R15 ;  /* 0x0000001314147223 */ /* 0x000fc8000000000f */
[----:B------:R-:W-:-:S04]  /*0b20*/  FFMA R21, R13, R14, R20 ;  /* 0x0000000e0d157223 */ /* 0x000fc80000000014 */
[----:B------:R-:W-:-:S04]  /*0b30*/  FADD R23, R18, R21 ;  /* 0x0000001512177221 */ /* 0x000fc80000000000 */
[-C--:B0-----:R-:W-:Y:S01]  /*0b40*/  FMUL R20, R23, R17.reuse ;  /* 0x0000001117147220 */ /* 0x081fe20000400000 */
[----:B------:R-:W-:Y:S01]  /*0b50*/  FADD R18, -R18, R23 ;  /* 0x0000001712127221 */ /* 0x000fe20000000100 */
[----:B-1----:R-:W-:Y:S02]  /*0b60*/  DADD R10, -R10, 1 ;  /* 0x3ff000000a0a7429 */ /* 0x002fe40000000100 */
[----:B------:R-:W0:Y:S01]  /*0b70*/  FRND R19, R20 ;  /* 0x0000001400137307 */ /* 0x000e220000201000 */
[----:B------:R-:W-:Y:S01]  /*0b80*/  FADD R18, R21, -R18 ;  /* 0x8000001215127221 */ /* 0x000fe20000000000 */
[----:B------:R-:W-:Y:S01]  /*0b90*/  FFMA R23, R23, R17, -R20 ;  /* 0x0000001117177223 */ /* 0x000fe20000000814 */
[----:B------:R-:W-:Y:S02]  /*0ba0*/  FSETP.GEU.AND P2, PT, R20, RZ, PT ;  /* 0x000000ff1400720b */ /* 0x000fe40003f4e000 */
[----:B0-----:R-:W-:Y:S01]  /*0bb0*/  FSETP.GT.AND P1, PT, R19, RZ, PT ;  /* 0x000000ff1300720b */ /* 0x001fe20003f24000 */
[----:B--2---:R-:W-:-:S06]  /*0bc0*/  FMUL R12, R12, R12 ;  /* 0x0000000c0c0c7220 */ /* 0x004fcc0000400000 */
[----:B------:R-:W-:Y:S01]  /*0bd0*/  F2F.F64.F32 R12, R12 ;  /* 0x0000000c000c7310 */ /* 0x000fe20000201800 */
[----:B---3--:R-:W-:Y:S01]  /*0be0*/  FMUL R14, R7, R16 ;  /* 0x00000010070e7220 */ /* 0x008fe20000400000 */
[----:B------:R-:W-:Y:S01]  /*0bf0*/  FFMA R7, R18, R17, R23 ;  /* 0x0000001112077223 */ /* 0x000fe20000000017 */
[----:B------:R-:W-:-:S05]  /*0c00*/  FADD R18, R20, -R19 ;  /* 0x8000001314127221 */ /* 0x000fca0000000000 */
[----:B------:R-:W0:Y:S01]  /*0c10*/  F2F.F64.F32 R14, R14 ;  /* 0x0000000e000e7310 */ /* 0x000e220000201800 */
[----:B------:R-:W-:Y:S01]  /*0c20*/  FADD R7, R7, R18 ;  /* 0x0000001207077221 */ /* 0x000fe20000000000 */
[----:B0-----:R-:W-:-:S03]  /*0c30*/  DFMA R10, R10, R12, R14 ;  /* 0x0000000c0a0a722b */ /* 0x001fc6000000000e */
[C---:B------:R-:W-:Y:S01]  /*0c40*/  FFMA R12, R7.reuse, R22, 0.0013391353422775864601 ;  /* 0x3aaf85ed070c7423 */ /* 0x040fe20000000016 */
[----:B------:R-:W-:Y:S02]  /*0c50*/  SEL R14, RZ, 0x83000000, P1 ;  /* 0x83000000ff0e7807 */ /* 0x000fe40000800000 */
[----:B------:R-:W0:Y:S01]  /*0c60*/  F2I.NTZ R13, R20 ;  /* 0x00000014000d7305 */ /* 0x000e220000203100 */
[----:B------:R-:W-:Y:S01]  /*0c70*/  FSETP.GT.AND P1, PT, |R20|, 152, PT ;  /* 0x431800001400780b */ /* 0x000fe20003f24200 */
[----:B------:R-:W-:-:S04]  /*0c80*/  FFMA R12, R7, R12, 0.0096188392490148544312 ;  /* 0x3c1d9856070c7423 */ /* 0x000fc8000000000c */
[C---:B------:R-:W-:Y:S02]  /*0c90*/  FFMA R12, R7.reuse, R12, 0.055503588169813156128 ;  /* 0x3d6357bb070c7423 */ /* 0x040fe4000000000c */
[----:B------:R-:W1:Y:S02]  /*0ca0*/  F2F.F32.F64 R11, R10 ;  /* 0x0000000a000b7310 */ /* 0x000e640000301000 */
[----:B------:R-:W-:-:S04]  /*0cb0*/  FFMA R12, R7, R12, 0.24022644758224487305 ;  /* 0x3e75fdec070c7423 */ /* 0x000fc8000000000c */
[----:B------:R-:W-:Y:S01]  /*0cc0*/  FFMA R12, R7, R12, 0.69314718246459960938 ;  /* 0x3f317218070c7423 */ /* 0x000fe2000000000c */
[----:B0-----:R-:W-:-:S03]  /*0cd0*/  LEA R13, R13, -R14, 0x17 ;  /* 0x8000000e0d0d7211 */ /* 0x001fc600078eb8ff */
[----:B------:R-:W-:Y:S01]  /*0ce0*/  FFMA R12, R7, R12, 1 ;  /* 0x3f800000070c7423 */ /* 0x000fe2000000000c */
[----:B------:R-:W-:Y:S02]  /*0cf0*/  VIADD R7, R14, 0x7f000000 ;  /* 0x7f0000000e077836 */ /* 0x000fe40000000000 */
[----:B------:R-:W-:Y:S01]  /*0d00*/  IMAD.MOV.U32 R14, RZ, RZ, 0x3f800000 ;  /* 0x3f800000ff0e7424 */ /* 0x000fe200078e00ff */
[----:B-1----:R0:W-:Y:S01]  /*0d10*/  STG.E desc[UR4][R8.64], R11 ;  /* 0x0000000b08007986 */ /* 0x0021e2000c101904 */
[----:B------:R-:W-:Y:S02]  /*0d20*/  FMUL R12, R12, R7 ;  /* 0x000000070c0c7220 */ /* 0x000fe40000400000 */
[----:B------:R0:W1:Y:S02]  /*0d30*/  F2F.F32.F64 R7, R2 ;  /* 0x0000000200077310 */ /* 0x0000640000301000 */
[----:B------:R-:W-:Y:S01]  /*0d40*/  FMUL R12, R12, R13 ;  /* 0x0000000d0c0c7220 */ /* 0x000fe20000400000 */
[----:B------:R-:W-:Y:S01]  /*0d50*/  @P1 FSEL R12, RZ, +INF , !P2 ;  /* 0x7f800000ff0c1808 */ /* 0x000fe20005000000 */
[----:B------:R-:W-:Y:S06]  /*0d60*/  @P0 BRA `(.L_x_85) ;  /* 0x00000000005c0947 */ /* 0x000fec0003800000 */
        /* <DEDUP_REMOVED lines=13> */
.L_x_86:
[----:B------:R-:W-:Y:S02]  /*0e40*/  FSETP.NEU.AND P0, PT, |R17|, +INF , PT ;  /* 0x7f8000001100780b */ /* 0x000fe40003f0d200 */
[----:B------:R-:W-:-:S13]  /*0e50*/  FSETP.EQ.AND P1, PT, R16, -1, PT ;  /* 0xbf8000001000780b */ /* 0x000fda0003f22000 */
[----:B------:R-:W-:Y:S05]  /*0e60*/  @!P0 BRA P1, `(.L_x_85) ;  /* 0x00000000001c8947 */ /* 0x000fea0000800000 */
[----:B------:R-:W-:Y:S01]  /*0e70*/  FSETP.GEU.AND P0, PT, R16, RZ, PT ;  /* 0x000000ff1000720b */ /* 0x000fe20003f0e000 */
[----:B------:R-:W-:-:S12]  /*0e80*/  IMAD.MOV.U32 R14, RZ, RZ, R12 ;  /* 0x000000ffff0e7224 */ /* 0x000fd800078e000c */
[----:B0-----:R-:W0:Y:S01]  /*0e90*/  @!P0 FRND.FLOOR R2, R17 ;  /* 0x0000001100028307 */ /* 0x001e220000205000 */
[----:B------:R-:W-:-:S04]  /*0ea0*/  @!P0 FSETP.NEU.AND P1, PT, |R0|, 1, PT ;  /* 0x3f8000000000880b */ /* 0x000fc80003f2d200 */
[----:B------:R-:W-:Y:S02]  /*0eb0*/  @!P0 FSEL R0, R12, -R12, P1 ;  /* 0x8000000c0c008208 */ /* 0x000fe40000800000 */
[----:B0-----:R-:W-:-:S04]  /*0ec0*/  @!P0 FSETP.NEU.AND P2, PT, R2, R17, PT ;  /* 0x000000110200820b */ /* 0x001fc80003f4d000 */
[----:B------:R-:W-:-:S09]  /*0ed0*/  @!P0 FSEL R14, R0, +QNAN , !P2 ;  /* 0x7fffffff000e8808 */ /* 0x000fd20005000000 */
.L_x_85:
[----:B0-----:R-:W0:Y:S01]  /*0ee0*/  F2F.F64.F32 R8, R14 ;  /* 0x0000000e00087310 */ /* 0x001e220000201800 */
[----:B------:R-:W-:Y:S01]  /*0ef0*/  MOV R2, 0x1 ;  /* 0x0000000100027802 */ /* 0x000fe20000000f00 */
[----:B------:R-:W-:Y:S06]  /*0f00*/  BSSY.RECONVERGENT B0, `(.L_x_87) ;  /* 0x0000012000007945 */ /* 0x000fec0003800200 */
[----:B------:R-:W2:Y:S01]  /*0f10*/  F2F.F64.F32 R10, R11 ;  /* 0x0000000b000a7310 */ /* 0x000ea20000201800 */
[----:B0-----:R-:W-:-:S07]  /*0f20*/  DADD R8, -R8, 1 ;  /* 0x3ff0000008087429 */ /* 0x001fce0000000100 */
[----:B------:R-:W0:Y:S01]  /*0f30*/  MUFU.RCP64H R3, R9 ;  /* 0x0000000900037308 */ /* 0x000e220000001800 */
[----:B--2---:R-:W-:Y:S01]  /*0f40*/  FSETP.GEU.AND P1, PT, |R11|, 6.5827683646048100446e-37, PT ;  /* 0x036000000b00780b */ /* 0x004fe20003f2e200 */
        /* <DEDUP_REMOVED lines=12> */
[----:B-1----:R-:W-:Y:S05]  /*1010*/  CALL.REL.NOINC `($__internal_6_$__cuda_sm20_div_rn_f64_full) ;  /* 0x0000000000a07944 */ /* 0x002fea0003c00000 */
.L_x_88:
[----:B------:R-:W-:Y:S05]  /*1020*/  BSYNC.RECONVERGENT B0 ;  /* 0x0000000000007941 */ /* 0x000fea0003800200 */
.L_x_87:
[----:B------:R-:W0:Y:S01]  /*1030*/  F2F.F32.F64 R3, R2 ;  /* 0x0000000200037310 */ /* 0x000e220000301000 */
[----:B------:R-:W1:Y:S01]  /*1040*/  LDCU UR6, c[0x0][0x3a8] ;  /* 0x00007500ff0677ac */ /* 0x000e620008000800 */
[----:B------:R-:W-:Y:S01]  /*1050*/  BSSY.RECONVERGENT B0, `(.L_x_89) ;  /* 0x000000e000007945 */ /* 0x000fe20003800200 */
[----:B0-----:R-:W-:-:S05]  /*1060*/  VIADD R0, R3, 0xf3000000 ;  /* 0xf300000003007836 */ /* 0x001fca0000000000 */
[----:B------:R0:W2:Y:S01]  /*1070*/  MUFU.RSQ R8, R3 ;  /* 0x0000000300087308 */ /* 0x0000a20000001400 */
[----:B------:R-:W-:Y:S01]  /*1080*/  ISETP.GT.U32.AND P0, PT, R0, 0x727fffff, PT ;  /* 0x727fffff0000780c */ /* 0x000fe20003f04070 */
[----:B-1----:R-:W-:-:S12]  /*1090*/  FMUL R0, R7, UR6 ;  /* 0x0000000607007c20 */ /* 0x002fd80008400000 */
[----:B0-----:R-:W-:Y:S05]  /*10a0*/  @!P0 BRA `(.L_x_90) ;  /* 0x0000000000108947 */ /* 0x001fea0003800000 */
[----:B------:R-:W-:-:S07]  /*10b0*/  MOV R11, 0x10d0 ;  /* 0x000010d0000b7802 */ /* 0x000fce0000000f00 */
[----:B--2---:R-:W-:Y:S05]  /*10c0*/  CALL.REL.NOINC `($__internal_7_$__cuda_sm20_sqrt_rn_f32_slowpath) ;  /* 0x0000000400e47944 */ /* 0x004fea0003c00000 */
[----:B------:R-:W-:Y:S01]  /*10d0*/  IMAD.MOV.U32 R2, RZ, RZ, R7 ;  /* 0x000000ffff027224 */ /* 0x000fe200078e0007 */
[----:B------:R-:W-:Y:S06]  /*10e0*/  BRA `(.L_x_91) ;  /* 0x0000000000107947 */ /* 0x000fec0003800000 */
.L_x_90:
[----:B--2---:R-:W-:Y:S01]  /*10f0*/  FMUL.FTZ R2, R3, R8 ;  /* 0x0000000803027220 */ /* 0x004fe20000410000 */
[----:B------:R-:W-:-:S03]  /*1100*/  FMUL.FTZ R7, R8, 0.5 ;  /* 0x3f00000008077820 */ /* 0x000fc60000410000 */
[----:B------:R-:W-:-:S04]  /*1110*/  FFMA R3, -R2, R2, R3 ;  /* 0x0000000202037223 */ /* 0x000fc80000000103 */
[----:B------:R-:W-:-:S07]  /*1120*/  FFMA R2, R3, R7, R2 ;  /* 0x0000000703027223 */ /* 0x000fce0000000002 */
.L_x_91:
[----:B------:R-:W-:Y:S05]  /*1130*/  BSYNC.RECONVERGENT B0 ;  /* 0x0000000000007941 */ /* 0x000fea0003800200 */
.L_x_89:
        /* <DEDUP_REMOVED lines=12> */
[----:B------:R-:W-:Y:S05]  /*1200*/  CALL.REL.NOINC `($__internal_8_$__cuda_sm3x_div_rn_noftz_f32_slowpath) ;  /* 0x0000000400f07944 */ /* 0x000fea0003c00000 */
[----:B------:R-:W-:-:S07]  /*1210*/  MOV R8, R0 ;  /* 0x0000000000087202 */ /* 0x000fce0000000f00 */
.L_x_93:
[----:B------:R-:W-:Y:S05]  /*1220*/  BSYNC.RECONVERGENT B0 ;  /* 0x0000000000007941 */ /* 0x000fea0003800200 */
.L_x_92:
[----:B------:R-:W0:Y:S02]  /*1230*/  LDC.64 R2, c[0x0][0x388] ;  /* 0x0000e200ff027b82 */ /* 0x000e240000000a00 */
[----:B0-----:R-:W-:-:S05]  /*1240*/  IMAD.WIDE R6, R6, 0x4, R2 ;  /* 0x0000000406067825 */ /* 0x001fca00078e0202 */
[----:B------:R-:W2:Y:S02]  /*1250*/  LDG.E R3, desc[UR4][R6.64] ;  /* 0x0000000406037981 */ /* 0x000ea4000c1e1900 */
[----:B--2---:R-:W-:-:S05]  /*1260*/  FADD R3, R3, -R8 ;  /* 0x8000000803037221 */ /* 0x004fca0000000000 */
[----:B------:R-:W-:Y:S04]  /*1270*/  STG.E desc[UR4][R6.64], R3 ;  /* 0x0000000306007986 */ /* 0x000fe8000c101904 */
[----:B------:R-:W-:Y:S01]  /*1280*/  STG.E desc[UR4][R4.64], RZ ;  /* 0x000000ff04007986 */ /* 0x000fe2000c101904 */
[----:B------:R-:W-:Y:S05]  /*1290*/  EXIT ;  /* 0x000000000000794d */ /* 0x000fea0003800000 */
        .weak           $__internal_6_$__cuda_sm20_div_rn_f64_full
        .type           $__internal_6_$__cuda_sm20_div_rn_f64_full,@function
        .size           $__internal_6_$__cuda_sm20_div_rn_f64_full,($__internal_7_$__cuda_sm20_sqrt_rn_f32_slowpath - $__internal_6_$__cuda_sm20_div_rn_f64_full)
$__internal_6_$__cuda_sm20_div_rn_f64_full:
[C---:B------:R-:W-:Y:S01]  /*12a0*/  FSETP.GEU.AND P1, PT, |R9|.reuse, 1.469367938527859385e-39, PT ;  /* 0x001000000900780b */ /* 0x040fe20003f2e200 */
[----:B------:R-:W-:Y:S01]  /*12b0*/  IMAD.MOV.U32 R14, RZ, RZ, 0x1 ;  /* 0x00000001ff0e7424 */ /* 0x000fe200078e00ff */
[----:B------:R-:W-:Y:S01]  /*12c0*/  LOP3.LUT R2, R9, 0x800fffff, RZ, 0xc0, !PT ;  /* 0x800fffff09027812 */ /* 0x000fe200078ec0ff */
[----:B------:R-:W-:Y:S01]  /*12d0*/  BSSY.RECONVERGENT B1, `(.L_x_94) ;  /* 0x0000054000017945 */ /* 0x000fe20003800200 */
[C---:B------:R-:W-:Y:S02]  /*12e0*/  FSETP.GEU.AND P3, PT, |R11|.reuse, 1.469367938527859385e-39, PT ;  /* 0x001000000b00780b */ /* 0x040fe40003f6e200 */
[----:B------:R-:W-:Y:S01]  /*12f0*/  LOP3.LUT R3, R2, 0x3ff00000, RZ, 0xfc, !PT ;  /* 0x3ff0000002037812 */ /* 0x000fe200078efcff */
[----:B------:R-:W-:Y:S01]  /*1300*/  IMAD.MOV.U32 R2, RZ, RZ, R8 ;  /* 0x000000ffff027224 */ /* 0x000fe200078e0008 */
[----:B------:R-:W-:Y:S02]  /*1310*/  LOP3.LUT R21, R11, 0x7ff00000, RZ, 0xc0, !PT ;  /* 0x7ff000000b157812 */ /* 0x000fe400078ec0ff */
[----:B------:R-:W-:-:S02]  /*1320*/  MOV R22, 0x1ca00000 ;  /* 0x1ca0000000167802 */ /* 0x000fc40000000f00 */
[----:B------:R-:W-:Y:S01]  /*1330*/  LOP3.LUT R24, R9, 0x7ff00000, RZ, 0xc0, !PT ;  /* 0x7ff0000009187812 */ /* 0x000fe200078ec0ff */
[----:B------:R-:W-:Y:S01]  /*1340*/  @!P1 DMUL R2, R8, 8.98846567431157953865e+307 ;  /* 0x7fe0000008029828 */ /* 0x000fe20000000000 */
[----:B------:R-:W-:Y:S02]  /*1350*/  MOV R23, R21 ;  /* 0x0000001500177202 */ /* 0x000fe40000000f00 */
[----:B------:R-:W-:Y:S02]  /*1360*/  ISETP.GE.U32.AND P2, PT, R21, R24, PT ;  /* 0x000000181500720c */ /* 0x000fe40003f46070 */
[----:B------:R-:W-:Y:S01]  /*1370*/  @!P3 LOP3.LUT R16, R9, 0x7ff00000, RZ, 0xc0, !PT ;  /* 0x7ff000000910b812 */ /* 0x000fe200078ec0ff */
[----:B------:R-:W0:Y:S03]  /*1380*/  MUFU.RCP64H R15, R3 ;  /* 0x00000003000f7308 */ /* 0x000e260000001800 */
[----:B------:R-:W-:-:S02]  /*1390*/  @!P3 ISETP.GE.U32.AND P4, PT, R21, R16, PT ;  /* 0x000000101500b20c */ /* 0x000fc40003f86070 */
[----:B------:R-:W-:Y:S02]  /*13a0*/  @!P1 LOP3.LUT R24, R3, 0x7ff00000, RZ, 0xc0, !PT ;  /* 0x7ff0000003189812 */ /* 0x000fe400078ec0ff */
[----:B------:R-:W-:-:S03]  /*13b0*/  @!P3 SEL R17, R22, 0x63400000, !P4 ;  /* 0x634000001611b807 */ /* 0x000fc60006000000 */
[----:B------:R-:W-:Y:S01]  /*13c0*/  VIADD R26, R24, 0xffffffff ;  /* 0xffffffff181a7836 */ /* 0x000fe20000000000 */
[----:B------:R-:W-:-:S04]  /*13d0*/  @!P3 LOP3.LUT R18, R17, 0x80000000, R11, 0xf8, !PT ;  /* 0x800000001112b812 */ /* 0x000fc800078ef80b */
[----:B------:R-:W-:Y:S01]  /*13e0*/  @!P3 LOP3.LUT R19, R18, 0x100000, RZ, 0xfc, !PT ;  /* 0x001000001213b812 */ /* 0x000fe200078efcff */
[----:B------:R-:W-:Y:S01]  /*13f0*/  @!P3 IMAD.MOV.U32 R18, RZ, RZ, RZ ;  /* 0x000000ffff12b224 */ /* 0x000fe200078e00ff */
[----:B0-----:R-:W-:-:S08]  /*1400*/  DFMA R12, R14, -R2, 1 ;  /* 0x3ff000000e0c742b */ /* 0x001fd00000000802 */
[----:B------:R-:W-:-:S08]  /*1410*/  DFMA R12, R12, R12, R12 ;  /* 0x0000000c0c0c722b */ /* 0x000fd0000000000c */
[----:B------:R-:W-:Y:S01]  /*1420*/  DFMA R14, R14, R12, R14 ;  /* 0x0000000c0e0e722b */ /* 0x000fe2000000000e */
[----:B------:R-:W-:Y:S01]  /*1430*/  SEL R13, R22, 0x63400000, !P2 ;  /* 0x63400000160d7807 */ /* 0x000fe20005000000 */
[----:B------:R-:W-:-:S03]  /*1440*/  IMAD.MOV.U32 R12, RZ, RZ, R10 ;  /* 0x000000ffff0c7224 */ /* 0x000fc600078e000a */
[----:B------:R-:W-:-:S03]  /*1450*/  LOP3.LUT R13, R13, 0x800fffff, R11, 0xf8, !PT ;  /* 0x800fffff0d0d7812 */ /* 0x000fc600078ef80b */
[----:B------:R-:W-:-:S03]  /*1460*/  DFMA R16, R14, -R2, 1 ;  /* 0x3ff000000e10742b */ /* 0x000fc60000000802 */
[----:B------:R-:W-:-:S05]  /*1470*/  @!P3 DFMA R12, R12, 2, -R18 ;  /* 0x400000000c0cb82b */ /* 0x000fca0000000812 */
[----:B------:R-:W-:-:S05]  /*1480*/  DFMA R16, R14, R16, R14 ;  /* 0x000000100e10722b */ /* 0x000fca000000000e */
[----:B------:R-:W-:-:S03]  /*1490*/  @!P3 LOP3.LUT R23, R13, 0x7ff00000, RZ, 0xc0, !PT ;  /* 0x7ff000000d17b812 */ /* 0x000fc600078ec0ff */
[----:B------:R-:W-:Y:S02]  /*14a0*/  DMUL R14, R16, R12 ;  /* 0x0000000c100e7228 */ /* 0x000fe40000000000 */
[----:B------:R-:W-:-:S05]  /*14b0*/  VIADD R25, R23, 0xffffffff ;  /* 0xffffffff17197836 */ /* 0x000fca0000000000 */
[----:B------:R-:W-:Y:S01]  /*14c0*/  ISETP.GT.U32.AND P1, PT, R25, 0x7feffffe, PT ;  /* 0x7feffffe1900780c */ /* 0x000fe20003f24070 */
[----:B------:R-:W-:-:S03]  /*14d0*/  DFMA R18, R14, -R2, R12 ;  /* 0x800000020e12722b */ /* 0x000fc6000000000c */
[----:B------:R-:W-:-:S05]  /*14e0*/  ISETP.GT.U32.OR P1, PT, R26, 0x7feffffe, P1 ;  /* 0x7feffffe1a00780c */ /* 0x000fca0000f24470 */
[----:B------:R-:W-:-:S08]  /*14f0*/  DFMA R14, R16, R18, R14 ;  /* 0x00000012100e722b */ /* 0x000fd0000000000e */
[----:B------:R-:W-:Y:S05]  /*1500*/  @P1 BRA `(.L_x_95) ;  /* 0x00000000006c1947 */ /* 0x000fea0003800000 */
[----:B------:R-:W-:Y:S01]  /*1510*/  LOP3.LUT R16, R9, 0x7ff00000, RZ, 0xc0, !PT ;  /* 0x7ff0000009107812 */ /* 0x000fe200078ec0ff */
[----:B------:R-:W-:-:S03]  /*1520*/  IMAD.MOV.U32 R18, RZ, RZ, RZ ;  /* 0x000000ffff127224 */ /* 0x000fc600078e00ff */
[CC--:B------:R-:W-:Y:S02]  /*1530*/  VIADDMNMX R10, R21.reuse, -R16.reuse, 0xb9600000, !PT ;  /* 0xb9600000150a7446 */ /* 0x0c0fe40007800910 */
[----:B------:R-:W-:Y:S02]  /*1540*/  ISETP.GE.U32.AND P1, PT, R21, R16, PT ;  /* 0x000000101500720c */ /* 0x000fe40003f26070 */
[----:B------:R-:W-:Y:S02]  /*1550*/  VIMNMX R10, PT, PT, R10, 0x46a00000, PT ;  /* 0x46a000000a0a7848 */ /* 0x000fe40003fe0100 */
[----:B------:R-:W-:-:S04]  /*1560*/  SEL R11, R22, 0x63400000, !P1 ;  /* 0x63400000160b7807 */ /* 0x000fc80004800000 */
[----:B------:R-:W-:-:S05]  /*1570*/  IADD3 R10, PT, PT, -R11, R10, RZ ;  /* 0x0000000a0b0a7210 */ /* 0x000fca0007ffe1ff */
[----:B------:R-:W-:-:S06]  /*1580*/  VIADD R19, R10, 0x7fe00000 ;  /* 0x7fe000000a137836 */ /* 0x000fcc0000000000 */
[----:B------:R-:W-:-:S10]  /*1590*/  DMUL R16, R14, R18 ;  /* 0x000000120e107228 */ /* 0x000fd40000000000 */
[----:B------:R-:W-:-:S13]  /*15a0*/  FSETP.GTU.AND P1, PT, |R17|, 1.469367938527859385e-39, PT ;  /* 0x001000001100780b */ /* 0x000fda0003f2c200 */
[----:B------:R-:W-:Y:S05]  /*15b0*/  @P1 BRA `(.L_x_96) ;  /* 0x0000000000941947 */ /* 0x000fea0003800000 */
[----:B------:R-:W-:Y:S01]  /*15c0*/  DFMA R2, R14, -R2, R12 ;  /* 0x800000020e02722b */ /* 0x000fe2000000000c */
[----:B------:R-:W-:-:S09]  /*15d0*/  MOV R18, RZ ;  /* 0x000000ff00127202 */ /* 0x000fd20000000f00 */
[C---:B------:R-:W-:Y:S02]  /*15e0*/  FSETP.NEU.AND P1, PT, R3.reuse, RZ, PT ;  /* 0x000000ff0300720b */ /* 0x040fe40003f2d000 */
[----:B------:R-:W-:-:S04]  /*15f0*/  LOP3.LUT R9, R3, 0x80000000, R9, 0x48, !PT ;  /* 0x8000000003097812 */ /* 0x000fc800078e4809 */
[----:B------:R-:W-:-:S07]  /*1600*/  LOP3.LUT R19, R9, R19, RZ, 0xfc, !PT ;  /* 0x0000001309137212 */ /* 0x000fce00078efcff */
[----:B------:R-:W-:Y:S05]  /*1610*/  @!P1 BRA `(.L_x_96) ;  /* 0x00000000007c9947 */ /* 0x000fea0003800000 */
[----:B------:R-:W-:Y:S02]  /*1620*/  IMAD.MOV R3, RZ, RZ, -R10 ;  /* 0x000000ffff037224 */ /* 0x000fe400078e0a0a */
[----:B------:R-:W-:-:S06]  /*1630*/  IMAD.MOV.U32 R2, RZ, RZ, RZ ;  /* 0x000000ffff027224 */ /* 0x000fcc00078e00ff */
[----:B------:R-:W-:Y:S02]  /*1640*/  DFMA R2, R16, -R2, R14 ;  /* 0x800000021002722b */ /* 0x000fe4000000000e */
[----:B------:R-:W-:-:S04]  /*1650*/  DMUL.RP R14, R14, R18 ;  /* 0x000000120e0e7228 */ /* 0x000fc80000008000 */
[----:B------:R-:W-:-:S04]  /*1660*/  IADD3 R2, PT, PT, -R10, -0x43300000, RZ ;  /* 0xbcd000000a027810 */ /* 0x000fc80007ffe1ff */
[----:B------:R-:W-:Y:S02]  /*1670*/  FSETP.NEU.AND P1, PT, |R3|, R2, PT ;  /* 0x000000020300720b */ /* 0x000fe40003f2d200 */
[----:B------:R-:W-:Y:S02]  /*1680*/  LOP3.LUT R9, R15, R9, RZ, 0x3c, !PT ;  /* 0x000000090f097212 */ /* 0x000fe400078e3cff */
[----:B------:R-:W-:Y:S02]  /*1690*/  FSEL R16, R14, R16, !P1 ;  /* 0x000000100e107208 */ /* 0x000fe40004800000 */
[----:B------:R-:W-:Y:S01]  /*16a0*/  FSEL R17, R9, R17, !P1 ;  /* 0x0000001109117208 */ /* 0x000fe20004800000 */
[----:B------:R-:W-:Y:S06]  /*16b0*/  BRA `(.L_x_96) ;  /* 0x0000000000547947 */ /* 0x000fec0003800000 */
.L_x_95:
[----:B------:R-:W-:-:S14]  /*16c0*/  DSETP.NAN.AND P1, PT, R10, R10, PT ;  /* 0x0000000a0a00722a */ /* 0x000fdc0003f28000 */
[----:B------:R-:W-:Y:S05]  /*16d0*/  @P1 BRA `(.L_x_97) ;  /* 0x0000000000441947 */ /* 0x000fea0003800000 */
[----:B------:R-:W-:-:S14]  /*16e0*/  DSETP.NAN.AND P1, PT, R8, R8, PT ;  /* 0x000000080800722a */ /* 0x000fdc0003f28000 */
[----:B------:R-:W-:Y:S05]  /*16f0*/  @P1 BRA `(.L_x_98) ;  /* 0x0000000000301947 */ /* 0x000fea0003800000 */
[----:B------:R-:W-:Y:S01]  /*1700*/  ISETP.NE.AND P1, PT, R23, R24, PT ;  /* 0x000000181700720c */ /* 0x000fe20003f25270 */
[----:B------:R-:W-:Y:S01]  /*1710*/  IMAD.MOV.U32 R17, RZ, RZ, -0x80000 ;  /* 0xfff80000ff117424 */ /* 0x000fe200078e00ff */
[----:B------:R-:W-:-:S11]  /*1720*/  MOV R16, 0x0 ;  /* 0x0000000000107802 */ /* 0x000fd60000000f00 */
[----:B------:R-:W-:Y:S05]  /*1730*/  @!P1 BRA `(.L_x_96) ;  /* 0x0000000000349947 */ /* 0x000fea0003800000 */
[----:B------:R-:W-:Y:S02]  /*1740*/  ISETP.NE.AND P1, PT, R23, 0x7ff00000, PT ;  /* 0x7ff000001700780c */ /* 0x000fe40003f25270 */
[----:B------:R-:W-:Y:S02]  /*1750*/  LOP3.LUT R17, R11, 0x80000000, R9, 0x48, !PT ;  /* 0x800000000b117812 */ /* 0x000fe400078e4809 */
[----:B------:R-:W-:-:S13]  /*1760*/  ISETP.EQ.OR P1, PT, R24, RZ, !P1 ;  /* 0x000000ff1800720c */ /* 0x000fda0004f22670 */
[----:B------:R-:W-:Y:S01]  /*1770*/  @P1 LOP3.LUT R2, R17, 0x7ff00000, RZ, 0xfc, !PT ;  /* 0x7ff0000011021812 */ /* 0x000fe200078efcff */
[----:B------:R-:W-:Y:S01]  /*1780*/  @!P1 IMAD.MOV.U32 R16, RZ, RZ, RZ ;  /* 0x000000ffff109224 */ /* 0x000fe200078e00ff */
[----:B------:R-:W-:-:S03]  /*1790*/  @P1 MOV R16, RZ ;  /* 0x000000ff00101202 */ /* 0x000fc60000000f00 */
[----:B------:R-:W-:Y:S01]  /*17a0*/  @P1 IMAD.MOV.U32 R17, RZ, RZ, R2 ;  /* 0x000000ffff111224 */ /* 0x000fe200078e0002 */
[----:B------:R-:W-:Y:S06]  /*17b0*/  BRA `(.L_x_96) ;  /* 0x0000000000147947 */ /* 0x000fec0003800000 */
.L_x_98:
[----:B------:R-:W-:Y:S01]  /*17c0*/  LOP3.LUT R17, R9, 0x80000, RZ, 0xfc, !PT ;  /* 0x0008000009117812 */ /* 0x000fe200078efcff */
[----:B------:R-:W-:Y:S01]  /*17d0*/  IMAD.MOV.U32 R16, RZ, RZ, R8 ;  /* 0x000000ffff107224 */ /* 0x000fe200078e0008 */
[----:B------:R-:W-:Y:S06]  /*17e0*/  BRA `(.L_x_96) ;  /* 0x0000000000087947 */ /* 0x000fec0003800000 */
.L_x_97:
[----:B------:R-:W-:Y:S02]  /*17f0*/  LOP3.LUT R17, R11, 0x80000, RZ, 0xfc, !PT ;  /* 0x000800000b117812 */ /* 0x000fe400078efcff */
[----:B------:R-:W-:-:S07]  /*1800*/  MOV R16, R10 ;  /* 0x0000000a00107202 */ /* 0x000fce0000000f00 */
.L_x_96:
[----:B------:R-:W-:Y:S05]  /*1810*/  BSYNC.RECONVERGENT B1 ;  /* 0x0000000000017941 */ /* 0x000fea0003800200 */
.L_x_94:
[----:B------:R-:W-:Y:S02]  /*1820*/  HFMA2 R21, -RZ, RZ, 0, 0 ;  /* 0x00000000ff157431 */ /* 0x000fe400000001ff */
[----:B------:R-:W-:Y:S02]  /*1830*/  IMAD.MOV.U32 R2, RZ, RZ, R16 ;  /* 0x000000ffff027224 */ /* 0x000fe400078e0010 */
[----:B------:R-:W-:Y:S01]  /*1840*/  IMAD.MOV.U32 R3, RZ, RZ, R17 ;  /* 0x000000ffff037224 */ /* 0x000fe200078e0011 */
[----:B------:R-:W-:Y:S06]  /*1850*/  RET.REL.NODEC R20 `(adamfloat) ;  /* 0xffffffe414e87950 */ /* 0x000fec0003c3ffff */
        .weak           $__internal_7_$__cuda_sm20_sqrt_rn_f32_slowpath
        .type           $__internal_7_$__cuda_sm20_sqrt_rn_f32_slowpath,@function
        .size           $__internal_7_$__cuda_sm20_sqrt_rn_f32_slowpath,($__internal_8_$__cuda_sm3x_div_rn_noftz_f32_slowpath - $__internal_7_$__cuda_sm20_sqrt_rn_f32_slowpath)
$__internal_7_$__cuda_sm20_sqrt_rn_f32_slowpath:
[----:B------:R-:W-:-:S13]  /*1860*/  LOP3.LUT P0, RZ, R3, 0x7fffffff, RZ, 0xc0, !PT ;  /* 0x7fffffff03ff7812 */ /* 0x000fda000780c0ff */
[----:B------:R-:W-:Y:S05]  /*1870*/  @!P0 BRA `(.L_x_99) ;  /* 0x0000000000448947 */ /* 0x000fea0003800000 */
[----:B------:R-:W-:Y:S01]  /*1880*/  FSETP.GEU.FTZ.AND P0, PT, R3, RZ, PT ;  /* 0x000000ff0300720b */ /* 0x000fe20003f1e000 */
[----:B------:R-:W-:-:S12]  /*1890*/  IMAD.MOV.U32 R2, RZ, RZ, R3 ;  /* 0x000000ffff027224 */ /* 0x000fd800078e0003 */
[----:B------:R-:W-:Y:S01]  /*18a0*/  @!P0 IMAD.MOV.U32 R3, RZ, RZ, 0x7fffffff ;  /* 0x7fffffffff038424 */ /* 0x000fe200078e00ff */
        /* <DEDUP_REMOVED lines=11> */
[----:B------:R-:W-:-:S03]  /*1960*/  @!P0 MOV R3, R2 ;  /* 0x0000000200038202 */ /* 0x000fc60000000f00 */
[----:B------:R-:W-:-:S04]  /*1970*/  @P0 FFMA R8, R9, R8, R10 ;  /* 0x0000000809080223 */ /* 0x000fc8000000000a */
[----:B------:R-:W-:-:S07]  /*1980*/  @P0 FMUL.FTZ R3, R8, 2.3283064365386962891e-10 ;  /* 0x2f80000008030820 */ /* 0x000fce0000410000 */
.L_x_99:
[----:B------:R-:W-:Y:S02]  /*1990*/  IMAD.MOV.U32 R7, RZ, RZ, R3 ;  /* 0x000000ffff077224 */ /* 0x000fe400078e0003 */
[----:B------:R-:W-:Y:S02]  /*19a0*/  HFMA2 R3, -RZ, RZ, 0, 0 ;  /* 0x00000000ff037431 */ /* 0x000fe400000001ff */
[----:B------:R-:W-:-:S04]  /*19b0*/  IMAD.MOV.U32 R2, RZ, RZ, R11 ;  /* 0x000000ffff027224 */ /* 0x000fc800078e000b */
[----:B------:R-:W-:Y:S05]  /*19c0*/  RET.REL.NODEC R2 `(adamfloat) ;  /* 0xffffffe4028c7950 */ /* 0x000fea0003c3ffff */
        .weak           $__internal_8_$__cuda_sm3x_div_rn_noftz_f32_slowpath
        .type           $__internal_8_$__cuda_sm3x_div_rn_noftz_f32_slowpath,@function
        .size           $__internal_8_$__cuda_sm3x_div_rn_noftz_f32_slowpath,(.L_x_211 - $__internal_8_$__cuda_sm3x_div_rn_noftz_f32_slowpath)
$__internal_8_$__cuda_sm3x_div_rn_noftz_f32_slowpath:
[----:B------:R-:W-:Y:S01]  /*19d0*/  SHF.R.U32.HI R7, RZ, 0x17, R9 ;  /* 0x00000017ff077819 */ /* 0x000fe20000011609 */
[----:B------:R-:W-:Y:S01]  /*19e0*/  BSSY.RECONVERGENT B1, `(.L_x_100) ;  /* 0x0000064000017945 */ /* 0x000fe20003800200 */
[----:B------:R-:W-:Y:S02]  /*19f0*/  SHF.R.U32.HI R3, RZ, 0x17, R0 ;  /* 0x00000017ff037819 */ /* 0x000fe40000011600 */
[----:B------:R-:W-:Y:S02]  /*1a00*/  LOP3.LUT R14, R7, 0xff, RZ, 0xc0, !PT ;  /* 0x000000ff070e7812 */ /* 0x000fe400078ec0ff */
[----:B------:R-:W-:Y:S02]  /*1a10*/  LOP3.LUT R12, R3, 0xff, RZ, 0xc0, !PT ;  /* 0x000000ff030c7812 */ /* 0x000fe400078ec0ff */
[----:B------:R-:W-:Y:S01]  /*1a20*/  MOV R8, R0 ;  /* 0x0000000000087202 */ /* 0x000fe20000000f00 */
[----:B------:R-:W-:Y:S02]  /*1a30*/  VIADD R11, R14, 0xffffffff ;  /* 0xffffffff0e0b7836 */ /* 0x000fe40000000000 */
[----:B------:R-:W-:-:S03]  /*1a40*/  VIADD R10, R12, 0xffffffff ;  /* 0xffffffff0c0a7836 */ /* 0x000fc60000000000 */
[----:B------:R-:W-:-:S04]  /*1a50*/  ISETP.GT.U32.AND P0, PT, R11, 0xfd, PT ;  /* 0x000000fd0b00780c */ /* 0x000fc80003f04070 */
[----:B------:R-:W-:-:S13]  /*1a60*/  ISETP.GT.U32.OR P0, PT, R10, 0xfd, P0 ;  /* 0x000000fd0a00780c */ /* 0x000fda0000704470 */
[----:B------:R-:W-:Y:S01]  /*1a70*/  @!P0 IMAD.MOV.U32 R7, RZ, RZ, RZ ;  /* 0x000000ffff078224 */ /* 0x000fe200078e00ff */
        /* <DEDUP_REMOVED lines=20> */
[----:B------:R-:W-:Y:S01]  /*1bc0*/  @P0 MOV R7, RZ ;  /* 0x000000ff00070202 */ /* 0x000fe20000000f00 */
[----:B------:R-:W-:Y:S02]  /*1bd0*/  @!P0 IMAD.MOV.U32 R7, RZ, RZ, -0x40 ;  /* 0xffffffc0ff078424 */ /* 0x000fe400078e00ff */
[----:B------:R-:W-:Y:S01]  /*1be0*/  @!P0 FFMA R8, R0, 1.84467440737095516160e+19, RZ ;  /* 0x5f80000000088823 */ /* 0x000fe200000000ff */
[----:B------:R-:W-:Y:S01]  /*1bf0*/  @!P1 FFMA R9, R3, 1.84467440737095516160e+19, RZ ;  /* 0x5f80000003099823 */ /* 0x000fe200000000ff */
[----:B------:R-:W-:-:S07]  /*1c00*/  @!P1 VIADD R7, R7, 0x40 ;  /* 0x0000004007079836 */ /* 0x000fce0000000000 */
.L_x_101:
[----:B------:R-:W-:Y:S01]  /*1c10*/  LEA R0, R14, 0xc0800000, 0x17 ;  /* 0xc08000000e007811 */ /* 0x000fe200078eb8ff */
[----:B------:R-:W-:Y:S01]  /*1c20*/  VIADD R3, R12, 0xffffff81 ;  /* 0xffffff810c037836 */ /* 0x000fe20000000000 */
[----:B------:R-:W-:Y:S02]  /*1c30*/  BSSY.RECONVERGENT B2, `(.L_x_106) ;  /* 0x0000035000027945 */ /* 0x000fe40003800200 */
[----:B------:R-:W-:Y:S01]  /*1c40*/  IADD3 R9, PT, PT, -R0, R9, RZ ;  /* 0x0000000900097210 */ /* 0x000fe20007ffe1ff */
[----:B------:R-:W-:-:S03]  /*1c50*/  IMAD R0, R3, -0x800000, R8 ;  /* 0xff80000003007824 */ /* 0x000fc600078e0208 */
[----:B------:R-:W0:Y:S01]  /*1c60*/  MUFU.RCP R10, R9 ;  /* 0x00000009000a7308 */ /* 0x000e220000001000 */
[----:B------:R-:W-:-:S04]  /*1c70*/  FADD.FTZ R11, -R9, -RZ ;  /* 0x800000ff090b7221 */ /* 0x000fc80000010100 */
[----:B0-----:R-:W-:-:S04]  /*1c80*/  FFMA R13, R10, R11, 1 ;  /* 0x3f8000000a0d7423 */ /* 0x001fc8000000000b */
[----:B------:R-:W-:-:S04]  /*1c90*/  FFMA R15, R10, R13, R10 ;  /* 0x0000000d0a0f7223 */ /* 0x000fc8000000000a */
[----:B------:R-:W-:-:S04]  /*1ca0*/  FFMA R8, R0, R15, RZ ;  /* 0x0000000f00087223 */ /* 0x000fc800000000ff */
[----:B------:R-:W-:-:S04]  /*1cb0*/  FFMA R13, R11, R8, R0 ;  /* 0x000000080b0d7223 */ /* 0x000fc80000000000 */
[----:B------:R-:W-:Y:S01]  /*1cc0*/  FFMA R10, R15, R13, R8 ;  /* 0x0000000d0f0a7223 */ /* 0x000fe20000000008 */
[----:B------:R-:W-:-:S03]  /*1cd0*/  IADD3 R8, PT, PT, R3, 0x7f, -R14 ;  /* 0x0000007f03087810 */ /* 0x000fc60007ffe80e */
[----:B------:R-:W-:Y:S02]  /*1ce0*/  FFMA R11, R11, R10, R0 ;  /* 0x0000000a0b0b7223 */ /* 0x000fe40000000000 */
[----:B------:R-:W-:Y:S02]  /*1cf0*/  IMAD.IADD R8, R8, 0x1, R7 ;  /* 0x0000000108087824 */ /* 0x000fe400078e0207 */
        /* <DEDUP_REMOVED lines=15> */
[-CC-:B------:R-:W-:Y:S01]  /*1df0*/  FFMA.RM R8, R15, R11.reuse, R10.reuse ;  /* 0x0000000b0f087223 */ /* 0x180fe2000000400a */
[C---:B------:R-:W-:Y:S02]  /*1e00*/  ISETP.NE.AND P2, PT, R9.reuse, RZ, PT ;  /* 0x000000ff0900720c */ /* 0x040fe40003f45270 */
[----:B------:R-:W-:Y:S02]  /*1e10*/  ISETP.NE.AND P1, PT, R9, RZ, PT ;  /* 0x000000ff0900720c */ /* 0x000fe40003f25270 */
[----:B------:R-:W-:Y:S01]  /*1e20*/  LOP3.LUT R7, R3, 0x7fffff, RZ, 0xc0, !PT ;  /* 0x007fffff03077812 */ /* 0x000fe200078ec0ff */
[----:B------:R-:W-:Y:S01]  /*1e30*/  FFMA.RP R3, R15, R11, R10 ;  /* 0x0000000b0f037223 */ /* 0x000fe2000000800a */
[----:B------:R-:W-:Y:S01]  /*1e40*/  IADD3 R10, PT, PT, R9, 0x20, RZ ;  /* 0x00000020090a7810 */ /* 0x000fe20007ffe0ff */
[----:B------:R-:W-:Y:S01]  /*1e50*/  IMAD.MOV R9, RZ, RZ, -R9 ;  /* 0x000000ffff097224 */ /* 0x000fe200078e0a09 */
        /* <DEDUP_REMOVED lines=10> */
[----:B------:R-:W-:-:S04]  /*1f00*/  LOP3.LUT R3, R3, R8, RZ, 0xc0, !PT ;  /* 0x0000000803037212 */ /* 0x000fc800078ec0ff */
[----:B------:R-:W-:-:S04]  /*1f10*/  IADD3 R3, PT, PT, R10, R3, RZ ;  /* 0x000000030a037210 */ /* 0x000fc80007ffe0ff */
[----:B------:R-:W-:Y:S01]  /*1f20*/  LOP3.LUT R0, R3, R0, RZ, 0xfc, !PT ;  /* 0x0000000003007212 */ /* 0x000fe200078efcff */
[----:B------:R-:W-:Y:S06]  /*1f30*/  BRA `(.L_x_109) ;  /* 0x0000000000107947 */ /* 0x000fec0003800000 */
.L_x_108:
[----:B------:R-:W-:-:S04]  /*1f40*/  LOP3.LUT R0, R0, 0x80000000, RZ, 0xc0, !PT ;  /* 0x8000000000007812 */ /* 0x000fc800078ec0ff */
[----:B------:R-:W-:Y:S01]  /*1f50*/  LOP3.LUT R0, R0, 0x7f800000, RZ, 0xfc, !PT ;  /* 0x7f80000000007812 */ /* 0x000fe200078efcff */
[----:B------:R-:W-:Y:S06]  /*1f60*/  BRA `(.L_x_109) ;  /* 0x0000000000047947 */ /* 0x000fec0003800000 */
.L_x_107:
[----:B------:R-:W-:-:S07]  /*1f70*/  IMAD R0, R8, 0x800000, R0 ;  /* 0x0080000008007824 */ /* 0x000fce00078e0200 */
.L_x_109:
[----:B------:R-:W-:Y:S05]  /*1f80*/  BSYNC.RECONVERGENT B2 ;  /* 0x0000000000027941 */ /* 0x000fea0003800200 */
.L_x_106:
[----:B------:R-:W-:Y:S05]  /*1f90*/  BRA `(.L_x_110) ;  /* 0x0000000000207947 */ /* 0x000fea0003800000 */
.L_x_105:
[----:B------:R-:W-:-:S04]  /*1fa0*/  LOP3.LUT R0, R9, 0x80000000, R8, 0x48, !PT ;  /* 0x8000000009007812 */ /* 0x000fc800078e4808 */
[----:B------:R-:W-:Y:S01]  /*1fb0*/  LOP3.LUT R0, R0, 0x7f800000, RZ, 0xfc, !PT ;  /* 0x7f80000000007812 */ /* 0x000fe200078efcff */
[----:B------:R-:W-:Y:S06]  /*1fc0*/  BRA `(.L_x_110) ;  /* 0x0000000000147947 */ /* 0x000fec0003800000 */
.L_x_104:
[----:B------:R-:W-:Y:S01]  /*1fd0*/  LOP3.LUT R0, R9, 0x80000000, R8, 0x48, !PT ;  /* 0x8000000009007812 */ /* 0x000fe200078e4808 */
[----:B------:R-:W-:Y:S06]  /*1fe0*/  BRA `(.L_x_110) ;  /* 0x00000000000c7947 */ /* 0x000fec0003800000 */
.L_x_103:
[----:B------:R-:W0:Y:S01]  /*1ff0*/  MUFU.RSQ R0, -QNAN ;  /* 0xffc0000000007908 */ /* 0x000e220000001400 */
[----:B------:R-:W-:Y:S05]  /*2000*/  BRA `(.L_x_110) ;  /* 0x0000000000047947 */ /* 0x000fea0003800000 */
.L_x_102:
[----:B------:R-:W-:-:S07]  /*2010*/  FADD.FTZ R0, R0, R3 ;  /* 0x0000000300007221 */ /* 0x000fce0000010000 */
.L_x_110:
[----:B------:R-:W-:Y:S05]  /*2020*/  BSYNC.RECONVERGENT B1 ;  /* 0x0000000000017941 */ /* 0x000fea0003800200 */
.L_x_100:
[----:B------:R-:W-:-:S04]  /*2030*/  HFMA2 R3, -RZ, RZ, 0, 0 ;  /* 0x00000000ff037431 */ /* 0x000fc800000001ff */
[----:B0-----:R-:W-:Y:S05]  /*2040*/  RET.REL.NODEC R2 `(adamfloat) ;  /* 0xffffffdc02ec7950 */ /* 0x001fea0003c3ffff */
.L_x_111:
        /* <DEDUP_REMOVED lines=11> */
.L_x_211:


//--------------------- .text.adagradfloat        --------------------------
	.section	.text.adagradfloat,"ax",@progbits
	.align	128
        .global         adagradfloat
        .type           adagradfloat,@function
        .size           adagradfloat,(.L_x_213 - adagradfloat)
        .other          adagradfloat,@"STO_CUDA_ENTRY STV_DEFAULT"
adagradfloat:
.text.adagradfloat:
        /* <DEDUP_REMOVED lines=15> */
[----:B------:R-:W3:Y:S01]  /*00f0*/  LDG.E R9, desc[UR4][R4.64] ;  /* 0x0000000404097981 */ /* 0x000ee2000c1e1900 */
[----:B----4-:R-:W0:Y:S02]  /*0100*/  F2I.TRUNC.NTZ R7, R7 ;  /* 0x0000000700077305 */ /* 0x010e24000020f100 */
[----:B0-----:R-:W-:-:S05]  /*0110*/  I2FP.F32.S32 R0, R7 ;  /* 0x0000000700007245 */ /* 0x001fca0000201400 */
[----:B---3--:R-:W-:-:S05]  /*0120*/  FFMA R9, R9, R9, R0 ;  /* 0x0000000909097223 */ /* 0x008fca0000000000 */
[----:B------:R0:W-:Y:S04]  /*0130*/  STG.E desc[UR4][R2.64], R9 ;  /* 0x0000000902007986 */ /* 0x0001e8000c101904 */
[----:B------:R-:W2:Y:S01]  /*0140*/  LDG.E R0, desc[UR4][R4.64] ;  /* 0x0000000404007981 */ /* 0x000ea2000c1e1900 */
[----:B------:R-:W-:Y:S01]  /*0150*/  VIADD R10, R9, 0xf3000000 ;  /* 0xf3000000090a7836 */ /* 0x000fe20000000000 */
[----:B------:R0:W1:Y:S01]  /*0160*/  MUFU.RSQ R8, R9 ;  /* 0x0000000900087308 */ /* 0x0000620000001400 */
[----:B------:R-:W-:Y:S03]  /*0170*/  BSSY.RECONVERGENT B0, `(.L_x_112) ;  /* 0x000000c000007945 */ /* 0x000fe60003800200 */
[----:B------:R-:W-:Y:S01]  /*0180*/  ISETP.GT.U32.AND P0, PT, R10, 0x727fffff, PT ;  /* 0x727fffff0a00780c */ /* 0x000fe20003f04070 */
[----:B--2---:R-:W-:-:S12]  /*0190*/  FMUL R0, R0, -UR6 ;  /* 0x8000000600007c20 */ /* 0x004fd80008400000 */
[----:B01----:R-:W-:Y:S05]  /*01a0*/  @!P0 BRA `(.L_x_113) ;  /* 0x0000000000108947 */ /* 0x003fea0003800000 */
[----:B------:R-:W-:-:S07]  /*01b0*/  MOV R11, 0x1d0 ;  /* 0x000001d0000b7802 */ /* 0x000fce0000000f00 */
[----:B------:R-:W-:Y:S05]  /*01c0*/  CALL.REL.NOINC `($__internal_9_$__cuda_sm20_sqrt_rn_f32_slowpath) ;  /* 0x00000000006c7944 */ /* 0x000fea0003c00000 */
[----:B------:R-:W-:Y:S01]  /*01d0*/  IMAD.MOV.U32 R2, RZ, RZ, R9 ;  /* 0x000000ffff027224 */ /* 0x000fe200078e0009 */
[----:B------:R-:W-:Y:S06]  /*01e0*/  BRA `(.L_x_114) ;  /* 0x0000000000107947 */ /* 0x000fec0003800000 */
.L_x_113:
[----:B------:R-:W-:Y:S01]  /*01f0*/  FMUL.FTZ R2, R9, R8 ;  /* 0x0000000809027220 */ /* 0x000fe20000410000 */
[----:B------:R-:W-:-:S03]  /*0200*/  FMUL.FTZ R8, R8, 0.5 ;  /* 0x3f00000008087820 */ /* 0x000fc60000410000 */
[----:B------:R-:W-:-:S04]  /*0210*/  FFMA R9, -R2, R2, R9 ;  /* 0x0000000202097223 */ /* 0x000fc80000000109 */
[----:B------:R-:W-:-:S07]  /*0220*/  FFMA R2, R9, R8, R2 ;  /* 0x0000000809027223 */ /* 0x000fce0000000002 */
.L_x_114:
[----:B------:R-:W-:Y:S05]  /*0230*/  BSYNC.RECONVERGENT B0 ;  /* 0x0000000000007941 */ /* 0x000fea0003800200 */
.L_x_112:
        /* <DEDUP_REMOVED lines=12> */
[----:B------:R-:W-:Y:S05]  /*0300*/  CALL.REL.NOINC `($__internal_10_$__cuda_sm3x_div_rn_noftz_f32_slowpath) ;  /* 0x0000000000747944 */ /* 0x000fea0003c00000 */
[----:B------:R-:W-:-:S07]  /*0310*/  IMAD.MOV.U32 R9, RZ, RZ, R0 ;  /* 0x000000ffff097224 */ /* 0x000fce00078e0000 */
.L_x_116:
[----:B------:R-:W-:Y:S05]  /*0320*/  BSYNC.RECONVERGENT B0 ;  /* 0x0000000000007941 */ /* 0x000fea0003800200 */
.L_x_115:
[----:B------:R-:W0:Y:S02]  /*0330*/  LDC.64 R2, c[0x0][0x388] ;  /* 0x0000e200ff027b82 */ /* 0x000e240000000a00 */
[----:B0-----:R-:W-:-:S05]  /*0340*/  IMAD.WIDE R6, R6, 0x4, R2 ;  /* 0x0000000406067825 */ /* 0x001fca00078e0202 */
[----:B------:R-:W-:Y:S04]  /*0350*/  STG.E desc[UR4][R6.64], R9 ;  /* 0x0000000906007986 */ /* 0x000fe8000c101904 */
[----:B------:R-:W-:Y:S01]  /*0360*/  STG.E desc[UR4][R4.64], RZ ;  /* 0x000000ff04007986 */ /* 0x000fe2000c101904 */
[----:B------:R-:W-:Y:S05]  /*0370*/  EXIT ;  /* 0x000000000000794d */ /* 0x000fea0003800000 */
        .weak           $__internal_9_$__cuda_sm20_sqrt_rn_f32_slowpath
        .type           $__internal_9_$__cuda_sm20_sqrt_rn_f32_slowpath,@function
        .size           $__internal_9_$__cuda_sm20_sqrt_rn_f32_slowpath,($__internal_10_$__cuda_sm3x_div_rn_noftz_f32_slowpath - $__internal_9_$__cuda_sm20_sqrt_rn_f32_slowpath)
$__internal_9_$__cuda_sm20_sqrt_rn_f32_slowpath:
        /* <DEDUP_REMOVED lines=10> */
[----:B------:R-:W-:Y:S01]  /*0420*/  @P0 FFMA R3, R2, 1.84467440737095516160e+19, RZ ;  /* 0x5f80000002030823 */ /* 0x000fe200000000ff */
[----:B------:R-:W-:-:S03]  /*0430*/  @!P0 IMAD.MOV.U32 R9, RZ, RZ, R2 ;  /* 0x000000ffff098224 */ /* 0x000fc600078e0002 */
[----:B------:R-:W0:Y:S02]  /*0440*/  @P0 MUFU.RSQ R8, R3 ;  /* 0x0000000300080308 */ /* 0x000e240000001400 */
[----:B0-----:R-:W-:Y:S01]  /*0450*/  @P0 FMUL.FTZ R10, R3, R8 ;  /* 0x00000008030a0220 */ /* 0x001fe20000410000 */
[----:B------:R-:W-:-:S03]  /*0460*/  @P0 FMUL.FTZ R8, R8, 0.5 ;  /* 0x3f00000008080820 */ /* 0x000fc60000410000 */
[----:B------:R-:W-:-:S04]  /*0470*/  @P0 FADD.FTZ R7, -R10, -RZ ;  /* 0x800000ff0a070221 */ /* 0x000fc80000010100 */
[----:B------:R-:W-:-:S04]  /*0480*/  @P0 FFMA R7, R10, R7, R3 ;  /* 0x000000070a070223 */ /* 0x000fc80000000003 */
[----:B------:R-:W-:-:S04]  /*0490*/  @P0 FFMA R7, R7, R8, R10 ;  /* 0x0000000807070223 */ /* 0x000fc8000000000a */
[----:B------:R-:W-:-:S07]  /*04a0*/  @P0 FMUL.FTZ R9, R7, 2.3283064365386962891e-10 ;  /* 0x2f80000007090820 */ /* 0x000fce0000410000 */
.L_x_117:
[----:B------:R-:W-:Y:S02]  /*04b0*/  IMAD.MOV.U32 R2, RZ, RZ, R11 ;  /* 0x000000ffff027224 */ /* 0x000fe400078e000b */
[----:B------:R-:W-:-:S04]  /*04c0*/  IMAD.MOV.U32 R3, RZ, RZ, 0x0 ;  /* 0x00000000ff037424 */ /* 0x000fc800078e00ff */
[----:B------:R-:W-:Y:S05]  /*04d0*/  RET.REL.NODEC R2 `(adagradfloat) ;  /* 0xfffffff802c87950 */ /* 0x000fea0003c3ffff */
        .weak           $__internal_10_$__cuda_sm3x_div_rn_noftz_f32_slowpath
        .type           $__internal_10_$__cuda_sm3x_div_rn_noftz_f32_slowpath,@function
        .size           $__internal_10_$__cuda_sm3x_div_rn_noftz_f32_slowpath,(.L_x_213 - $__internal_10_$__cuda_sm3x_div_rn_noftz_f32_slowpath)
$__internal_10_$__cuda_sm3x_div_rn_noftz_f32_slowpath:
        /* <DEDUP_REMOVED lines=37> */
.L_x_119:
        /* <DEDUP_REMOVED lines=51> */
.L_x_126:
[----:B------:R-:W-:-:S04]  /*0a60*/  LOP3.LUT R0, R0, 0x80000000, RZ, 0xc0, !PT ;  /* 0x8000000000007812 */ /* 0x000fc800078ec0ff */
[----:B------:R-:W-:Y:S01]  /*0a70*/  LOP3.LUT R0, R0, 0x7f800000, RZ, 0xfc, !PT ;  /* 0x7f80000000007812 */ /* 0x000fe200078efcff */
[----:B------:R-:W-:Y:S06]  /*0a80*/  BRA `(.L_x_127) ;  /* 0x0000000000047947 */ /* 0x000fec0003800000 */
.L_x_125:
[----:B------:R-:W-:-:S07]  /*0a90*/  IMAD R0, R8, 0x800000, R0 ;  /* 0x0080000008007824 */ /* 0x000fce00078e0200 */
.L_x_127:
[----:B------:R-:W-:Y:S05]  /*0aa0*/  BSYNC.RECONVERGENT B2 ;  /* 0x0000000000027941 */ /* 0x000fea0003800200 */
.L_x_124:
[----:B------:R-:W-:Y:S05]  /*0ab0*/  BRA `(.L_x_128) ;  /* 0x0000000000207947 */ /* 0x000fea0003800000 */
.L_x_123:
[----:B------:R-:W-:-:S04]  /*0ac0*/  LOP3.LUT R0, R10, 0x80000000, R9, 0x48, !PT ;  /* 0x800000000a007812 */ /* 0x000fc800078e4809 */
[----:B------:R-:W-:Y:S01]  /*0ad0*/  LOP3.LUT R0, R0, 0x7f800000, RZ, 0xfc, !PT ;  /* 0x7f80000000007812 */ /* 0x000fe200078efcff */
[----:B------:R-:W-:Y:S06]  /*0ae0*/  BRA `(.L_x_128) ;  /* 0x0000000000147947 */ /* 0x000fec0003800000 */
.L_x_122:
[----:B------:R-:W-:Y:S01]  /*0af0*/  LOP3.LUT R0, R10, 0x80000000, R9, 0x48, !PT ;  /* 0x800000000a007812 */ /* 0x000fe200078e4809 */
[----:B------:R-:W-:Y:S06]  /*0b00*/  BRA `(.L_x_128) ;  /* 0x00000000000c7947 */ /* 0x000fec0003800000 */
.L_x_121:
[----:B------:R-:W0:Y:S01]  /*0b10*/  MUFU.RSQ R0, -QNAN ;  /* 0xffc0000000007908 */ /* 0x000e220000001400 */
[----:B------:R-:W-:Y:S05]  /*0b20*/  BRA `(.L_x_128) ;  /* 0x0000000000047947 */ /* 0x000fea0003800000 */
.L_x_120:
[----:B------:R-:W-:-:S07]  /*0b30*/  FADD.FTZ R0, R0, R3 ;  /* 0x0000000300007221 */ /* 0x000fce0000010000 */
.L_x_128:
[----:B------:R-:W-:Y:S05]  /*0b40*/  BSYNC.RECONVERGENT B1 ;  /* 0x0000000000017941 */ /* 0x000fea0003800200 */
.L_x_118:
[----:B------:R-:W-:-:S04]  /*0b50*/  IMAD.MOV.U32 R3, RZ, RZ, 0x0 ;  /* 0x00000000ff037424 */ /* 0x000fc800078e00ff */
[----:B0-----:R-:W-:Y:S05]  /*0b60*/  RET.REL.NODEC R2 `(adagradfloat) ;  /* 0xfffffff402247950 */ /* 0x001fea0003c3ffff */
.L_x_129:
        /* <DEDUP_REMOVED lines=9> */
.L_x_213:


//--------------------- .text.nearestneighborNHWCBack --------------------------
	.section	.text.nearestneighborNHWCBack,"ax",@progbits
	.align	128
        .global         nearestneighborNHWCBack
        .type           nearestneighborNHWCBack,@function
        .size           nearestneighborNHWCBack,(.L_x_226 - nearestneighborNHWCBack)
        .other          nearestneighborNHWCBack,@"STO_CUDA_ENTRY STV_DEFAULT"
nearestneighborNHWCBack:
.text.nearestneighborNHWCBack:
        /* <DEDUP_REMOVED lines=9> */
[----:B------:R-:W1:Y:S01]  /*0090*/  LDCU UR8, c[0x0][0x380] ;  /* 0x00007000ff0877ac */ /* 0x000e620008000800 */
[----:B------:R-:W2:Y:S06]  /*00a0*/  LDCU UR4, c[0x0][0x3a0] ;  /* 0x00007400ff0477ac */ /* 0x000eac0008000800 */
[----:B------:R-:W3:Y:S01]  /*00b0*/  LDC.64 R2, c[0x0][0x390] ;  /* 0x0000e400ff027b82 */ /* 0x000ee20000000a00 */
[----:B------:R-:W4:Y:S01]  /*00c0*/  LDCU UR5, c[0x0][0x370] ;  /* 0x00006e00ff0577ac */ /* 0x000f220008000800 */
[----:B------:R-:W0:Y:S01]  /*00d0*/  LDCU.64 UR6, c[0x0][0x358] ;  /* 0x00006b00ff0677ac */ /* 0x000e220008000a00 */
[----:B-1----:R-:W-:-:S02]  /*00e0*/  UISETP.NE.AND UP0, UPT, UR8, URZ, UPT ;  /* 0x000000ff0800728c */ /* 0x002fc4000bf05270 */
[----:B--2---:R-:W-:Y:S01]  /*00f0*/  UIADD3 UR4, UPT, UPT, UR4, -0x1, URZ ;  /* 0xffffffff04047890 */ /* 0x004fe2000fffe0ff */
[----:B0-----:R-:W-:Y:S02]  /*0100*/  VIADD R0, R5, 0xffffffff ;  /* 0xffffffff05007836 */ /* 0x001fe40000000000 */
[----:B----4-:R-:W-:-:S03]  /*0110*/  IMAD R8, R8, UR5, RZ ;  /* 0x0000000508087c24 */ /* 0x010fc6000f8e02ff */
[----:B------:R-:W-:Y:S02]  /*0120*/  I2FP.F32.S32 R6, UR4 ;  /* 0x0000000400067c45 */ /* 0x000fe40008201400 */
[----:B------:R-:W-:Y:S01]  /*0130*/  I2FP.F32.S32 R0, R0 ;  /* 0x0000000000007245 */ /* 0x000fe20000201400 */
[----:B---3--:R-:W-:-:S04]  /*0140*/  IMAD R3, R3, R2, RZ ;  /* 0x0000000203037224 */ /* 0x008fc800078e02ff */
[----:B------:R-:W-:Y:S01]  /*0150*/  IMAD R3, R3, R4, RZ ;  /* 0x0000000403037224 */ /* 0x000fe200078e02ff */
[----:B------:R-:W-:Y:S06]  /*0160*/  BRA.U !UP0, `(.L_x_130) ;  /* 0x0000000508d47547 */ /* 0x000fec000b800000 */
[----:B------:R-:W-:Y:S01]  /*0170*/  IABS R9, R4 ;  /* 0x0000000400097213 */ /* 0x000fe20000000000 */
[----:B------:R-:W0:Y:S01]  /*0180*/  LDC R12, c[0x0][0x398] ;  /* 0x0000e600ff0c7b82 */ /* 0x000e220000000800 */
[----:B------:R-:W-:Y:S01]  /*0190*/  ISETP.NE.AND P0, PT, R2, RZ, PT ;  /* 0x000000ff0200720c */ /* 0x000fe20003f05270 */
[----:B------:R-:W1:Y:S01]  /*01a0*/  LDCU UR5, c[0x0][0x384] ;  /* 0x00007080ff0577ac */ /* 0x000e620008000800 */
[----:B------:R-:W2:Y:S01]  /*01b0*/  I2F.RP R15, R9 ;  /* 0x00000009000f7306 */ /* 0x000ea20000209400 */
[----:B------:R-:W-:Y:S01]  /*01c0*/  LOP3.LUT R2, RZ, R2, RZ, 0x33, !PT ;  /* 0x00000002ff027212 */ /* 0x000fe200078e33ff */
[----:B------:R-:W3:Y:S03]  /*01d0*/  LDCU UR4, c[0x0][0x3a8] ;  /* 0x00007500ff0477ac */ /* 0x000ee60008000800 */
[----:B------:R-:W4:Y:S01]  /*01e0*/  LDC R13, c[0x0][0x394] ;  /* 0x0000e500ff0d7b82 */ /* 0x000f220000000800 */
[----:B------:R-:W0:Y:S01]  /*01f0*/  LDCU.64 UR10, c[0x0][0x3a0] ;  /* 0x00007400ff0a77ac */ /* 0x000e220008000a00 */
[----:B------:R-:W0:Y:S06]  /*0200*/  LDCU.64 UR8, c[0x0][0x388] ;  /* 0x00007100ff0877ac */ /* 0x000e2c0008000a00 */
[----:B------:R-:W0:Y:S01]  /*0210*/  LDC R14, c[0x0][0x390] ;  /* 0x0000e400ff0e7b82 */ /* 0x000e220000000800 */
[----:B--2---:R-:W2:Y:S07]  /*0220*/  MUFU.RCP R15, R15 ;  /* 0x0000000f000f7308 */ /* 0x004eae0000001000 */
[----:B------:R-:W0:Y:S01]  /*0230*/  LDC.64 R4, c[0x0][0x3b0] ;  /* 0x0000ec00ff047b82 */ /* 0x000e220000000a00 */
[----:B--2---:R-:W-:-:S04]  /*0240*/  VIADD R10, R15, 0xffffffe ;  /* 0x0ffffffe0f0a7836 */ /* 0x004fc80000000000 */
[----:B------:R2:W5:Y:S02]  /*0250*/  F2I.FTZ.U32.TRUNC.NTZ R11, R10 ;  /* 0x0000000a000b7305 */ /* 0x000564000021f000 */
[----:B--2---:R-:W-:Y:S02]  /*0260*/  HFMA2 R10, -RZ, RZ, 0, 0 ;  /* 0x00000000ff0a7431 */ /* 0x004fe400000001ff */
[----:B-----5:R-:W-:-:S04]  /*0270*/  IMAD.MOV R16, RZ, RZ, -R11 ;  /* 0x000000ffff107224 */ /* 0x020fc800078e0a0b */
[----:B------:R-:W-:-:S04]  /*0280*/  IMAD R15, R16, R9, RZ ;  /* 0x00000009100f7224 */ /* 0x000fc800078e02ff */
[----:B-1-34-:R-:W-:-:S07]  /*0290*/  IMAD.HI.U32 R15, R11, R15, R10 ;  /* 0x0000000f0b0f7227 */ /* 0x01afce00078e000a */
.L_x_131:
[----:B01----:R-:W-:-:S05]  /*02a0*/  IMAD.WIDE R10, R7, 0x4, R4 ;  /* 0x00000004070a7825 */ /* 0x003fca00078e0204 */
[----:B------:R0:W2:Y:S01]  /*02b0*/  LDG.E R16, desc[UR6][R10.64] ;  /* 0x000000060a107981 */ /* 0x0000a2000c1e1900 */
[----:B------:R-:W-:Y:S01]  /*02c0*/  IABS R17, R13 ;  /* 0x0000000d00117213 */ /* 0x000fe20000000000 */
[----:B------:R-:W-:Y:S01]  /*02d0*/  IMAD.MOV.U32 R22, RZ, RZ, 0x3f000000 ;  /* 0x3f000000ff167424 */ /* 0x000fe200078e00ff */
[----:B------:R-:W-:Y:S02]  /*02e0*/  IABS R20, R7 ;  /* 0x0000000700147213 */ /* 0x000fe40000000000 */
[----:B------:R-:W1:Y:S01]  /*02f0*/  I2F.RP R19, R17 ;  /* 0x0000001100137306 */ /* 0x000e620000209400 */
[----:B------:R-:W-:Y:S02]  /*0300*/  IABS R23, R12 ;  /* 0x0000000c00177213 */ /* 0x000fe40000000000 */
[----:B------:R-:W-:Y:S01]  /*0310*/  IMAD.HI.U32 R18, R15, R20, RZ ;  /* 0x000000140f127227 */ /* 0x000fe200078e00ff */
[----:B0-----:R-:W-:-:S03]  /*0320*/  LOP3.LUT R10, R7, R12, RZ, 0x3c, !PT ;  /* 0x0000000c070a7212 */ /* 0x001fc600078e3cff */
[----:B------:R-:W-:Y:S01]  /*0330*/  IMAD.MOV R21, RZ, RZ, -R18 ;  /* 0x000000ffff157224 */ /* 0x000fe200078e0a12 */
[----:B------:R-:W-:-:S03]  /*0340*/  ISETP.GE.AND P2, PT, R10, RZ, PT ;  /* 0x000000ff0a00720c */ /* 0x000fc60003f46270 */
[----:B------:R-:W-:Y:S01]  /*0350*/  IMAD R20, R23, R21, R20 ;  /* 0x0000001517147224 */ /* 0x000fe200078e0214 */
[----:B------:R-:W-:Y:S01]  /*0360*/  IABS R21, R14 ;  /* 0x0000000e00157213 */ /* 0x000fe20000000000 */
[----:B-1----:R-:W0:Y:S03]  /*0370*/  MUFU.RCP R19, R19 ;  /* 0x0000001300137308 */ /* 0x002e260000001000 */
[----:B------:R-:W-:-:S13]  /*0380*/  ISETP.GT.U32.AND P3, PT, R9, R20, PT ;  /* 0x000000140900720c */ /* 0x000fda0003f64070 */
[----:B------:R-:W-:Y:S01]  /*0390*/  @!P3 IMAD.IADD R20, R20, 0x1, -R23 ;  /* 0x000000011414b824 */ /* 0x000fe200078e0a17 */
[----:B------:R-:W-:Y:S01]  /*03a0*/  @!P3 IADD3 R18, PT, PT, R18, 0x1, RZ ;  /* 0x000000011212b810 */ /* 0x000fe20007ffe0ff */
[----:B0-----:R-:W-:Y:S01]  /*03b0*/  VIADD R11, R19, 0xffffffe ;  /* 0x0ffffffe130b7836 */ /* 0x001fe20000000000 */
[----:B------:R-:W-:Y:S02]  /*03c0*/  ISETP.NE.AND P3, PT, R12, RZ, PT ;  /* 0x000000ff0c00720c */ /* 0x000fe40003f65270 */
[----:B------:R-:W-:-:S03]  /*03d0*/  ISETP.GE.U32.AND P1, PT, R20, R9, PT ;  /* 0x000000091400720c */ /* 0x000fc60003f26070 */
[----:B------:R-:W0:Y:S10]  /*03e0*/  F2I.FTZ.U32.TRUNC.NTZ R11, R11 ;  /* 0x0000000b000b7305 */ /* 0x000e34000021f000 */
[----:B------:R-:W-:-:S04]  /*03f0*/  @P1 VIADD R18, R18, 0x1 ;  /* 0x0000000112121836 */ /* 0x000fc80000000000 */
[----:B------:R-:W-:Y:S01]  /*0400*/  @!P2 IMAD.MOV R18, RZ, RZ, -R18 ;  /* 0x000000ffff12a224 */ /* 0x000fe200078e0a12 */
[----:B------:R-:W-:Y:S01]  /*0410*/  @!P3 LOP3.LUT R18, RZ, R12, RZ, 0x33, !PT ;  /* 0x0000000cff12b212 */ /* 0x000fe200078e33ff */
[----:B0-----:R-:W-:-:S03]  /*0420*/  IMAD.MOV R10, RZ, RZ, -R11 ;  /* 0x000000ffff0a7224 */ /* 0x001fc600078e0a0b */
[----:B------:R-:W-:Y:S01]  /*0430*/  IABS R20, R18 ;  /* 0x0000001200147213 */ /* 0x000fe20000000000 */
[----:B------:R-:W-:Y:S01]  /*0440*/  IMAD R19, R10, R17, RZ ;  /* 0x000000110a137224 */ /* 0x000fe200078e02ff */
[----:B------:R-:W-:-:S05]  /*0450*/  MOV R10, RZ ;  /* 0x000000ff000a7202 */ /* 0x000fca0000000f00 */
[----:B------:R-:W-:-:S04]  /*0460*/  IMAD.HI.U32 R10, R11, R19, R10 ;  /* 0x000000130b0a7227 */ /* 0x000fc800078e000a */
[----:B------:R-:W-:Y:S02]  /*0470*/  IMAD.MOV.U32 R19, RZ, RZ, R21 ;  /* 0x000000ffff137224 */ /* 0x000fe400078e0015 */
[----:B------:R-:W-:Y:S02]  /*0480*/  IMAD.HI.U32 R10, R10, R20, RZ ;  /* 0x000000140a0a7227 */ /* 0x000fe400078e00ff */
[----:B------:R-:W0:Y:S02]  /*0490*/  I2F.RP R21, R19 ;  /* 0x0000001300157306 */ /* 0x000e240000209400 */
[----:B------:R-:W-:-:S04]  /*04a0*/  IMAD.MOV R11, RZ, RZ, -R10 ;  /* 0x000000ffff0b7224 */ /* 0x000fc800078e0a0a */
[----:B------:R-:W-:-:S05]  /*04b0*/  IMAD R20, R17, R11, R20 ;  /* 0x0000000b11147224 */ /* 0x000fca00078e0214 */
[----:B------:R-:W-:Y:S01]  /*04c0*/  ISETP.GT.U32.AND P3, PT, R17, R20, PT ;  /* 0x000000141100720c */ /* 0x000fe20003f64070 */
[----:B0-----:R-:W0:-:S12]  /*04d0*/  MUFU.RCP R21, R21 ;  /* 0x0000001500157308 */ /* 0x001e180000001000 */
[----:B------:R-:W-:Y:S02]  /*04e0*/  @!P3 IMAD.IADD R20, R20, 0x1, -R17 ;  /* 0x000000011414b824 */ /* 0x000fe400078e0a11 */
[----:B------:R-:W-:Y:S01]  /*04f0*/  @!P3 VIADD R10, R10, 0x1 ;  /* 0x000000010a0ab836 */ /* 0x000fe20000000000 */
[----:B------:R-:W-:Y:S02]  /*0500*/  ISETP.NE.AND P3, PT, R13, RZ, PT ;  /* 0x000000ff0d00720c */ /* 0x000fe40003f65270 */
[----:B------:R-:W-:Y:S02]  /*0510*/  ISETP.GE.U32.AND P1, PT, R20, R17, PT ;  /* 0x000000111400720c */ /* 0x000fe40003f26070 */
[----:B------:R-:W-:Y:S02]  /*0520*/  LOP3.LUT R17, R18, R13, RZ, 0x3c, !PT ;  /* 0x0000000d12117212 */ /* 0x000fe400078e3cff */
[----:B0-----:R-:W-:Y:S02]  /*0530*/  IADD3 R11, PT, PT, R21, 0xffffffe, RZ ;  /* 0x0ffffffe150b7810 */ /* 0x001fe40007ffe0ff */
[----:B------:R-:W-:-:S04]  /*0540*/  ISETP.GE.AND P2, PT, R17, RZ, PT ;  /* 0x000000ff1100720c */ /* 0x000fc80003f46270 */
[----:B------:R-:W0:Y:S03]  /*0550*/  F2I.FTZ.U32.TRUNC.NTZ R11, R11 ;  /* 0x0000000b000b7305 */ /* 0x000e26000021f000 */
[----:B------:R-:W-:-:S04]  /*0560*/  @P1 VIADD R10, R10, 0x1 ;  /* 0x000000010a0a1836 */ /* 0x000fc80000000000 */
[----:B------:R-:W-:-:S04]  /*0570*/  IMAD.MOV.U32 R17, RZ, RZ, R10 ;  /* 0x000000ffff117224 */ /* 0x000fc800078e000a */
[----:B------:R-:W-:Y:S01]  /*0580*/  @!P2 IMAD.MOV R17, RZ, RZ, -R17 ;  /* 0x000000ffff11a224 */ /* 0x000fe200078e0a11 */
[----:B------:R-:W-:Y:S02]  /*0590*/  @!P3 LOP3.LUT R17, RZ, R13, RZ, 0x33, !PT ;  /* 0x0000000dff11b212 */ /* 0x000fe400078e33ff */
[----:B0-----:R-:W-:Y:S02]  /*05a0*/  IADD3 R10, PT, PT, RZ, -R11, RZ ;  /* 0x8000000bff0a7210 */ /* 0x001fe40007ffe0ff */
[----:B------:R-:W-:-:S03]  /*05b0*/  IABS R20, R17 ;  /* 0x0000001100147213 */ /* 0x000fc60000000000 */
[----:B------:R-:W-:Y:S02]  /*05c0*/  IMAD R21, R10, R19, RZ ;  /* 0x000000130a157224 */ /* 0x000fe400078e02ff */
[----:B------:R-:W-:-:S04]  /*05d0*/  IMAD.MOV.U32 R10, RZ, RZ, RZ ;  /* 0x000000ffff0a7224 */ /* 0x000fc800078e00ff */
[----:B------:R-:W-:-:S06]  /*05e0*/  IMAD.HI.U32 R10, R11, R21, R10 ;  /* 0x000000150b0a7227 */ /* 0x000fcc00078e000a */
[----:B------:R-:W-:-:S04]  /*05f0*/  IMAD.HI.U32 R10, R10, R20, RZ ;  /* 0x000000140a0a7227 */ /* 0x000fc800078e00ff */
[----:B------:R-:W-:-:S04]  /*0600*/  IMAD.MOV R11, RZ, RZ, -R10 ;  /* 0x000000ffff0b7224 */ /* 0x000fc800078e0a0a */
[----:B------:R-:W-:Y:S01]  /*0610*/  IMAD R20, R19, R11, R20 ;  /* 0x0000000b13147224 */ /* 0x000fe200078e0214 */
[----:B------:R-:W-:-:S04]  /*0620*/  LOP3.LUT R11, R17, R14, RZ, 0x3c, !PT ;  /* 0x0000000e110b7212 */ /* 0x000fc800078e3cff */
[----:B------:R-:W-:Y:S02]  /*0630*/  ISETP.GT.U32.AND P2, PT, R19, R20, PT ;  /* 0x000000141300720c */ /* 0x000fe40003f44070 */
[----:B------:R-:W-:Y:S02]  /*0640*/  ISETP.GE.AND P3, PT, R11, RZ, PT ;  /* 0x000000ff0b00720c */ /* 0x000fe40003f66270 */
[----:B------:R-:W-:-:S05]  /*0650*/  IADD3 R11, PT, PT, -R17, RZ, RZ ;  /* 0x000000ff110b7210 */ /* 0x000fca0007ffe1ff */
[----:B------:R-:W-:Y:S01]  /*0660*/  IMAD R11, R13, R11, R18 ;  /* 0x0000000b0d0b7224 */ /* 0x000fe200078e0212 */
[----:B------:R-:W-:-:S03]  /*0670*/  IADD3 R18, PT, PT, -R18, RZ, RZ ;  /* 0x000000ff12127210 */ /* 0x000fc60007ffe1ff */
[----:B------:R-:W-:Y:S01]  /*0680*/  @!P2 IADD3 R20, PT, PT, R20, -R19, RZ ;  /* 0x800000131414a210 */ /* 0x000fe20007ffe0ff */
[----:B------:R-:W-:Y:S01]  /*0690*/  @!P2 VIADD R10, R10, 0x1 ;  /* 0x000000010a0aa836 */ /* 0x000fe20000000000 */
[----:B------:R-:W-:Y:S01]  /*06a0*/  I2FP.F32.S32 R11, R11 ;  /* 0x0000000b000b7245 */ /* 0x000fe20000201400 */
[----:B------:R-:W-:Y:S01]  /*06b0*/  IMAD R18, R12, R18, R7 ;  /* 0x000000120c127224 */ /* 0x000fe200078e0207 */
[----:B------:R-:W-:-:S03]  /*06c0*/  ISETP.GE.U32.AND P1, PT, R20, R19, PT ;  /* 0x000000131400720c */ /* 0x000fc60003f26070 */
[----:B------:R-:W-:-:S05]  /*06d0*/  FMUL R11, R11, UR4 ;  /* 0x000000040b0b7c20 */ /* 0x000fca0008400000 */
[----:B------:R-:W-:-:S05]  /*06e0*/  LOP3.LUT R20, R22, 0x80000000, R11, 0xb8, !PT ;  /* 0x8000000016147812 */ /* 0x000fca00078eb80b */
[----:B------:R-:W-:-:S04]  /*06f0*/  @P1 VIADD R10, R10, 0x1 ;  /* 0x000000010a0a1836 */ /* 0x000fc80000000000 */
[----:B------:R-:W-:-:S05]  /*0700*/  @!P3 IMAD.MOV R10, RZ, RZ, -R10 ;  /* 0x000000ffff0ab224 */ /* 0x000fca00078e0a0a */
[----:B------:R-:W-:-:S05]  /*0710*/  SEL R10, R2, R10, !P0 ;  /* 0x0000000a020a7207 */ /* 0x000fca0004000000 */
[----:B------:R-:W-:Y:S02]  /*0720*/  IMAD.MOV R19, RZ, RZ, -R10 ;  /* 0x000000ffff137224 */ /* 0x000fe400078e0a0a */
[----:B------:R-:W-:Y:S02]  /*0730*/  IMAD R10, R3, R10, RZ ;  /* 0x0000000a030a7224 */ /* 0x000fe400078e02ff */
[----:B------:R-:W-:Y:S02]  /*0740*/  IMAD R17, R14, R19, R17 ;  /* 0x000000130e117224 */ /* 0x000fe400078e0211 */
[----:B------:R-:W-:-:S03]  /*0750*/  FADD.RZ R19, R11, R20 ;  /* 0x000000140b137221 */ /* 0x000fc6000000c000 */
[----:B------:R-:W-:-:S03]  /*0760*/  I2FP.F32.S32 R17, R17 ;  /* 0x0000001100117245 */ /* 0x000fc60000201400 */
[----:B------:R-:W0:Y:S02]  /*0770*/  FRND.TRUNC R19, R19 ;  /* 0x0000001300137307 */ /* 0x000e24000020d000 */
[----:B------:R-:W-:-:S05]  /*0780*/  FMUL R17, R17, UR11 ;  /* 0x0000000b11117c20 */ /* 0x000fca0008400000 */
[----:B------:R-:W-:-:S05]  /*0790*/  LOP3.LUT R20, R22, 0x80000000, R17, 0xb8, !PT ;  /* 0x8000000016147812 */ /* 0x000fca00078eb811 */
[----:B------:R-:W-:Y:S01]  /*07a0*/  FADD.RZ R20, R17, R20 ;  /* 0x0000001411147221 */ /* 0x000fe2000000c000 */
[----:B0-----:R-:W-:-:S03]  /*07b0*/  FMNMX R21, R6, R19, PT ;  /* 0x0000001306157209 */ /* 0x001fc60003800000 */
[----:B------:R-:W0:Y:S08]  /*07c0*/  FRND.TRUNC R11, R20 ;  /* 0x00000014000b7307 */ /* 0x000e30000020d000 */
[----:B------:R-:W-:Y:S01]  /*07d0*/  F2I.TRUNC.NTZ R22, R21 ;  /* 0x0000001500167305 */ /* 0x000fe2000020f100 */
[----:B0-----:R-:W-:-:S07]  /*07e0*/  FMNMX R17, R0, R11, PT ;  /* 0x0000000b00117209 */ /* 0x001fce0003800000 */
[----:B------:R-:W0:Y:S02]  /*07f0*/  F2I.TRUNC.NTZ R17, R17 ;  /* 0x0000001100117305 */ /* 0x000e24000020f100 */
[----:B0-----:R-:W-:-:S04]  /*0800*/  IMAD R11, R17, UR10, R22 ;  /* 0x0000000a110b7c24 */ /* 0x001fc8000f8e0216 */
[----:B------:R-:W-:-:S05]  /*0810*/  IMAD R11, R11, R12, R18 ;  /* 0x0000000c0b0b7224 */ /* 0x000fca00078e0212 */
[----:B------:R-:W-:Y:S02]  /*0820*/  SHF.R.S32.HI R19, RZ, 0x1f, R11 ;  /* 0x0000001fff137819 */ /* 0x000fe4000001140b */
[----:B------:R-:W-:Y:S01]  /*0830*/  IADD3 R11, P1, PT, R10, R11, RZ ;  /* 0x0000000b0a0b7210 */ /* 0x000fe20007f3e0ff */
[----:B------:R-:W-:-:S03]  /*0840*/  IMAD.IADD R7, R8, 0x1, R7 ;  /* 0x0000000108077824 */ /* 0x000fc600078e0207 */
[----:B------:R-:W-:Y:S02]  /*0850*/  LEA.HI.X.SX32 R18, R10, R19, 0x1, P1 ;  /* 0x000000130a127211 */ /* 0x000fe400008f0eff */
[----:B------:R-:W-:-:S04]  /*0860*/  LEA R10, P1, R11, UR8, 0x2 ;  /* 0x000000080b0a7c11 */ /* 0x000fc8000f8210ff */
[----:B------:R-:W-:Y:S02]  /*0870*/  LEA.HI.X R11, R11, UR9, R18, 0x2, P1 ;  /* 0x000000090b0b7c11 */ /* 0x000fe400088f1412 */
[----:B------:R-:W-:-:S03]  /*0880*/  ISETP.GE.AND P1, PT, R7, UR5, PT ;  /* 0x0000000507007c0c */ /* 0x000fc6000bf26270 */
[----:B--2---:R1:W-:Y:S10]  /*0890*/  REDG.E.ADD.F32.FTZ.RN.STRONG.GPU desc[UR6][R10.64], R16 ;  /* 0x000000100a0079a6 */ /* 0x0043f4000c12f306 */
[----:B------:R-:W-:Y:S05]  /*08a0*/  @!P1 BRA `(.L_x_131) ;  /* 0xfffffff8007c9947 */ /* 0x000fea000383ffff */
[----:B------:R-:W-:Y:S05]  /*08b0*/  EXIT ;  /* 0x000000000000794d */ /* 0x000fea0003800000 */
.L_x_130:
        /* <DEDUP_REMOVED lines=15> */
[----:B--2---:R-:W-:Y:S01]  /*09b0*/  IMAD.MOV.U32 R10, RZ, RZ, RZ ;  /* 0x000000ffff0a7224 */ /* 0x004fe200078e00ff */
[----:B-----5:R-:W-:-:S05]  /*09c0*/  IADD3 R16, PT, PT, RZ, -R11, RZ ;  /* 0x8000000bff107210 */ /* 0x020fca0007ffe0ff */
[----:B------:R-:W-:-:S04]  /*09d0*/  IMAD R15, R16, R9, RZ ;  /* 0x00000009100f7224 */ /* 0x000fc800078e02ff */
[----:B-1-34-:R-:W-:-:S07]  /*09e0*/  IMAD.HI.U32 R15, R11, R15, R10 ;  /* 0x0000000f0b0f7227 */ /* 0x01afce00078e000a */
.L_x_132:
[----:B01----:R-:W-:-:S05]  /*09f0*/  IMAD.WIDE R10, R7, 0x4, R4 ;  /* 0x00000004070a7825 */ /* 0x003fca00078e0204 */
[----:B------:R0:W2:Y:S01]  /*0a00*/  LDG.E R16, desc[UR6][R10.64] ;  /* 0x000000060a107981 */ /* 0x0000a2000c1e1900 */
[----:B------:R-:W-:Y:S02]  /*0a10*/  IABS R17, R13 ;  /* 0x0000000d00117213 */ /* 0x000fe40000000000 */
        /* <DEDUP_REMOVED lines=8> */
[----:B-1----:R-:W0:Y:S04]  /*0aa0*/  MUFU.RCP R22, R22 ;  /* 0x0000001600167308 */ /* 0x002e280000001000 */
[----:B------:R-:W-:-:S13]  /*0ab0*/  ISETP.GT.U32.AND P3, PT, R9, R20, PT ;  /* 0x000000140900720c */ /* 0x000fda0003f64070 */
[----:B------:R-:W-:Y:S01]  /*0ac0*/  @!P3 IADD3 R20, PT, PT, R20, -R21, RZ ;  /* 0x800000151414b210 */ /* 0x000fe20007ffe0ff */
[----:B------:R-:W-:Y:S01]  /*0ad0*/  @!P3 VIADD R18, R18, 0x1 ;  /* 0x000000011212b836 */ /* 0x000fe20000000000 */
[----:B------:R-:W-:Y:S01]  /*0ae0*/  ISETP.NE.AND P3, PT, R12, RZ, PT ;  /* 0x000000ff0c00720c */ /* 0x000fe20003f65270 */
[----:B0-----:R-:W-:Y:S01]  /*0af0*/  VIADD R11, R22, 0xffffffe ;  /* 0x0ffffffe160b7836 */ /* 0x001fe20000000000 */
[----:B------:R-:W-:Y:S02]  /*0b00*/  ISETP.GE.U32.AND P2, PT, R20, R9, PT ;  /* 0x000000091400720c */ /* 0x000fe40003f46070 */
[----:B------:R-:W-:-:S03]  /*0b10*/  IABS R21, R14 ;  /* 0x0000000e00157213 */ /* 0x000fc60000000000 */
[----:B------:R-:W0:Y:S08]  /*0b20*/  F2I.FTZ.U32.TRUNC.NTZ R11, R11 ;  /* 0x0000000b000b7305 */ /* 0x000e30000021f000 */
[----:B------:R-:W-:-:S05]  /*0b30*/  @P2 IADD3 R18, PT, PT, R18, 0x1, RZ ;  /* 0x0000000112122810 */ /* 0x000fca0007ffe0ff */
        /* <DEDUP_REMOVED lines=14> */
[-C--:B------:R-:W-:Y:S01]  /*0c20*/  @!P3 IADD3 R20, PT, PT, R20, -R17.reuse, RZ ;  /* 0x800000111414b210 */ /* 0x080fe20007ffe0ff */
[----:B------:R-:W-:Y:S01]  /*0c30*/  @!P3 VIADD R10, R10, 0x1 ;  /* 0x000000010a0ab836 */ /* 0x000fe20000000000 */
[----:B------:R-:W-:Y:S02]  /*0c40*/  ISETP.NE.AND P3, PT, R13, RZ, PT ;  /* 0x000000ff0d00720c */ /* 0x000fe40003f65270 */
[----:B------:R-:W-:Y:S02]  /*0c50*/  ISETP.GE.U32.AND P2, PT, R20, R17, PT ;  /* 0x000000111400720c */ /* 0x000fe40003f46070 */
[----:B------:R-:W-:Y:S01]  /*0c60*/  LOP3.LUT R17, R18, R13, RZ, 0x3c, !PT ;  /* 0x0000000d12117212 */ /* 0x000fe200078e3cff */
[----:B0-----:R-:W-:-:S03]  /*0c70*/  VIADD R11, R21, 0xffffffe ;  /* 0x0ffffffe150b7836 */ /* 0x001fc60000000000 */
[----:B------:R-:W-:-:S03]  /*0c80*/  ISETP.GE.AND P1, PT, R17, RZ, PT ;  /* 0x000000ff1100720c */ /* 0x000fc60003f26270 */
[----:B------:R-:W0:Y:S04]  /*0c90*/  F2I.FTZ.U32.TRUNC.NTZ R11, R11 ;  /* 0x0000000b000b7305 */ /* 0x000e28000021f000 */
[----:B------:R-:W-:-:S05]  /*0ca0*/  @P2 IADD3 R10, PT, PT, R10, 0x1, RZ ;  /* 0x000000010a0a2810 */ /* 0x000fca0007ffe0ff */
[----:B------:R-:W-:-:S05]  /*0cb0*/  IMAD.MOV.U32 R17, RZ, RZ, R10 ;  /* 0x000000ffff117224 */ /* 0x000fca00078e000a */
[----:B------:R-:W-:Y:S01]  /*0cc0*/  @!P1 IADD3 R17, PT, PT, -R17, RZ, RZ ;  /* 0x000000ff11119210 */ /* 0x000fe20007ffe1ff */
[----:B0-----:R-:W-:Y:S01]  /*0cd0*/  IMAD.MOV R10, RZ, RZ, -R11 ;  /* 0x000000ffff0a7224 */ /* 0x001fe200078e0a0b */
[----:B------:R-:W-:-:S03]  /*0ce0*/  @!P3 LOP3.LUT R17, RZ, R13, RZ, 0x33, !PT ;  /* 0x0000000dff11b212 */ /* 0x000fc600078e33ff */
[----:B------:R-:W-:Y:S01]  /*0cf0*/  IMAD R21, R10, R19, RZ ;  /* 0x000000130a157224 */ /* 0x000fe200078e02ff */
[----:B------:R-:W-:Y:S01]  /*0d00*/  IABS R20, R17 ;  /* 0x0000001100147213 */ /* 0x000fe20000000000 */
[----:B------:R-:W-:-:S04]  /*0d10*/  IMAD.MOV.U32 R10, RZ, RZ, RZ ;  /* 0x000000ffff0a7224 */ /* 0x000fc800078e00ff */
[----:B------:R-:W-:-:S06]  /*0d20*/  IMAD.HI.U32 R21, R11, R21, R10 ;  /* 0x000000150b157227 */ /* 0x000fcc00078e000a */
[----:B------:R-:W-:-:S04]  /*0d30*/  IMAD.HI.U32 R10, R21, R20, RZ ;  /* 0x00000014150a7227 */ /* 0x000fc800078e00ff */
[----:B------:R-:W-:-:S04]  /*0d40*/  IMAD.MOV R11, RZ, RZ, -R10 ;  /* 0x000000ffff0b7224 */ /* 0x000fc800078e0a0a */
[----:B------:R-:W-:Y:S01]  /*0d50*/  IMAD R20, R19, R11, R20 ;  /* 0x0000000b13147224 */ /* 0x000fe200078e0214 */
[----:B------:R-:W-:-:S04]  /*0d60*/  LOP3.LUT R11, R17, R14, RZ, 0x3c, !PT ;  /* 0x0000000e110b7212 */ /* 0x000fc800078e3cff */
[----:B------:R-:W-:Y:S02]  /*0d70*/  ISETP.GT.U32.AND P2, PT, R19, R20, PT ;  /* 0x000000141300720c */ /* 0x000fe40003f44070 */
[----:B------:R-:W-:Y:S01]  /*0d80*/  ISETP.GE.AND P3, PT, R11, RZ, PT ;  /* 0x000000ff0b00720c */ /* 0x000fe20003f66270 */
[----:B------:R-:W-:-:S04]  /*0d90*/  IMAD.MOV R11, RZ, RZ, -R17 ;  /* 0x000000ffff0b7224 */ /* 0x000fc800078e0a11 */
[----:B------:R-:W-:Y:S01]  /*0da0*/  IMAD R11, R13, R11, R18 ;  /* 0x0000000b0d0b7224 */ /* 0x000fe200078e0212 */
[----:B------:R-:W-:-:S04]  /*0db0*/  IADD3 R18, PT, PT, -R18, RZ, RZ ;  /* 0x000000ff12127210 */ /* 0x000fc80007ffe1ff */
[----:B------:R-:W-:Y:S01]  /*0dc0*/  I2FP.F32.S32 R11, R11 ;  /* 0x0000000b000b7245 */ /* 0x000fe20000201400 */
[----:B------:R-:W-:Y:S01]  /*0dd0*/  @!P2 VIADD R10, R10, 0x1 ;  /* 0x000000010a0aa836 */ /* 0x000fe20000000000 */
[-C--:B------:R-:W-:Y:S01]  /*0de0*/  @!P2 IADD3 R20, PT, PT, R20, -R19.reuse, RZ ;  /* 0x800000131414a210 */ /* 0x080fe20007ffe0ff */
[----:B------:R-:W-:Y:S02]  /*0df0*/  IMAD R18, R12, R18, R7 ;  /* 0x000000120c127224 */ /* 0x000fe400078e0207 */
[----:B------:R-:W-:Y:S01]  /*0e00*/  FMUL R11, R11, UR4 ;  /* 0x000000040b0b7c20 */ /* 0x000fe20008400000 */
[----:B------:R-:W-:-:S05]  /*0e10*/  ISETP.GE.U32.AND P1, PT, R20, R19, PT ;  /* 0x000000131400720c */ /* 0x000fca0003f26070 */
[----:B------:R-:W0:Y:S08]  /*0e20*/  FRND.FLOOR R11, R11 ;  /* 0x0000000b000b7307 */ /* 0x000e300000205000 */
[----:B------:R-:W-:-:S05]  /*0e30*/  @P1 VIADD R10, R10, 0x1 ;  /* 0x000000010a0a1836 */ /* 0x000fca0000000000 */
[----:B------:R-:W-:Y:S02]  /*0e40*/  @!P3 IADD3 R10, PT, PT, -R10, RZ, RZ ;  /* 0x000000ff0a0ab210 */ /* 0x000fe40007ffe1ff */
[----:B0-----:R-:W-:Y:S02]  /*0e50*/  FMNMX R20, R6, R11, PT ;  /* 0x0000000b06147209 */ /* 0x001fe40003800000 */
[----:B------:R-:W-:-:S04]  /*0e60*/  SEL R10, R2, R10, !P0 ;  /* 0x0000000a020a7207 */ /* 0x000fc80004000000 */
[----:B------:R-:W-:Y:S01]  /*0e70*/  F2I.TRUNC.NTZ R20, R20 ;  /* 0x0000001400147305 */ /* 0x000fe2000020f100 */
[----:B------:R-:W-:Y:S02]  /*0e80*/  IMAD.MOV R19, RZ, RZ, -R10 ;  /* 0x000000ffff137224 */ /* 0x000fe400078e0a0a */
[----:B------:R-:W-:Y:S02]  /*0e90*/  IMAD R10, R3, R10, RZ ;  /* 0x0000000a030a7224 */ /* 0x000fe400078e02ff */
[----:B------:R-:W-:-:S05]  /*0ea0*/  IMAD R17, R14, R19, R17 ;  /* 0x000000130e117224 */ /* 0x000fca00078e0211 */
[----:B------:R-:W-:-:S05]  /*0eb0*/  I2FP.F32.S32 R17, R17 ;  /* 0x0000001100117245 */ /* 0x000fca0000201400 */
[----:B------:R-:W-:-:S06]  /*0ec0*/  FMUL R17, R17, UR9 ;  /* 0x0000000911117c20 */ /* 0x000fcc0008400000 */
[----:B------:R-:W0:Y:S02]  /*0ed0*/  FRND.FLOOR R17, R17 ;  /* 0x0000001100117307 */ /* 0x000e240000205000 */
[----:B0-----:R-:W-:-:S06]  /*0ee0*/  FMNMX R19, R0, R17, PT ;  /* 0x0000001100137209 */ /* 0x001fcc0003800000 */
        /* <DEDUP_REMOVED lines=13> */
.L_x_133:
        /* <DEDUP_REMOVED lines=12> */
.L_x_226:


//--------------------- .text.nearestneighborNCHWBack --------------------------
	.section	.text.nearestneighborNCHWBack,"ax",@progbits
	.align	128
        .global         nearestneighborNCHWBack
        .type           nearestneighborNCHWBack,@function
        .size           nearestneighborNCHWBack,(.L_x_227 - nearestneighborNCHWBack)
        .other          nearestneighborNCHWBack,@"STO_CUDA_ENTRY STV_DEFAULT"
nearestneighborNCHWBack:
.text.nearestneighborNCHWBack:
        /* <DEDUP_REMOVED lines=8> */
[----:B------:R-:W0:Y:S01]  /*0080*/  LDCU UR7, c[0x0][0x380] ;  /* 0x00007000ff0777ac */ /* 0x000e220008000800 */
[----:B------:R-:W1:Y:S01]  /*0090*/  LDC.64 R2, c[0x0][0x390] ;  /* 0x0000e400ff027b82 */ /* 0x000e620000000a00 */
[----:B------:R-:W2:Y:S01]  /*00a0*/  LDCU UR4, c[0x0][0x39c] ;  /* 0x00007380ff0477ac */ /* 0x000ea20008000800 */
[----:B------:R-:W3:Y:S01]  /*00b0*/  LDCU UR5, c[0x0][0x3a0] ;  /* 0x00007400ff0577ac */ /* 0x000ee20008000800 */
[----:B------:R-:W4:Y:S01]  /*00c0*/  LDCU UR6, c[0x0][0x370] ;  /* 0x00006e00ff0677ac */ /* 0x000f220008000800 */
[----:B------:R-:W1:Y:S01]  /*00d0*/  LDCU.64 UR8, c[0x0][0x358] ;  /* 0x00006b00ff0877ac */ /* 0x000e620008000a00 */
[----:B0-----:R-:W-:Y:S02]  /*00e0*/  UISETP.NE.AND UP0, UPT, UR7, URZ, UPT ;  /* 0x000000ff0700728c */ /* 0x001fe4000bf05270 */
[----:B--2---:R-:W-:Y:S01]  /*00f0*/  UIADD3 UR4, UPT, UPT, UR4, -0x1, URZ ;  /* 0xffffffff04047890 */ /* 0x004fe2000fffe0ff */
[----:B-1----:R-:W-:Y:S01]  /*0100*/  IMAD R7, R3, R2, RZ ;  /* 0x0000000203077224 */ /* 0x002fe200078e02ff */
[----:B---3--:R-:W-:-:S04]  /*0110*/  UIADD3 UR5, UPT, UPT, UR5, -0x1, URZ ;  /* 0xffffffff05057890 */ /* 0x008fc8000fffe0ff */
[----:B------:R-:W-:Y:S01]  /*0120*/  I2FP.F32.S32 R6, UR4 ;  /* 0x0000000400067c45 */ /* 0x000fe20008201400 */
[----:B----4-:R-:W-:Y:S01]  /*0130*/  IMAD R8, R8, UR6, RZ ;  /* 0x0000000608087c24 */ /* 0x010fe2000f8e02ff */
[----:B------:R-:W-:Y:S01]  /*0140*/  I2FP.F32.S32 R0, UR5 ;  /* 0x0000000500007c45 */ /* 0x000fe20008201400 */
[----:B------:R-:W-:Y:S06]  /*0150*/  BRA.U !UP0, `(.L_x_134) ;  /* 0x0000000508d07547 */ /* 0x000fec000b800000 */
[----:B------:R-:W-:Y:S01]  /*0160*/  IABS R10, R3 ;  /* 0x00000003000a7213 */ /* 0x000fe20000000000 */
[----:B------:R-:W0:Y:S01]  /*0170*/  LDC R13, c[0x0][0x398] ;  /* 0x0000e600ff0d7b82 */ /* 0x000e220000000800 */
[----:B------:R-:W1:Y:S02]  /*0180*/  LDCU UR4, c[0x0][0x398] ;  /* 0x00007300ff0477ac */ /* 0x000e640008000800 */
[----:B------:R-:W2:Y:S01]  /*0190*/  I2F.RP R14, R10 ;  /* 0x0000000a000e7306 */ /* 0x000ea20000209400 */
[----:B------:R-:W3:Y:S04]  /*01a0*/  LDCU UR10, c[0x0][0x39c] ;  /* 0x00007380ff0a77ac */ /* 0x000ee80008000800 */
[----:B------:R-:W4:Y:S01]  /*01b0*/  LDC R12, c[0x0][0x394] ;  /* 0x0000e500ff0c7b82 */ /* 0x000f220000000800 */
[----:B------:R-:W0:Y:S01]  /*01c0*/  LDCU UR11, c[0x0][0x384] ;  /* 0x00007080ff0b77ac */ /* 0x000e220008000800 */
[----:B------:R-:W0:Y:S06]  /*01d0*/  LDCU UR5, c[0x0][0x3a8] ;  /* 0x00007500ff0577ac */ /* 0x000e2c0008000800 */
[----:B------:R-:W0:Y:S01]  /*01e0*/  LDC R11, c[0x0][0x390] ;  /* 0x0000e400ff0b7b82 */ /* 0x000e220000000800 */
[----:B------:R-:W0:Y:S01]  /*01f0*/  LDCU.64 UR12, c[0x0][0x3a0] ;  /* 0x00007400ff0c77ac */ /* 0x000e220008000a00 */
[----:B--2---:R-:W2:Y:S01]  /*0200*/  MUFU.RCP R14, R14 ;  /* 0x0000000e000e7308 */ /* 0x004ea20000001000 */
[----:B-1----:R-:W-:Y:S01]  /*0210*/  ISETP.NE.AND P0, PT, RZ, UR4, PT ;  /* 0x00000004ff007c0c */ /* 0x002fe2000bf05270 */
[----:B------:R-:W1:Y:S04]  /*0220*/  LDCU.64 UR6, c[0x0][0x388] ;  /* 0x00007100ff0677ac */ /* 0x000e680008000a00 */
[----:B------:R-:W0:Y:S01]  /*0230*/  LDC.64 R2, c[0x0][0x3b0] ;  /* 0x0000ec00ff027b82 */ /* 0x000e220000000a00 */
[----:B--2---:R-:W-:Y:S01]  /*0240*/  VIADD R4, R14, 0xffffffe ;  /* 0x0ffffffe0e047836 */ /* 0x004fe20000000000 */
[----:B------:R-:W-:-:S03]  /*0250*/  LOP3.LUT R14, RZ, UR4, RZ, 0x33, !PT ;  /* 0x00000004ff0e7c12 */ /* 0x000fc6000f8e33ff */
[----:B------:R2:W5:Y:S02]  /*0260*/  F2I.FTZ.U32.TRUNC.NTZ R5, R4 ;  /* 0x0000000400057305 */ /* 0x000564000021f000 */
[----:B--2---:R-:W-:Y:S02]  /*0270*/  IMAD.MOV.U32 R4, RZ, RZ, RZ ;  /* 0x000000ffff047224 */ /* 0x004fe400078e00ff */
[----:B-----5:R-:W-:-:S04]  /*0280*/  IMAD.MOV R15, RZ, RZ, -R5 ;  /* 0x000000ffff0f7224 */ /* 0x020fc800078e0a05 */
[----:B------:R-:W-:-:S04]  /*0290*/  IMAD R15, R15, R10, RZ ;  /* 0x0000000a0f0f7224 */ /* 0x000fc800078e02ff */
[----:B-1-34-:R-:W-:-:S07]  /*02a0*/  IMAD.HI.U32 R15, R5, R15, R4 ;  /* 0x0000000f050f7227 */ /* 0x01afce00078e0004 */
.L_x_135:
[----:B01----:R-:W-:-:S05]  /*02b0*/  IMAD.WIDE R4, R9, 0x4, R2 ;  /* 0x0000000409047825 */ /* 0x003fca00078e0202 */
[----:B------:R0:W2:Y:S01]  /*02c0*/  LDG.E R16, desc[UR8][R4.64] ;  /* 0x0000000804107981 */ /* 0x0000a2000c1e1900 */
[----:B------:R-:W-:Y:S02]  /*02d0*/  IABS R17, R11 ;  /* 0x0000000b00117213 */ /* 0x000fe40000000000 */
[----:B------:R-:W-:Y:S02]  /*02e0*/  IABS R22, R9 ;  /* 0x0000000900167213 */ /* 0x000fe40000000000 */
[----:B------:R-:W1:Y:S01]  /*02f0*/  I2F.RP R20, R17 ;  /* 0x0000001100147306 */ /* 0x000e620000209400 */
[----:B------:R-:W-:Y:S02]  /*0300*/  IABS R24, R12 ;  /* 0x0000000c00187213 */ /* 0x000fe40000000000 */
[----:B------:R-:W-:Y:S01]  /*0310*/  IMAD.HI.U32 R18, R15, R22, RZ ;  /* 0x000000160f127227 */ /* 0x000fe200078e00ff */
[----:B------:R-:W-:Y:S02]  /*0320*/  IABS R21, R13 ;  /* 0x0000000d00157213 */ /* 0x000fe40000000000 */
[----:B0-----:R-:W-:-:S02]  /*0330*/  LOP3.LUT R4, R9, R12, RZ, 0x3c, !PT ;  /* 0x0000000c09047212 */ /* 0x001fc400078e3cff */
[----:B------:R-:W-:Y:S02]  /*0340*/  IADD3 R19, PT, PT, -R18, RZ, RZ ;  /* 0x000000ff12137210 */ /* 0x000fe40007ffe1ff */
[----:B------:R-:W-:-:S03]  /*0350*/  ISETP.GE.AND P2, PT, R4, RZ, PT ;  /* 0x000000ff0400720c */ /* 0x000fc60003f46270 */
[----:B------:R-:W-:Y:S01]  /*0360*/  IMAD R19, R24, R19, R22 ;  /* 0x0000001318137224 */ /* 0x000fe200078e0216 */
[----:B-1----:R-:W0:Y:S04]  /*0370*/  MUFU.RCP R20, R20 ;  /* 0x0000001400147308 */ /* 0x002e280000001000 */
[----:B------:R-:W-:-:S13]  /*0380*/  ISETP.GT.U32.AND P3, PT, R10, R19, PT ;  /* 0x000000130a00720c */ /* 0x000fda0003f64070 */
[----:B------:R-:W-:Y:S02]  /*0390*/  @!P3 IMAD.IADD R19, R19, 0x1, -R24 ;  /* 0x000000011313b824 */ /* 0x000fe400078e0a18 */
[----:B0-----:R-:W-:Y:S02]  /*03a0*/  VIADD R5, R20, 0xffffffe ;  /* 0x0ffffffe14057836 */ /* 0x001fe40000000000 */
[----:B------:R-:W-:Y:S01]  /*03b0*/  @!P3 VIADD R18, R18, 0x1 ;  /* 0x000000011212b836 */ /* 0x000fe20000000000 */
[----:B------:R-:W-:Y:S02]  /*03c0*/  ISETP.GE.U32.AND P1, PT, R19, R10, PT ;  /* 0x0000000a1300720c */ /* 0x000fe40003f26070 */
[----:B------:R-:W-:Y:S01]  /*03d0*/  ISETP.NE.AND P3, PT, R12, RZ, PT ;  /* 0x000000ff0c00720c */ /* 0x000fe20003f65270 */
[----:B------:R-:W0:Y:S10]  /*03e0*/  F2I.FTZ.U32.TRUNC.NTZ R5, R5 ;  /* 0x0000000500057305 */ /* 0x000e34000021f000 */
[----:B------:R-:W-:Y:S01]  /*03f0*/  @P1 IADD3 R18, PT, PT, R18, 0x1, RZ ;  /* 0x0000000112121810 */ /* 0x000fe20007ffe0ff */
[----:B0-----:R-:W-:-:S04]  /*0400*/  IMAD.MOV R4, RZ, RZ, -R5 ;  /* 0x000000ffff047224 */ /* 0x001fc800078e0a05 */
[----:B------:R-:W-:Y:S01]  /*0410*/  @!P2 IMAD.MOV R18, RZ, RZ, -R18 ;  /* 0x000000ffff12a224 */ /* 0x000fe200078e0a12 */
[----:B------:R-:W-:Y:S01]  /*0420*/  @!P3 LOP3.LUT R18, RZ, R12, RZ, 0x33, !PT ;  /* 0x0000000cff12b212 */ /* 0x000fe200078e33ff */
[----:B------:R-:W-:Y:S02]  /*0430*/  IMAD R19, R4, R17, RZ ;  /* 0x0000001104137224 */ /* 0x000fe400078e02ff */
[----:B------:R-:W-:Y:S01]  /*0440*/  IMAD.MOV.U32 R4, RZ, RZ, RZ ;  /* 0x000000ffff047224 */ /* 0x000fe200078e00ff */
[----:B------:R-:W-:-:S03]  /*0450*/  IABS R20, R18 ;  /* 0x0000001200147213 */ /* 0x000fc60000000000 */
[----:B------:R-:W-:Y:S01]  /*0460*/  IMAD.HI.U32 R4, R5, R19, R4 ;  /* 0x0000001305047227 */ /* 0x000fe200078e0004 */
[----:B------:R-:W-:-:S04]  /*0470*/  MOV R19, R21 ;  /* 0x0000001500137202 */ /* 0x000fc80000000f00 */
[----:B------:R-:W0:Y:S01]  /*0480*/  I2F.RP R21, R19 ;  /* 0x0000001300157306 */ /* 0x000e220000209400 */
[----:B------:R-:W-:-:S04]  /*0490*/  IMAD.HI.U32 R4, R4, R20, RZ ;  /* 0x0000001404047227 */ /* 0x000fc800078e00ff */
[----:B------:R-:W-:-:S04]  /*04a0*/  IMAD.MOV R5, RZ, RZ, -R4 ;  /* 0x000000ffff057224 */ /* 0x000fc800078e0a04 */
[----:B------:R-:W-:-:S05]  /*04b0*/  IMAD R20, R17, R5, R20 ;  /* 0x0000000511147224 */ /* 0x000fca00078e0214 */
[----:B------:R-:W-:Y:S01]  /*04c0*/  ISETP.GT.U32.AND P3, PT, R17, R20, PT ;  /* 0x000000141100720c */ /* 0x000fe20003f64070 */
[----:B0-----:R-:W0:-:S12]  /*04d0*/  MUFU.RCP R21, R21 ;  /* 0x0000001500157308 */ /* 0x001e180000001000 */
[----:B------:R-:W-:Y:S01]  /*04e0*/  @!P3 IMAD.IADD R20, R20, 0x1, -R17 ;  /* 0x000000011414b824 */ /* 0x000fe200078e0a11 */
[----:B------:R-:W-:Y:S02]  /*04f0*/  @!P3 IADD3 R4, PT, PT, R4, 0x1, RZ ;  /* 0x000000010404b810 */ /* 0x000fe40007ffe0ff */
[----:B------:R-:W-:Y:S01]  /*0500*/  ISETP.NE.AND P3, PT, R11, RZ, PT ;  /* 0x000000ff0b00720c */ /* 0x000fe20003f65270 */
[----:B0-----:R-:W-:Y:S01]  /*0510*/  VIADD R5, R21, 0xffffffe ;  /* 0x0ffffffe15057836 */ /* 0x001fe20000000000 */
[----:B------:R-:W-:Y:S02]  /*0520*/  ISETP.GE.U32.AND P1, PT, R20, R17, PT ;  /* 0x000000111400720c */ /* 0x000fe40003f26070 */
[----:B------:R-:W-:-:S03]  /*0530*/  LOP3.LUT R17, R18, R11, RZ, 0x3c, !PT ;  /* 0x0000000b12117212 */ /* 0x000fc600078e3cff */
[----:B------:R-:W0:Y:S01]  /*0540*/  F2I.FTZ.U32.TRUNC.NTZ R5, R5 ;  /* 0x0000000500057305 */ /* 0x000e22000021f000 */
[----:B------:R-:W-:-:S07]  /*0550*/  ISETP.GE.AND P2, PT, R17, RZ, PT ;  /* 0x000000ff1100720c */ /* 0x000fce0003f46270 */
[----:B------:R-:W-:-:S04]  /*0560*/  @P1 VIADD R4, R4, 0x1 ;  /* 0x0000000104041836 */ /* 0x000fc80000000000 */
[----:B------:R-:W-:Y:S02]  /*0570*/  IMAD.MOV.U32 R17, RZ, RZ, R4 ;  /* 0x000000ffff117224 */ /* 0x000fe400078e0004 */
[----:B0-----:R-:W-:-:S03]  /*0580*/  IMAD.MOV R4, RZ, RZ, -R5 ;  /* 0x000000ffff047224 */ /* 0x001fc600078e0a05 */
[----:B------:R-:W-:Y:S01]  /*0590*/  @!P2 IADD3 R17, PT, PT, -R17, RZ, RZ ;  /* 0x000000ff1111a210 */ /* 0x000fe20007ffe1ff */
[----:B------:R-:W-:Y:S01]  /*05a0*/  IMAD R21, R4, R19, RZ ;  /* 0x0000001304157224 */ /* 0x000fe200078e02ff */
[----:B------:R-:W-:Y:S01]  /*05b0*/  @!P3 LOP3.LUT R17, RZ, R11, RZ, 0x33, !PT ;  /* 0x0000000bff11b212 */ /* 0x000fe200078e33ff */
[----:B------:R-:W-:-:S03]  /*05c0*/  IMAD.MOV.U32 R4, RZ, RZ, RZ ;  /* 0x000000ffff047224 */ /* 0x000fc600078e00ff */
[----:B------:R-:W-:Y:S01]  /*05d0*/  IABS R20, R17 ;  /* 0x0000001100147213 */ /* 0x000fe20000000000 */
[----:B------:R-:W-:Y:S01]  /*05e0*/  IMAD.HI.U32 R4, R5, R21, R4 ;  /* 0x0000001505047227 */ /* 0x000fe200078e0004 */
[----:B------:R-:W-:-:S03]  /*05f0*/  ISETP.GE.AND P2, PT, R17, RZ, PT ;  /* 0x000000ff1100720c */ /* 0x000fc60003f46270 */
[----:B------:R-:W-:Y:S02]  /*0600*/  IMAD.MOV R5, RZ, RZ, -R17 ;  /* 0x000000ffff057224 */ /* 0x000fe400078e0a11 */
[----:B------:R-:W-:-:S04]  /*0610*/  IMAD.HI.U32 R4, R4, R20, RZ ;  /* 0x0000001404047227 */ /* 0x000fc800078e00ff */
[--C-:B------:R-:W-:Y:S01]  /*0620*/  IMAD R5, R11, R5, R18.reuse ;  /* 0x000000050b057224 */ /* 0x100fe200078e0212 */
[----:B------:R-:W-:Y:S01]  /*0630*/  IADD3 R4, PT, PT, -R4, RZ, RZ ;  /* 0x000000ff04047210 */ /* 0x000fe20007ffe1ff */
[----:B------:R-:W-:Y:S02]  /*0640*/  IMAD.MOV R18, RZ, RZ, -R18 ;  /* 0x000000ffff127224 */ /* 0x000fe400078e0a12 */
[----:B------:R-:W-:Y:S01]  /*0650*/  IMAD.MOV.U32 R21, RZ, RZ, 0x3f000000 ;  /* 0x3f000000ff157424 */ /* 0x000fe200078e00ff */
[----:B------:R-:W-:Y:S01]  /*0660*/  I2FP.F32.S32 R5, R5 ;  /* 0x0000000500057245 */ /* 0x000fe20000201400 */
[----:B------:R-:W-:Y:S02]  /*0670*/  IMAD R18, R12, R18, R9 ;  /* 0x000000120c127224 */ /* 0x000fe400078e0209 */
[----:B------:R-:W-:Y:S02]  /*0680*/  IMAD R4, R19, R4, R20 ;  /* 0x0000000413047224 */ /* 0x000fe400078e0214 */
[----:B------:R-:W-:Y:S01]  /*0690*/  FMUL R5, R5, UR13 ;  /* 0x0000000d05057c20 */ /* 0x000fe20008400000 */
[----:B------:R-:W-:-:S02]  /*06a0*/  I2FP.F32.S32 R20, R18 ;  /* 0x0000001200147245 */ /* 0x000fc40000201400 */
[----:B------:R-:W-:Y:S02]  /*06b0*/  ISETP.GT.U32.AND P1, PT, R19, R4, PT ;  /* 0x000000041300720c */ /* 0x000fe40003f24070 */
[----:B------:R-:W-:Y:S01]  /*06c0*/  LOP3.LUT R18, R21, 0x80000000, R5, 0xb8, !PT ;  /* 0x8000000015127812 */ /* 0x000fe200078eb805 */
[----:B------:R-:W-:-:S04]  /*06d0*/  FMUL R20, R20, UR5 ;  /* 0x0000000514147c20 */ /* 0x000fc80008400000 */
[----:B------:R-:W-:Y:S01]  /*06e0*/  FADD.RZ R18, R5, R18 ;  /* 0x0000001205127221 */ /* 0x000fe2000000c000 */
[----:B------:R-:W-:-:S03]  /*06f0*/  LOP3.LUT R21, R21, 0x80000000, R20, 0xb8, !PT ;  /* 0x8000000015157812 */ /* 0x000fc600078eb814 */
[----:B------:R-:W0:Y:S02]  /*0700*/  FRND.TRUNC R5, R18 ;  /* 0x0000001200057307 */ /* 0x000e24000020d000 */
[----:B------:R-:W-:Y:S01]  /*0710*/  FADD.RZ R21, R20, R21 ;  /* 0x0000001514157221 */ /* 0x000fe2000000c000 */
[----:B------:R-:W-:-:S05]  /*0720*/  @!P1 IMAD.IADD R4, R4, 0x1, -R19 ;  /* 0x0000000104049824 */ /* 0x000fca00078e0a13 */
[----:B------:R-:W1:Y:S01]  /*0730*/  FRND.TRUNC R21, R21 ;  /* 0x0000001500157307 */ /* 0x000e62000020d000 */
[----:B------:R-:W-:Y:S02]  /*0740*/  ISETP.GT.U32.AND P1, PT, R19, R4, PT ;  /* 0x000000041300720c */ /* 0x000fe40003f24070 */
[----:B0-----:R-:W-:-:S06]  /*0750*/  FMNMX R5, R6, R5, PT ;  /* 0x0000000506057209 */ /* 0x001fcc0003800000 */
[----:B------:R-:W0:Y:S05]  /*0760*/  F2I.TRUNC.NTZ R5, R5 ;  /* 0x0000000500057305 */ /* 0x000e2a000020f100 */
[----:B------:R-:W-:Y:S01]  /*0770*/  @!P1 IMAD.IADD R4, R4, 0x1, -R19 ;  /* 0x0000000104049824 */ /* 0x000fe200078e0a13 */
[----:B-1----:R-:W-:-:S04]  /*0780*/  FMNMX R19, R0, R21, PT ;  /* 0x0000001500137209 */ /* 0x002fc80003800000 */
[----:B------:R-:W-:Y:S02]  /*0790*/  @!P2 IADD3 R4, PT, PT, -R4, RZ, RZ ;  /* 0x000000ff0404a210 */ /* 0x000fe40007ffe1ff */
[----:B------:R-:W1:Y:S02]  /*07a0*/  F2I.TRUNC.NTZ R19, R19 ;  /* 0x0000001300137305 */ /* 0x000e64000020f100 */
[----:B------:R-:W-:-:S05]  /*07b0*/  SEL R4, R14, R4, !P0 ;  /* 0x000000040e047207 */ /* 0x000fca0004000000 */
[----:B------:R-:W-:Y:S02]  /*07c0*/  IMAD.IADD R18, R17, 0x1, -R4 ;  /* 0x0000000111127824 */ /* 0x000fe400078e0a04 */
[----:B0-----:R-:W-:Y:S02]  /*07d0*/  IMAD R4, R4, UR10, R5 ;  /* 0x0000000a04047c24 */ /* 0x001fe4000f8e0205 */
[----:B------:R-:W-:Y:S02]  /*07e0*/  IMAD R18, R7, R18, RZ ;  /* 0x0000001207127224 */ /* 0x000fe400078e02ff */
[----:B-1----:R-:W-:-:S05]  /*07f0*/  IMAD R17, R4, UR12, R19 ;  /* 0x0000000c04117c24 */ /* 0x002fca000f8e0213 */
        /* <DEDUP_REMOVED lines=10> */
.L_x_134:
        /* <DEDUP_REMOVED lines=16> */
[----:B------:R-:W2:Y:S02]  /*09a0*/  F2I.FTZ.U32.TRUNC.NTZ R5, R4 ;  /* 0x0000000400057305 */ /* 0x000ea4000021f000 */
[----:B--2---:R-:W-:-:S05]  /*09b0*/  IADD3 R4, PT, PT, RZ, -R5, RZ ;  /* 0x80000005ff047210 */ /* 0x004fca0007ffe0ff */
[----:B------:R-:W-:Y:S02]  /*09c0*/  IMAD R15, R4, R13, RZ ;  /* 0x0000000d040f7224 */ /* 0x000fe400078e02ff */
[----:B------:R-:W-:-:S04]  /*09d0*/  IMAD.MOV.U32 R4, RZ, RZ, RZ ;  /* 0x000000ffff047224 */ /* 0x000fc800078e00ff */
[----:B-1-34-:R-:W-:-:S07]  /*09e0*/  IMAD.HI.U32 R15, R5, R15, R4 ;  /* 0x0000000f050f7227 */ /* 0x01afce00078e0004 */
.L_x_136:
[----:B01----:R-:W-:-:S06]  /*09f0*/  IMAD.WIDE R16, R9, 0x4, R2 ;  /* 0x0000000409107825 */ /* 0x003fcc00078e0202 */
[----:B------:R0:W2:Y:S01]  /*0a00*/  LDG.E R16, desc[UR8][R16.64] ;  /* 0x0000000810107981 */ /* 0x0000a2000c1e1900 */
[----:B------:R-:W-:Y:S02]  /*0a10*/  IABS R18, R10 ;  /* 0x0000000a00127213 */ /* 0x000fe40000000000 */
[----:B------:R-:W-:Y:S02]  /*0a20*/  IABS R4, R9 ;  /* 0x0000000900047213 */ /* 0x000fe40000000000 */
[----:B------:R-:W1:Y:S01]  /*0a30*/  I2F.RP R20, R18 ;  /* 0x0000001200147306 */ /* 0x000e620000209400 */
[----:B------:R-:W-:Y:S02]  /*0a40*/  IABS R21, R12 ;  /* 0x0000000c00157213 */ /* 0x000fe40000000000 */
[----:B------:R-:W-:-:S04]  /*0a50*/  IMAD.HI.U32 R19, R15, R4, RZ ;  /* 0x000000040f137227 */ /* 0x000fc800078e00ff */
[----:B------:R-:W-:-:S04]  /*0a60*/  IMAD.MOV R5, RZ, RZ, -R19 ;  /* 0x000000ffff057224 */ /* 0x000fc800078e0a13 */
[----:B------:R-:W-:Y:S01]  /*0a70*/  IMAD R4, R21, R5, R4 ;  /* 0x0000000515047224 */ /* 0x000fe200078e0204 */
[----:B-1----:R-:W1:Y:S04]  /*0a80*/  MUFU.RCP R20, R20 ;  /* 0x0000001400147308 */ /* 0x002e680000001000 */
[----:B------:R-:W-:-:S13]  /*0a90*/  ISETP.GT.U32.AND P3, PT, R13, R4, PT ;  /* 0x000000040d00720c */ /* 0x000fda0003f64070 */
[----:B------:R-:W-:Y:S01]  /*0aa0*/  @!P3 IMAD.IADD R4, R4, 0x1, -R21 ;  /* 0x000000010404b824 */ /* 0x000fe200078e0a15 */
[----:B------:R-:W-:Y:S01]  /*0ab0*/  IABS R21, R11 ;  /* 0x0000000b00157213 */ /* 0x000fe20000000000 */
[----:B------:R-:W-:Y:S01]  /*0ac0*/  @!P3 VIADD R19, R19, 0x1 ;  /* 0x000000011313b836 */ /* 0x000fe20000000000 */
[----:B-1----:R-:W-:Y:S02]  /*0ad0*/  IADD3 R5, PT, PT, R20, 0xffffffe, RZ ;  /* 0x0ffffffe14057810 */ /* 0x002fe40007ffe0ff */
[----:B------:R-:W-:Y:S02]  /*0ae0*/  ISETP.GE.U32.AND P2, PT, R4, R13, PT ;  /* 0x0000000d0400720c */ /* 0x000fe40003f46070 */
[----:B------:R-:W-:Y:S02]  /*0af0*/  LOP3.LUT R4, R9, R12, RZ, 0x3c, !PT ;  /* 0x0000000c09047212 */ /* 0x000fe400078e3cff */
[----:B------:R-:W0:Y:S01]  /*0b00*/  F2I.FTZ.U32.TRUNC.NTZ R5, R5 ;  /* 0x0000000500057305 */ /* 0x000e22000021f000 */
[----:B------:R-:W-:-:S02]  /*0b10*/  ISETP.NE.AND P3, PT, R12, RZ, PT ;  /* 0x000000ff0c00720c */ /* 0x000fc40003f65270 */
[----:B------:R-:W-:Y:S01]  /*0b20*/  ISETP.GE.AND P1, PT, R4, RZ, PT ;  /* 0x000000ff0400720c */ /* 0x000fe20003f26270 */
[----:B------:R-:W-:-:S05]  /*0b30*/  IMAD.MOV.U32 R4, RZ, RZ, RZ ;  /* 0x000000ffff047224 */ /* 0x000fca00078e00ff */
[----:B------:R-:W-:Y:S02]  /*0b40*/  @P2 VIADD R19, R19, 0x1 ;  /* 0x0000000113132836 */ /* 0x000fe40000000000 */
[----:B0-----:R-:W-:-:S05]  /*0b50*/  IMAD.MOV R17, RZ, RZ, -R5 ;  /* 0x000000ffff117224 */ /* 0x001fca00078e0a05 */
[----:B------:R-:W-:Y:S02]  /*0b60*/  @!P1 IADD3 R19, PT, PT, -R19, RZ, RZ ;  /* 0x000000ff13139210 */ /* 0x000fe40007ffe1ff */
[----:B------:R-:W-:Y:S01]  /*0b70*/  @!P3 LOP3.LUT R19, RZ, R12, RZ, 0x33, !PT ;  /* 0x0000000cff13b212 */ /* 0x000fe200078e33ff */
[----:B------:R-:W-:-:S03]  /*0b80*/  IMAD R17, R17, R18, RZ ;  /* 0x0000001211117224 */ /* 0x000fc600078e02ff */
[----:B------:R-:W-:Y:S01]  /*0b90*/  IABS R20, R19 ;  /* 0x0000001300147213 */ /* 0x000fe20000000000 */
[----:B------:R-:W-:-:S04]  /*0ba0*/  IMAD.HI.U32 R4, R5, R17, R4 ;  /* 0x0000001105047227 */ /* 0x000fc800078e0004 */
[----:B------:R-:W-:Y:S02]  /*0bb0*/  IMAD.MOV.U32 R17, RZ, RZ, R21 ;  /* 0x000000ffff117224 */ /* 0x000fe400078e0015 */
[----:B------:R-:W-:Y:S02]  /*0bc0*/  IMAD.MOV.U32 R5, RZ, RZ, R20 ;  /* 0x000000ffff057224 */ /* 0x000fe400078e0014 */
[----:B------:R-:W0:Y:S02]  /*0bd0*/  I2F.RP R21, R17 ;  /* 0x0000001100157306 */ /* 0x000e240000209400 */
[----:B------:R-:W-:-:S05]  /*0be0*/  IMAD.HI.U32 R4, R4, R5, RZ ;  /* 0x0000000504047227 */ /* 0x000fca00078e00ff */
[----:B------:R-:W-:-:S05]  /*0bf0*/  IADD3 R20, PT, PT, -R4, RZ, RZ ;  /* 0x000000ff04147210 */ /* 0x000fca0007ffe1ff */
[C---:B------:R-:W-:Y:S01]  /*0c00*/  IMAD R5, R18.reuse, R20, R5 ;  /* 0x0000001412057224 */ /* 0x040fe200078e0205 */
[----:B0-----:R-:W0:Y:S04]  /*0c10*/  MUFU.RCP R21, R21 ;  /* 0x0000001500157308 */ /* 0x001e280000001000 */
[----:B------:R-:W-:-:S13]  /*0c20*/  ISETP.GT.U32.AND P3, PT, R18, R5, PT ;  /* 0x000000051200720c */ /* 0x000fda0003f64070 */
[----:B------:R-:W-:Y:S01]  /*0c30*/  @!P3 IMAD.IADD R5, R5, 0x1, -R18 ;  /* 0x000000010505b824 */ /* 0x000fe200078e0a12 */
[----:B------:R-:W-:Y:S01]  /*0c40*/  @!P3 IADD3 R4, PT, PT, R4, 0x1, RZ ;  /* 0x000000010404b810 */ /* 0x000fe20007ffe0ff */
[----:B0-----:R-:W-:Y:S01]  /*0c50*/  VIADD R20, R21, 0xffffffe ;  /* 0x0ffffffe15147836 */ /* 0x001fe20000000000 */
[----:B------:R-:W-:Y:S02]  /*0c60*/  ISETP.NE.AND P3, PT, R10, RZ, PT ;  /* 0x000000ff0a00720c */ /* 0x000fe40003f65270 */
[----:B------:R-:W-:Y:S02]  /*0c70*/  ISETP.GE.U32.AND P2, PT, R5, R18, PT ;  /* 0x000000120500720c */ /* 0x000fe40003f46070 */
[----:B------:R-:W0:Y:S01]  /*0c80*/  F2I.FTZ.U32.TRUNC.NTZ R5, R20 ;  /* 0x0000001400057305 */ /* 0x000e22000021f000 */
[----:B------:R-:W-:-:S04]  /*0c90*/  LOP3.LUT R18, R19, R10, RZ, 0x3c, !PT ;  /* 0x0000000a13127212 */ /* 0x000fc800078e3cff */
[----:B------:R-:W-:-:S06]  /*0ca0*/  ISETP.GE.AND P1, PT, R18, RZ, PT ;  /* 0x000000ff1200720c */ /* 0x000fcc0003f26270 */
[----:B------:R-:W-:-:S04]  /*0cb0*/  @P2 VIADD R4, R4, 0x1 ;  /* 0x0000000104042836 */ /* 0x000fc80000000000 */
[----:B------:R-:W-:Y:S01]  /*0cc0*/  IMAD.MOV.U32 R18, RZ, RZ, R4 ;  /* 0x000000ffff127224 */ /* 0x000fe200078e0004 */
[----:B0-----:R-:W-:-:S03]  /*0cd0*/  IADD3 R4, PT, PT, RZ, -R5, RZ ;  /* 0x80000005ff047210 */ /* 0x001fc60007ffe0ff */
[----:B------:R-:W-:Y:S01]  /*0ce0*/  @!P1 IMAD.MOV R18, RZ, RZ, -R18 ;  /* 0x000000ffff129224 */ /* 0x000fe200078e0a12 */
[----:B------:R-:W-:Y:S01]  /*0cf0*/  @!P3 LOP3.LUT R18, RZ, R10, RZ, 0x33, !PT ;  /* 0x0000000aff12b212 */ /* 0x000fe200078e33ff */
[----:B------:R-:W-:Y:S02]  /*0d00*/  IMAD R21, R4, R17, RZ ;  /* 0x0000001104157224 */ /* 0x000fe400078e02ff */
[----:B------:R-:W-:Y:S01]  /*0d10*/  IMAD.MOV.U32 R4, RZ, RZ, RZ ;  /* 0x000000ffff047224 */ /* 0x000fe200078e00ff */
[----:B------:R-:W-:Y:S02]  /*0d20*/  IABS R20, R18 ;  /* 0x0000001200147213 */ /* 0x000fe40000000000 */
[----:B------:R-:W-:Y:S01]  /*0d30*/  ISETP.GE.AND P2, PT, R18, RZ, PT ;  /* 0x000000ff1200720c */ /* 0x000fe20003f46270 */
[----:B------:R-:W-:-:S04]  /*0d40*/  IMAD.HI.U32 R21, R5, R21, R4 ;  /* 0x0000001505157227 */ /* 0x000fc800078e0004 */
[----:B------:R-:W-:Y:S02]  /*0d50*/  IMAD.MOV R5, RZ, RZ, -R18 ;  /* 0x000000ffff057224 */ /* 0x000fe400078e0a12 */
[----:B------:R-:W-:-:S04]  /*0d60*/  IMAD.HI.U32 R4, R21, R20, RZ ;  /* 0x0000001415047227 */ /* 0x000fc800078e00ff */
[--C-:B------:R-:W-:Y:S01]  /*0d70*/  IMAD R5, R10, R5, R19.reuse ;  /* 0x000000050a057224 */ /* 0x100fe200078e0213 */
[----:B------:R-:W-:Y:S01]  /*0d80*/  IADD3 R4, PT, PT, -R4, RZ, RZ ;  /* 0x000000ff04047210 */ /* 0x000fe20007ffe1ff */
[----:B------:R-:W-:-:S03]  /*0d90*/  IMAD.MOV R19, RZ, RZ, -R19 ;  /* 0x000000ffff137224 */ /* 0x000fc600078e0a13 */
[----:B------:R-:W-:Y:S01]  /*0da0*/  I2FP.F32.S32 R5, R5 ;  /* 0x0000000500057245 */ /* 0x000fe20000201400 */
[----:B------:R-:W-:Y:S02]  /*0db0*/  IMAD R4, R17, R4, R20 ;  /* 0x0000000411047224 */ /* 0x000fe400078e0214 */
[----:B------:R-:W-:Y:S02]  /*0dc0*/  IMAD R19, R12, R19, R9 ;  /* 0x000000130c137224 */ /* 0x000fe400078e0209 */
[----:B------:R-:W-:Y:S01]  /*0dd0*/  FMUL R5, R5, UR11 ;  /* 0x0000000b05057c20 */ /* 0x000fe20008400000 */
[----:B------:R-:W-:Y:S02]  /*0de0*/  ISETP.GT.U32.AND P1, PT, R17, R4, PT ;  /* 0x000000041100720c */ /* 0x000fe40003f24070 */
[----:B------:R-:W-:-:S03]  /*0df0*/  I2FP.F32.S32 R19, R19 ;  /* 0x0000001300137245 */ /* 0x000fc60000201400 */
[----:B------:R-:W0:Y:S02]  /*0e00*/  FRND.FLOOR R5, R5 ;  /* 0x0000000500057307 */ /* 0x000e240000205000 */
[----:B------:R-:W-:-:S06]  /*0e10*/  FMUL R21, R19, UR5 ;  /* 0x0000000513157c20 */ /* 0x000fcc0008400000 */
[----:B------:R-:W-:Y:S01]  /*0e20*/  @!P1 IADD3 R4, PT, PT, R4, -R17, RZ ;  /* 0x8000001104049210 */ /* 0x000fe20007ffe0ff */
[----:B------:R-:W1:Y:S03]  /*0e30*/  FRND.FLOOR R21, R21 ;  /* 0x0000001500157307 */ /* 0x000e660000205000 */
[----:B------:R-:W-:Y:S02]  /*0e40*/  ISETP.GT.U32.AND P1, PT, R17, R4, PT ;  /* 0x000000041100720c */ /* 0x000fe40003f24070 */
[----:B0-----:R-:W-:-:S04]  /*0e50*/  FMNMX R19, R6, R5, PT ;  /* 0x0000000506137209 */ /* 0x001fc80003800000 */
[----:B------:R-:W0:Y:S07]  /*0e60*/  F2I.TRUNC.NTZ R20, R19 ;  /* 0x0000001300147305 */ /* 0x000e2e000020f100 */
[----:B------:R-:W-:Y:S01]  /*0e70*/  @!P1 IMAD.IADD R4, R4, 0x1, -R17 ;  /* 0x0000000104049824 */ /* 0x000fe200078e0a11 */
[----:B-1----:R-:W-:-:S03]  /*0e80*/  FMNMX R17, R0, R21, PT ;  /* 0x0000001500117209 */ /* 0x002fc60003800000 */
[----:B------:R-:W-:-:S03]  /*0e90*/  @!P2 IMAD.MOV R4, RZ, RZ, -R4 ;  /* 0x000000ffff04a224 */ /* 0x000fc600078e0a04 */
[----:B------:R-:W1:Y:S02]  /*0ea0*/  F2I.TRUNC.NTZ R17, R17 ;  /* 0x0000001100117305 */ /* 0x000e64000020f100 */
[----:B------:R-:W-:-:S04]  /*0eb0*/  SEL R5, R14, R4, !P0 ;  /* 0x000000040e057207 */ /* 0x000fc80004000000 */
[----:B------:R-:W-:Y:S01]  /*0ec0*/  IADD3 R18, PT, PT, R18, -R5, RZ ;  /* 0x8000000512127210 */ /* 0x000fe20007ffe0ff */
[----:B0-----:R-:W-:-:S04]  /*0ed0*/  IMAD R20, R5, UR6, R20 ;  /* 0x0000000605147c24 */ /* 0x001fc8000f8e0214 */
        /* <DEDUP_REMOVED lines=12> */
.L_x_137:
        /* <DEDUP_REMOVED lines=14> */
.L_x_227:


//--------------------- .text.nearestneighborNCHW --------------------------
	.section	.text.nearestneighborNCHW,"ax",@progbits
	.align	128
        .global         nearestneighborNCHW
        .type           nearestneighborNCHW,@function
        .size           nearestneighborNCHW,(.L_x_228 - nearestneighborNCHW)
        .other          nearestneighborNCHW,@"STO_CUDA_ENTRY STV_DEFAULT"
nearestneighborNCHW:
.text.nearestneighborNCHW:
        /* <DEDUP_REMOVED lines=9> */
[----:B------:R-:W1:Y:S01]  /*0090*/  LDCU.64 UR4, c[0x0][0x390] ;  /* 0x00007200ff0477ac */ /* 0x000e620008000a00 */
[----:B------:R-:W2:Y:S01]  /*00a0*/  LDCU UR7, c[0x0][0x370] ;  /* 0x00006e00ff0777ac */ /* 0x000ea20008000800 */
[----:B------:R-:W3:Y:S01]  /*00b0*/  LDCU.64 UR8, c[0x0][0x358] ;  /* 0x00006b00ff0877ac */ /* 0x000ee20008000a00 */
[----:B0-----:R-:W-:Y:S02]  /*00c0*/  UISETP.NE.AND UP0, UPT, UR10, URZ, UPT ;  /* 0x000000ff0a00728c */ /* 0x001fe4000bf05270 */
[----:B-1----:R-:W-:Y:S02]  /*00d0*/  UIMAD UR6, UR5, UR4, URZ ;  /* 0x00000004050672a4 */ /* 0x002fe4000f8e02ff */
[----:B------:R-:W-:Y:S02]  /*00e0*/  UIADD3 UR4, UPT, UPT, UR4, -0x1, URZ ;  /* 0xffffffff04047890 */ /* 0x000fe4000fffe0ff */
[----:B------:R-:W-:Y:S01]  /*00f0*/  UIADD3 UR5, UPT, UPT, UR5, -0x1, URZ ;  /* 0xffffffff05057890 */ /* 0x000fe2000fffe0ff */
[----:B--2---:R-:W-:-:S03]  /*0100*/  IMAD R5, R5, UR7, RZ ;  /* 0x0000000705057c24 */ /* 0x004fc6000f8e02ff */
[----:B------:R-:W-:Y:S02]  /*0110*/  I2FP.F32.S32 R4, UR4 ;  /* 0x0000000400047c45 */ /* 0x000fe40008201400 */
[----:B------:R-:W-:Y:S01]  /*0120*/  I2FP.F32.S32 R0, UR5 ;  /* 0x0000000500007c45 */ /* 0x000fe20008201400 */
[----:B---3--:R-:W-:Y:S06]  /*0130*/  BRA.U !UP0, `(.L_x_138) ;  /* 0x0000000508d47547 */ /* 0x008fec000b800000 */
[----:B------:R-:W0:Y:S01]  /*0140*/  LDC R2, c[0x0][0x3a0] ;  /* 0x0000e800ff027b82 */ /* 0x000e220000000800 */
[----:B------:R-:W1:Y:S01]  /*0150*/  LDCU UR4, c[0x0][0x398] ;  /* 0x00007300ff0477ac */ /* 0x000e620008000800 */
[----:B------:R-:W2:Y:S06]  /*0160*/  LDCU UR14, c[0x0][0x384] ;  /* 0x00007080ff0e77ac */ /* 0x000eac0008000800 */
[----:B------:R-:W3:Y:S01]  /*0170*/  LDC R11, c[0x0][0x3a0] ;  /* 0x0000e800ff0b7b82 */ /* 0x000ee20000000800 */
[----:B------:R-:W4:Y:S01]  /*0180*/  LDCU UR5, c[0x0][0x3a4] ;  /* 0x00007480ff0577ac */ /* 0x000f220008000800 */
[----:B------:R-:W0:Y:S06]  /*0190*/  LDCU UR7, c[0x0][0x3a8] ;  /* 0x00007500ff0777ac */ /* 0x000e2c0008000800 */
[----:B------:R-:W2:Y:S01]  /*01a0*/  LDC R10, c[0x0][0x398] ;  /* 0x0000e600ff0a7b82 */ /* 0x000ea20000000800 */
[----:B------:R-:W0:Y:S01]  /*01b0*/  LDCU.64 UR12, c[0x0][0x390] ;  /* 0x00007200ff0c77ac */ /* 0x000e220008000a00 */
[----:B-1----:R-:W-:-:S02]  /*01c0*/  ISETP.NE.AND P0, PT, RZ, UR4, PT ;  /* 0x00000004ff007c0c */ /* 0x002fc4000bf05270 */
[----:B------:R-:W-:Y:S01]  /*01d0*/  LOP3.LUT R13, RZ, UR4, RZ, 0x33, !PT ;  /* 0x00000004ff0d7c12 */ /* 0x000fe2000f8e33ff */
[----:B------:R-:W1:Y:S01]  /*01e0*/  LDCU.64 UR10, c[0x0][0x388] ;  /* 0x00007100ff0a77ac */ /* 0x000e620008000a00 */
[----:B0-----:R-:W-:Y:S02]  /*01f0*/  IABS R7, R2 ;  /* 0x0000000200077213 */ /* 0x001fe40000000000 */
[----:B------:R-:W0:Y:S02]  /*0200*/  LDC R12, c[0x0][0x39c] ;  /* 0x0000e700ff0c7b82 */ /* 0x000e240000000800 */
[----:B------:R-:W5:Y:S06]  /*0210*/  I2F.RP R8, R7 ;  /* 0x0000000700087306 */ /* 0x000f6c0000209400 */
[----:B------:R-:W0:Y:S02]  /*0220*/  LDC.64 R2, c[0x0][0x3b0] ;  /* 0x0000ec00ff027b82 */ /* 0x000e240000000a00 */
[----:B-----5:R-:W5:Y:S02]  /*0230*/  MUFU.RCP R8, R8 ;  /* 0x0000000800087308 */ /* 0x020f640000001000 */
[----:B-----5:R-:W-:-:S06]  /*0240*/  VIADD R14, R8, 0xffffffe ;  /* 0x0ffffffe080e7836 */ /* 0x020fcc0000000000 */
[----:B------:R5:W4:Y:S02]  /*0250*/  F2I.FTZ.U32.TRUNC.NTZ R15, R14 ;  /* 0x0000000e000f7305 */ /* 0x000b24000021f000 */
[----:B-----5:R-:W-:Y:S02]  /*0260*/  IMAD.MOV.U32 R14, RZ, RZ, RZ ;  /* 0x000000ffff0e7224 */ /* 0x020fe400078e00ff */
[----:B----4-:R-:W-:-:S04]  /*0270*/  IMAD.MOV R8, RZ, RZ, -R15 ;  /* 0x000000ffff087224 */ /* 0x010fc800078e0a0f */
[----:B------:R-:W-:-:S04]  /*0280*/  IMAD R9, R8, R7, RZ ;  /* 0x0000000708097224 */ /* 0x000fc800078e02ff */
[----:B0123--:R-:W-:-:S07]  /*0290*/  IMAD.HI.U32 R14, R15, R9, R14 ;  /* 0x000000090f0e7227 */ /* 0x00ffce00078e000e */
.L_x_139:
[----:B------:R-:W-:Y:S01]  /*02a0*/  IABS R16, R12 ;  /* 0x0000000c00107213 */ /* 0x000fe20000000000 */
[----:B------:R-:W-:Y:S01]  /*02b0*/  IMAD.MOV.U32 R20, RZ, RZ, 0x3f000000 ;  /* 0x3f000000ff147424 */ /* 0x000fe200078e00ff */
[----:B0-----:R-:W-:Y:S02]  /*02c0*/  IABS R9, R6 ;  /* 0x0000000600097213 */ /* 0x001fe40000000000 */
[----:B------:R-:W0:Y:S01]  /*02d0*/  I2F.RP R15, R16 ;  /* 0x00000010000f7306 */ /* 0x000e220000209400 */
[----:B------:R-:W-:Y:S02]  /*02e0*/  IABS R19, R11 ;  /* 0x0000000b00137213 */ /* 0x000fe40000000000 */
[----:B------:R-:W-:-:S05]  /*02f0*/  IMAD.HI.U32 R17, R14, R9, RZ ;  /* 0x000000090e117227 */ /* 0x000fca00078e00ff */
[----:B------:R-:W-:-:S05]  /*0300*/  IADD3 R8, PT, PT, -R17, RZ, RZ ;  /* 0x000000ff11087210 */ /* 0x000fca0007ffe1ff */
[----:B------:R-:W-:Y:S01]  /*0310*/  IMAD R8, R19, R8, R9 ;  /* 0x0000000813087224 */ /* 0x000fe200078e0209 */
[----:B0-----:R-:W0:Y:S04]  /*0320*/  MUFU.RCP R15, R15 ;  /* 0x0000000f000f7308 */ /* 0x001e280000001000 */
[----:B------:R-:W-:-:S13]  /*0330*/  ISETP.GT.U32.AND P3, PT, R7, R8, PT ;  /* 0x000000080700720c */ /* 0x000fda0003f64070 */
[----:B------:R-:W-:Y:S02]  /*0340*/  @!P3 IMAD.IADD R8, R8, 0x1, -R19 ;  /* 0x000000010808b824 */ /* 0x000fe400078e0a13 */
[----:B0-----:R-:W-:Y:S01]  /*0350*/  VIADD R9, R15, 0xffffffe ;  /* 0x0ffffffe0f097836 */ /* 0x001fe20000000000 */
[----:B------:R-:W-:Y:S01]  /*0360*/  IABS R15, R10 ;  /* 0x0000000a000f7213 */ /* 0x000fe20000000000 */
[----:B------:R-:W-:Y:S01]  /*0370*/  @!P3 VIADD R17, R17, 0x1 ;  /* 0x000000011111b836 */ /* 0x000fe20000000000 */
[----:B------:R-:W-:Y:S02]  /*0380*/  ISETP.GE.U32.AND P1, PT, R8, R7, PT ;  /* 0x000000070800720c */ /* 0x000fe40003f26070 */
[----:B------:R-:W-:Y:S01]  /*0390*/  LOP3.LUT R8, R6, R11, RZ, 0x3c, !PT ;  /* 0x0000000b06087212 */ /* 0x000fe200078e3cff */
[----:B------:R-:W0:Y:S01]  /*03a0*/  F2I.FTZ.U32.TRUNC.NTZ R9, R9 ;  /* 0x0000000900097305 */ /* 0x000e22000021f000 */
[----:B------:R-:W-:Y:S02]  /*03b0*/  ISETP.NE.AND P3, PT, R11, RZ, PT ;  /* 0x000000ff0b00720c */ /* 0x000fe40003f65270 */
[----:B------:R-:W-:Y:S01]  /*03c0*/  ISETP.GE.AND P2, PT, R8, RZ, PT ;  /* 0x000000ff0800720c */ /* 0x000fe20003f46270 */
[----:B------:R-:W-:-:S06]  /*03d0*/  IMAD.MOV.U32 R8, RZ, RZ, RZ ;  /* 0x000000ffff087224 */ /* 0x000fcc00078e00ff */
[----:B------:R-:W-:Y:S01]  /*03e0*/  @P1 IADD3 R17, PT, PT, R17, 0x1, RZ ;  /* 0x0000000111111810 */ /* 0x000fe20007ffe0ff */
[----:B0-----:R-:W-:-:S05]  /*03f0*/  IMAD.MOV R19, RZ, RZ, -R9 ;  /* 0x000000ffff137224 */ /* 0x001fca00078e0a09 */
[----:B------:R-:W-:Y:S01]  /*0400*/  @!P2 IMAD.MOV R17, RZ, RZ, -R17 ;  /* 0x000000ffff11a224 */ /* 0x000fe200078e0a11 */
[----:B------:R-:W-:Y:S01]  /*0410*/  @!P3 LOP3.LUT R17, RZ, R11, RZ, 0x33, !PT ;  /* 0x0000000bff11b212 */ /* 0x000fe200078e33ff */
[----:B------:R-:W-:-:S03]  /*0420*/  IMAD R19, R19, R16, RZ ;  /* 0x0000001013137224 */ /* 0x000fc600078e02ff */
[----:B------:R-:W-:Y:S01]  /*0430*/  IABS R18, R17 ;  /* 0x0000001100127213 */ /* 0x000fe20000000000 */
[----:B------:R-:W-:-:S03]  /*0440*/  IMAD.HI.U32 R8, R9, R19, R8 ;  /* 0x0000001309087227 */ /* 0x000fc600078e0008 */
[----:B------:R-:W-:Y:S02]  /*0450*/  MOV R9, R18 ;  /* 0x0000001200097202 */ /* 0x000fe40000000f00 */
[----:B------:R-:W0:Y:S03]  /*0460*/  I2F.RP R18, R15 ;  /* 0x0000000f00127306 */ /* 0x000e260000209400 */
[----:B------:R-:W-:-:S04]  /*0470*/  IMAD.HI.U32 R8, R8, R9, RZ ;  /* 0x0000000908087227 */ /* 0x000fc800078e00ff */
[----:B------:R-:W-:-:S04]  /*0480*/  IMAD.MOV R19, RZ, RZ, -R8 ;  /* 0x000000ffff137224 */ /* 0x000fc800078e0a08 */
        /* <DEDUP_REMOVED lines=30> */
[----:B------:R-:W-:Y:S02]  /*0670*/  I2FP.F32.S32 R17, R17 ;  /* 0x0000001100117245 */ /* 0x000fe40000201400 */
        /* <DEDUP_REMOVED lines=10> */
[----:B0-----:R-:W-:-:S05]  /*0720*/  FMNMX R17, R4, R9, PT ;  /* 0x0000000904117209 */ /* 0x001fca0003800000 */
[----:B------:R-:W0:Y:S06]  /*0730*/  F2I.TRUNC.NTZ R20, R17 ;  /* 0x0000001100147305 */ /* 0x000e2c000020f100 */
[----:B------:R-:W-:Y:S01]  /*0740*/  @!P1 IMAD.IADD R8, R8, 0x1, -R15 ;  /* 0x0000000108089824 */ /* 0x000fe200078e0a0f */
[----:B-1----:R-:W-:-:S04]  /*0750*/  FMNMX R15, R0, R19, PT ;  /* 0x00000013000f7209 */ /* 0x002fc80003800000 */
[----:B------:R-:W-:Y:S02]  /*0760*/  @!P2 IADD3 R8, PT, PT, -R8, RZ, RZ ;  /* 0x000000ff0808a210 */ /* 0x000fe40007ffe1ff */
[----:B------:R-:W1:Y:S02]  /*0770*/  F2I.TRUNC.NTZ R15, R15 ;  /* 0x0000000f000f7305 */ /* 0x000e64000020f100 */
[----:B------:R-:W-:-:S05]  /*0780*/  SEL R9, R13, R8, !P0 ;  /* 0x000000080d097207 */ /* 0x000fca0004000000 */
[----:B0-----:R-:W-:Y:S02]  /*0790*/  IMAD R20, R9, UR12, R20 ;  /* 0x0000000c09147c24 */ /* 0x001fe4000f8e0214 */
[----:B------:R-:W-:-:S04]  /*07a0*/  IMAD.IADD R16, R16, 0x1, -R9 ;  /* 0x0000000110107824 */ /* 0x000fc800078e0a09 */
[----:B------:R-:W-:Y:S02]  /*07b0*/  IMAD R16, R16, UR6, RZ ;  /* 0x0000000610107c24 */ /* 0x000fe4000f8e02ff */
[----:B-1----:R-:W-:-:S05]  /*07c0*/  IMAD R9, R20, UR13, R15 ;  /* 0x0000000d14097c24 */ /* 0x002fca000f8e020f */
[----:B------:R-:W-:Y:S02]  /*07d0*/  SHF.R.S32.HI R17, RZ, 0x1f, R9 ;  /* 0x0000001fff117819 */ /* 0x000fe40000011409 */
[----:B------:R-:W-:-:S04]  /*07e0*/  IADD3 R9, P1, PT, R16, R9, RZ ;  /* 0x0000000910097210 */ /* 0x000fc80007f3e0ff */
[----:B------:R-:W-:Y:S02]  /*07f0*/  LEA.HI.X.SX32 R8, R16, R17, 0x1, P1 ;  /* 0x0000001110087211 */ /* 0x000fe400008f0eff */
[----:B------:R-:W-:-:S04]  /*0800*/  LEA R16, P1, R9, UR10, 0x2 ;  /* 0x0000000a09107c11 */ /* 0x000fc8000f8210ff */
[----:B------:R-:W-:-:S06]  /*0810*/  LEA.HI.X R17, R9, UR11, R8, 0x2, P1 ;  /* 0x0000000b09117c11 */ /* 0x000fcc00088f1408 */
[----:B------:R-:W2:Y:S01]  /*0820*/  LDG.E R17, desc[UR8][R16.64] ;  /* 0x0000000810117981 */ /* 0x000ea2000c1e1900 */
[----:B------:R-:W-:-:S04]  /*0830*/  IMAD.WIDE R8, R6, 0x4, R2 ;  /* 0x0000000406087825 */ /* 0x000fc800078e0202 */
[----:B------:R-:W-:-:S05]  /*0840*/  IMAD.IADD R6, R5, 0x1, R6 ;  /* 0x0000000105067824 */ /* 0x000fca00078e0206 */
[----:B------:R-:W-:Y:S01]  /*0850*/  ISETP.GE.AND P1, PT, R6, UR14, PT ;  /* 0x0000000e06007c0c */ /* 0x000fe2000bf26270 */
[----:B--2---:R0:W-:-:S12]  /*0860*/  STG.E desc[UR8][R8.64], R17 ;  /* 0x0000001108007986 */ /* 0x0041d8000c101908 */
[----:B------:R-:W-:Y:S05]  /*0870*/  @!P1 BRA `(.L_x_139) ;  /* 0xfffffff800889947 */ /* 0x000fea000383ffff */
[----:B------:R-:W-:Y:S05]  /*0880*/  EXIT ;  /* 0x000000000000794d */ /* 0x000fea0003800000 */
.L_x_138:
        /* <DEDUP_REMOVED lines=18> */
[----:B-----5:R-:W-:Y:S01]  /*09b0*/  IMAD.MOV.U32 R14, RZ, RZ, RZ ;  /* 0x000000ffff0e7224 */ /* 0x020fe200078e00ff */
[----:B----4-:R-:W-:-:S05]  /*09c0*/  IADD3 R9, PT, PT, RZ, -R15, RZ ;  /* 0x8000000fff097210 */ /* 0x010fca0007ffe0ff */
[----:B------:R-:W-:-:S04]  /*09d0*/  IMAD R9, R9, R12, RZ ;  /* 0x0000000c09097224 */ /* 0x000fc800078e02ff */
[----:B0123--:R-:W-:-:S07]  /*09e0*/  IMAD.HI.U32 R14, R15, R9, R14 ;  /* 0x000000090f0e7227 */ /* 0x00ffce00078e000e */
.L_x_140:
[----:B------:R-:W-:Y:S02]  /*09f0*/  IABS R16, R7 ;  /* 0x0000000700107213 */ /* 0x000fe40000000000 */
[----:B0-----:R-:W-:Y:S02]  /*0a00*/  IABS R9, R6 ;  /* 0x0000000600097213 */ /* 0x001fe40000000000 */
[----:B------:R-:W0:Y:S01]  /*0a10*/  I2F.RP R15, R16 ;  /* 0x00000010000f7306 */ /* 0x000e220000209400 */
[----:B------:R-:W-:Y:S02]  /*0a20*/  IABS R20, R11 ;  /* 0x0000000b00147213 */ /* 0x000fe40000000000 */
[----:B------:R-:W-:-:S04]  /*0a30*/  IMAD.HI.U32 R18, R14, R9, RZ ;  /* 0x000000090e127227 */ /* 0x000fc800078e00ff */
[----:B------:R-:W-:-:S04]  /*0a40*/  IMAD.MOV R8, RZ, RZ, -R18 ;  /* 0x000000ffff087224 */ /* 0x000fc800078e0a12 */
[----:B------:R-:W-:Y:S01]  /*0a50*/  IMAD R9, R20, R8, R9 ;  /* 0x0000000814097224 */ /* 0x000fe200078e0209 */
[----:B------:R-:W-:Y:S01]  /*0a60*/  LOP3.LUT R8, R6, R11, RZ, 0x3c, !PT ;  /* 0x0000000b06087212 */ /* 0x000fe200078e3cff */
[----:B0-----:R-:W0:Y:S03]  /*0a70*/  MUFU.RCP R15, R15 ;  /* 0x0000000f000f7308 */ /* 0x001e260000001000 */
[----:B------:R-:W-:Y:S02]  /*0a80*/  ISETP.GT.U32.AND P3, PT, R12, R9, PT ;  /* 0x000000090c00720c */ /* 0x000fe40003f64070 */
[----:B------:R-:W-:Y:S02]  /*0a90*/  ISETP.GE.AND P1, PT, R8, RZ, PT ;  /* 0x000000ff0800720c */ /* 0x000fe40003f26270 */
[----:B------:R-:W-:-:S09]  /*0aa0*/  IABS R8, R10 ;  /* 0x0000000a00087213 */ /* 0x000fd20000000000 */
[----:B------:R-:W-:Y:S02]  /*0ab0*/  @!P3 IMAD.IADD R9, R9, 0x1, -R20 ;  /* 0x000000010909b824 */ /* 0x000fe400078e0a14 */
[----:B------:R-:W-:Y:S01]  /*0ac0*/  @!P3 VIADD R18, R18, 0x1 ;  /* 0x000000011212b836 */ /* 0x000fe20000000000 */
[----:B0-----:R-:W-:Y:S02]  /*0ad0*/  IADD3 R17, PT, PT, R15, 0xffffffe, RZ ;  /* 0x0ffffffe0f117810 */ /* 0x001fe40007ffe0ff */
[----:B------:R-:W-:Y:S02]  /*0ae0*/  ISETP.GE.U32.AND P2, PT, R9, R12, PT ;  /* 0x0000000c0900720c */ /* 0x000fe40003f46070 */
[----:B------:R-:W0:Y:S01]  /*0af0*/  F2I.FTZ.U32.TRUNC.NTZ R9, R17 ;  /* 0x0000001100097305 */ /* 0x000e22000021f000 */
[----:B------:R-:W-:-:S10]  /*0b00*/  ISETP.NE.AND P3, PT, R11, RZ, PT ;  /* 0x000000ff0b00720c */ /* 0x000fd40003f65270 */
[----:B------:R-:W-:Y:S02]  /*0b10*/  @P2 VIADD R18, R18, 0x1 ;  /* 0x0000000112122836 */ /* 0x000fe40000000000 */
[----:B0-----:R-:W-:-:S03]  /*0b20*/  IMAD.MOV R15, RZ, RZ, -R9 ;  /* 0x000000ffff0f7224 */ /* 0x001fc600078e0a09 */
[----:B------:R-:W-:Y:S02]  /*0b30*/  @!P1 IADD3 R18, PT, PT, -R18, RZ, RZ ;  /* 0x000000ff12129210 */ /* 0x000fe40007ffe1ff */
[----:B------:R-:W-:Y:S01]  /*0b40*/  @!P3 LOP3.LUT R18, RZ, R11, RZ, 0x33, !PT ;  /* 0x0000000bff12b212 */ /* 0x000fe200078e33ff */
[----:B------:R-:W-:Y:S02]  /*0b50*/  IMAD R17, R15, R16, RZ ;  /* 0x000000100f117224 */ /* 0x000fe400078e02ff */
[----:B------:R-:W-:Y:S01]  /*0b60*/  IMAD.MOV.U32 R15, RZ, RZ, R8 ;  /* 0x000000ffff0f7224 */ /* 0x000fe200078e0008 */
[----:B------:R-:W-:Y:S01]  /*0b70*/  IABS R19, R18 ;  /* 0x0000001200137213 */ /* 0x000fe20000000000 */
[----:B------:R-:W-:-:S04]  /*0b80*/  IMAD.MOV.U32 R8, RZ, RZ, RZ ;  /* 0x000000ffff087224 */ /* 0x000fc800078e00ff */
[----:B------:R-:W-:-:S04]  /*0b90*/  IMAD.HI.U32 R8, R9, R17, R8 ;  /* 0x0000001109087227 */ /* 0x000fc800078e0008 */
        /* <DEDUP_REMOVED lines=64> */
.L_x_141:
        /* <DEDUP_REMOVED lines=14> */
.L_x_228:


//--------------------- .text.nearestneighborNHWC --------------------------
	.section	.text.nearestneighborNHWC,"ax",@progbits
	.align	128
        .global         nearestneighborNHWC
        .type           nearestneighborNHWC,@function
        .size           nearestneighborNHWC,(.L_x_229 - nearestneighborNHWC)
        .other          nearestneighborNHWC,@"STO_CUDA_ENTRY STV_DEFAULT"
nearestneighborNHWC:
.text.nearestneighborNHWC:
        /* <DEDUP_REMOVED lines=9> */
[----:B------:R-:W1:Y:S01]  /*0090*/  LDC R2, c[0x0][0x398] ;  /* 0x0000e600ff027b82 */ /* 0x000e620000000800 */
[----:B------:R-:W2:Y:S01]  /*00a0*/  LDCU.64 UR4, c[0x0][0x390] ;  /* 0x00007200ff0477ac */ /* 0x000ea20008000a00 */
[----:B------:R-:W3:Y:S01]  /*00b0*/  LDCU UR8, c[0x0][0x370] ;  /* 0x00006e00ff0877ac */ /* 0x000ee20008000800 */
[----:B------:R-:W4:Y:S01]  /*00c0*/  LDCU.64 UR10, c[0x0][0x358] ;  /* 0x00006b00ff0a77ac */ /* 0x000f220008000a00 */
[----:B0-----:R-:W-:Y:S02]  /*00d0*/  UISETP.NE.AND UP0, UPT, UR9, URZ, UPT ;  /* 0x000000ff0900728c */ /* 0x001fe4000bf05270 */
[----:B--2---:R-:W-:Y:S02]  /*00e0*/  UIADD3 UR6, UPT, UPT, UR4, -0x1, URZ ;  /* 0xffffffff04067890 */ /* 0x004fe4000fffe0ff */
[----:B------:R-:W-:Y:S02]  /*00f0*/  UIADD3 UR7, UPT, UPT, UR5, -0x1, URZ ;  /* 0xffffffff05077890 */ /* 0x000fe4000fffe0ff */
[----:B------:R-:W-:Y:S01]  /*0100*/  UIMAD UR4, UR5, UR4, URZ ;  /* 0x00000004050472a4 */ /* 0x000fe2000f8e02ff */
[----:B---3--:R-:W-:Y:S01]  /*0110*/  IMAD R6, R6, UR8, RZ ;  /* 0x0000000806067c24 */ /* 0x008fe2000f8e02ff */
[----:B------:R-:W-:-:S02]  /*0120*/  I2FP.F32.S32 R5, UR6 ;  /* 0x0000000600057c45 */ /* 0x000fc40008201400 */
[----:B------:R-:W-:Y:S02]  /*0130*/  I2FP.F32.S32 R4, UR7 ;  /* 0x0000000700047c45 */ /* 0x000fe40008201400 */
[----:B-1----:R-:W-:Y:S01]  /*0140*/  IMAD R0, R2, UR4, RZ ;  /* 0x0000000402007c24 */ /* 0x002fe2000f8e02ff */
[----:B----4-:R-:W-:Y:S06]  /*0150*/  BRA.U !UP0, `(.L_x_142) ;  /* 0x0000000508e07547 */ /* 0x010fec000b800000 */
        /* <DEDUP_REMOVED lines=9> */
[----:B------:R-:W0:Y:S01]  /*01f0*/  LDCU UR7, c[0x0][0x394] ;  /* 0x00007280ff0777ac */ /* 0x000e220008000800 */
        /* <DEDUP_REMOVED lines=11> */
.L_x_143:
[----:B01----:R-:W-:Y:S01]  /*02b0*/  IABS R16, R13 ;  /* 0x0000000d00107213 */ /* 0x003fe20000000000 */
[----:B------:R-:W-:Y:S01]  /*02c0*/  IMAD.MOV.U32 R21, RZ, RZ, 0x3f000000 ;  /* 0x3f000000ff157424 */ /* 0x000fe200078e00ff */
[----:B------:R-:W-:Y:S02]  /*02d0*/  IABS R8, R7 ;  /* 0x0000000700087213 */ /* 0x000fe40000000000 */
[----:B------:R-:W0:Y:S01]  /*02e0*/  I2F.RP R17, R16 ;  /* 0x0000001000117306 */ /* 0x000e220000209400 */
[----:B------:R-:W-:Y:S02]  /*02f0*/  IABS R20, R12 ;  /* 0x0000000c00147213 */ /* 0x000fe40000000000 */
[----:B------:R-:W-:-:S05]  /*0300*/  IMAD.HI.U32 R18, R15, R8, RZ ;  /* 0x000000080f127227 */ /* 0x000fca00078e00ff */
[----:B------:R-:W-:-:S05]  /*0310*/  IADD3 R9, PT, PT, -R18, RZ, RZ ;  /* 0x000000ff12097210 */ /* 0x000fca0007ffe1ff */
[----:B------:R-:W-:Y:S01]  /*0320*/  IMAD R9, R20, R9, R8 ;  /* 0x0000000914097224 */ /* 0x000fe200078e0208 */
[----:B------:R-:W-:Y:S01]  /*0330*/  LOP3.LUT R8, R7, R12, RZ, 0x3c, !PT ;  /* 0x0000000c07087212 */ /* 0x000fe200078e3cff */
[----:B0-----:R-:W0:Y:S03]  /*0340*/  MUFU.RCP R17, R17 ;  /* 0x0000001100117308 */ /* 0x001e260000001000 */
[----:B------:R-:W-:Y:S02]  /*0350*/  ISETP.GT.U32.AND P3, PT, R10, R9, PT ;  /* 0x000000090a00720c */ /* 0x000fe40003f64070 */
[----:B------:R-:W-:Y:S02]  /*0360*/  ISETP.GE.AND P2, PT, R8, RZ, PT ;  /* 0x000000ff0800720c */ /* 0x000fe40003f46270 */
[----:B------:R-:W-:-:S09]  /*0370*/  IABS R8, R11 ;  /* 0x0000000b00087213 */ /* 0x000fd20000000000 */
[----:B------:R-:W-:Y:S02]  /*0380*/  @!P3 IMAD.IADD R9, R9, 0x1, -R20 ;  /* 0x000000010909b824 */ /* 0x000fe400078e0a14 */
[----:B0-----:R-:W-:Y:S02]  /*0390*/  VIADD R19, R17, 0xffffffe ;  /* 0x0ffffffe11137836 */ /* 0x001fe40000000000 */
[----:B------:R-:W-:Y:S01]  /*03a0*/  @!P3 VIADD R18, R18, 0x1 ;  /* 0x000000011212b836 */ /* 0x000fe20000000000 */
[----:B------:R-:W-:Y:S02]  /*03b0*/  ISETP.GE.U32.AND P1, PT, R9, R10, PT ;  /* 0x0000000a0900720c */ /* 0x000fe40003f26070 */
[----:B------:R-:W0:Y:S01]  /*03c0*/  F2I.FTZ.U32.TRUNC.NTZ R9, R19 ;  /* 0x0000001300097305 */ /* 0x000e22000021f000 */
[----:B------:R-:W-:-:S10]  /*03d0*/  ISETP.NE.AND P3, PT, R12, RZ, PT ;  /* 0x000000ff0c00720c */ /* 0x000fd40003f65270 */
[----:B------:R-:W-:Y:S01]  /*03e0*/  @P1 IADD3 R18, PT, PT, R18, 0x1, RZ ;  /* 0x0000000112121810 */ /* 0x000fe20007ffe0ff */
[----:B0-----:R-:W-:-:S04]  /*03f0*/  IMAD.MOV R17, RZ, RZ, -R9 ;  /* 0x000000ffff117224 */ /* 0x001fc800078e0a09 */
[----:B------:R-:W-:Y:S01]  /*0400*/  @!P2 IMAD.MOV R18, RZ, RZ, -R18 ;  /* 0x000000ffff12a224 */ /* 0x000fe200078e0a12 */
[----:B------:R-:W-:Y:S01]  /*0410*/  @!P3 LOP3.LUT R18, RZ, R12, RZ, 0x33, !PT ;  /* 0x0000000cff12b212 */ /* 0x000fe200078e33ff */
[----:B------:R-:W-:Y:S02]  /*0420*/  IMAD R19, R17, R16, RZ ;  /* 0x0000001011137224 */ /* 0x000fe400078e02ff */
[----:B------:R-:W-:Y:S02]  /*0430*/  IMAD.MOV.U32 R17, RZ, RZ, R8 ;  /* 0x000000ffff117224 */ /* 0x000fe400078e0008 */
[----:B------:R-:W-:Y:S01]  /*0440*/  HFMA2 R8, -RZ, RZ, 0, 0 ;  /* 0x00000000ff087431 */ /* 0x000fe200000001ff */
[----:B------:R-:W-:-:S04]  /*0450*/  IABS R20, R18 ;  /* 0x0000001200147213 */ /* 0x000fc80000000000 */
[----:B------:R-:W-:Y:S02]  /*0460*/  IMAD.HI.U32 R8, R9, R19, R8 ;  /* 0x0000001309087227 */ /* 0x000fe400078e0008 */
[----:B------:R-:W0:Y:S02]  /*0470*/  I2F.RP R19, R17 ;  /* 0x0000001100137306 */ /* 0x000e240000209400 */
[----:B------:R-:W-:-:S04]  /*0480*/  IMAD.MOV.U32 R9, RZ, RZ, R20 ;  /* 0x000000ffff097224 */ /* 0x000fc800078e0014 */
[----:B------:R-:W-:-:S04]  /*0490*/  IMAD.HI.U32 R8, R8, R9, RZ ;  /* 0x0000000908087227 */ /* 0x000fc800078e00ff */
[----:B------:R-:W-:-:S04]  /*04a0*/  IMAD.MOV R20, RZ, RZ, -R8 ;  /* 0x000000ffff147224 */ /* 0x000fc800078e0a08 */
[C---:B------:R-:W-:Y:S01]  /*04b0*/  IMAD R9, R16.reuse, R20, R9 ;  /* 0x0000001410097224 */ /* 0x040fe200078e0209 */
[----:B0-----:R-:W0:Y:S04]  /*04c0*/  MUFU.RCP R19, R19 ;  /* 0x0000001300137308 */ /* 0x001e280000001000 */
[----:B------:R-:W-:-:S13]  /*04d0*/  ISETP.GT.U32.AND P3, PT, R16, R9, PT ;  /* 0x000000091000720c */ /* 0x000fda0003f64070 */
[----:B------:R-:W-:Y:S01]  /*04e0*/  @!P3 IMAD.IADD R9, R9, 0x1, -R16 ;  /* 0x000000010909b824 */ /* 0x000fe200078e0a10 */
[----:B0-----:R-:W-:Y:S01]  /*04f0*/  IADD3 R20, PT, PT, R19, 0xffffffe, RZ ;  /* 0x0ffffffe13147810 */ /* 0x001fe20007ffe0ff */
[----:B------:R-:W-:Y:S01]  /*0500*/  @!P3 VIADD R8, R8, 0x1 ;  /* 0x000000010808b836 */ /* 0x000fe20000000000 */
        /* <DEDUP_REMOVED lines=12> */
[----:B------:R-:W-:-:S03]  /*05d0*/  IABS R20, R16 ;  /* 0x0000001000147213 */ /* 0x000fc60000000000 */
[----:B------:R-:W-:-:S06]  /*05e0*/  IMAD.HI.U32 R8, R9, R19, R8 ;  /* 0x0000001309087227 */ /* 0x000fcc00078e0008 */
[----:B------:R-:W-:-:S04]  /*05f0*/  IMAD.HI.U32 R8, R8, R20, RZ ;  /* 0x0000001408087227 */ /* 0x000fc800078e00ff */
[----:B------:R-:W-:-:S04]  /*0600*/  IMAD.MOV R9, RZ, RZ, -R8 ;  /* 0x000000ffff097224 */ /* 0x000fc800078e0a08 */
[----:B------:R-:W-:Y:S01]  /*0610*/  IMAD R20, R17, R9, R20 ;  /* 0x0000000911147224 */ /* 0x000fe200078e0214 */
[----:B------:R-:W-:-:S04]  /*0620*/  LOP3.LUT R9, R16, R11, RZ, 0x3c, !PT ;  /* 0x0000000b10097212 */ /* 0x000fc800078e3cff */
[----:B------:R-:W-:Y:S02]  /*0630*/  ISETP.GT.U32.AND P2, PT, R17, R20, PT ;  /* 0x000000141100720c */ /* 0x000fe40003f44070 */
[----:B------:R-:W-:-:S11]  /*0640*/  ISETP.GE.AND P3, PT, R9, RZ, PT ;  /* 0x000000ff0900720c */ /* 0x000fd60003f66270 */
[----:B------:R-:W-:Y:S01]  /*0650*/  @!P2 IADD3 R20, PT, PT, R20, -R17, RZ ;  /* 0x800000111414a210 */ /* 0x000fe20007ffe0ff */
[----:B------:R-:W-:-:S03]  /*0660*/  @!P2 VIADD R8, R8, 0x1 ;  /* 0x000000010808a836 */ /* 0x000fc60000000000 */
[----:B------:R-:W-:Y:S02]  /*0670*/  ISETP.GE.U32.AND P1, PT, R20, R17, PT ;  /* 0x000000111400720c */ /* 0x000fe40003f26070 */
[----:B------:R-:W-:-:S11]  /*0680*/  IADD3 R17, PT, PT, -R16, RZ, RZ ;  /* 0x000000ff10117210 */ /* 0x000fd60007ffe1ff */
[----:B------:R-:W-:-:S04]  /*0690*/  @P1 VIADD R8, R8, 0x1 ;  /* 0x0000000108081836 */ /* 0x000fc80000000000 */
[----:B------:R-:W-:-:S05]  /*06a0*/  @!P3 IMAD.MOV R8, RZ, RZ, -R8 ;  /* 0x000000ffff08b224 */ /* 0x000fca00078e0a08 */
[----:B------:R-:W-:Y:S01]  /*06b0*/  SEL R9, R14, R8, !P0 ;  /* 0x000000080e097207 */ /* 0x000fe20004000000 */
[--C-:B------:R-:W-:Y:S02]  /*06c0*/  IMAD R8, R13, R17, R18.reuse ;  /* 0x000000110d087224 */ /* 0x100fe400078e0212 */
[----:B------:R-:W-:Y:S02]  /*06d0*/  IMAD.MOV R18, RZ, RZ, -R18 ;  /* 0x000000ffff127224 */ /* 0x000fe400078e0a12 */
[----:B------:R-:W-:Y:S01]  /*06e0*/  IMAD.MOV R17, RZ, RZ, -R9 ;  /* 0x000000ffff117224 */ /* 0x000fe200078e0a09 */
[----:B------:R-:W-:Y:S01]  /*06f0*/  I2FP.F32.S32 R8, R8 ;  /* 0x0000000800087245 */ /* 0x000fe20000201400 */
[----:B------:R-:W-:Y:S02]  /*0700*/  IMAD R9, R0, R9, RZ ;  /* 0x0000000900097224 */ /* 0x000fe400078e02ff */
[----:B------:R-:W-:Y:S02]  /*0710*/  IMAD R16, R11, R17, R16 ;  /* 0x000000110b107224 */ /* 0x000fe400078e0210 */
[----:B------:R-:W-:-:S03]  /*0720*/  FMUL R8, R8, UR6 ;  /* 0x0000000608087c20 */ /* 0x000fc60008400000 */
[----:B------:R-:W-:Y:S02]  /*0730*/  I2FP.F32.S32 R16, R16 ;  /* 0x0000001000107245 */ /* 0x000fe40000201400 */
[----:B------:R-:W-:-:S03]  /*0740*/  LOP3.LUT R17, R21, 0x80000000, R8, 0xb8, !PT ;  /* 0x8000000015117812 */ /* 0x000fc600078eb808 */
[----:B------:R-:W-:Y:S02]  /*0750*/  FMUL R16, R16, UR5 ;  /* 0x0000000510107c20 */ /* 0x000fe40008400000 */
[----:B------:R-:W-:-:S03]  /*0760*/  FADD.RZ R19, R8, R17 ;  /* 0x0000001108137221 */ /* 0x000fc6000000c000 */
[----:B------:R-:W-:-:S03]  /*0770*/  LOP3.LUT R17, R21, 0x80000000, R16, 0xb8, !PT ;  /* 0x8000000015117812 */ /* 0x000fc600078eb810 */
[----:B------:R-:W0:Y:S02]  /*0780*/  FRND.TRUNC R19, R19 ;  /* 0x0000001300137307 */ /* 0x000e24000020d000 */
[----:B------:R-:W-:-:S06]  /*0790*/  FADD.RZ R17, R16, R17 ;  /* 0x0000001110117221 */ /* 0x000fcc000000c000 */
[----:B------:R-:W1:Y:S01]  /*07a0*/  FRND.TRUNC R8, R17 ;  /* 0x0000001100087307 */ /* 0x000e62000020d000 */
[----:B0-----:R-:W-:-:S07]  /*07b0*/  FMNMX R20, R4, R19, PT ;  /* 0x0000001304147209 */ /* 0x001fce0003800000 */
[----:B------:R-:W-:Y:S01]  /*07c0*/  F2I.TRUNC.NTZ R21, R20 ;  /* 0x0000001400157305 */ /* 0x000fe2000020f100 */
[----:B-1----:R-:W-:Y:S01]  /*07d0*/  FMNMX R16, R5, R8, PT ;  /* 0x0000000805107209 */ /* 0x002fe20003800000 */
[----:B------:R-:W-:-:S06]  /*07e0*/  IMAD R8, R12, R18, R7 ;  /* 0x000000120c087224 */ /* 0x000fcc00078e0207 */
[----:B------:R-:W0:Y:S02]  /*07f0*/  F2I.TRUNC.NTZ R16, R16 ;  /* 0x0000001000107305 */ /* 0x000e24000020f100 */
[----:B0-----:R-:W-:-:S04]  /*0800*/  IMAD R21, R16, UR7, R21 ;  /* 0x0000000710157c24 */ /* 0x001fc8000f8e0215 */
[----:B------:R-:W-:-:S05]  /*0810*/  IMAD R8, R21, R12, R8 ;  /* 0x0000000c15087224 */ /* 0x000fca00078e0208 */
[----:B------:R-:W-:Y:S02]  /*0820*/  SHF.R.S32.HI R18, RZ, 0x1f, R8 ;  /* 0x0000001fff127819 */ /* 0x000fe40000011408 */
[----:B------:R-:W-:-:S04]  /*0830*/  IADD3 R17, P1, PT, R9, R8, RZ ;  /* 0x0000000809117210 */ /* 0x000fc80007f3e0ff */
[----:B------:R-:W-:Y:S02]  /*0840*/  LEA.HI.X.SX32 R18, R9, R18, 0x1, P1 ;  /* 0x0000001209127211 */ /* 0x000fe400008f0eff */
[----:B------:R-:W-:-:S04]  /*0850*/  LEA R8, P1, R17, UR8, 0x2 ;  /* 0x0000000811087c11 */ /* 0x000fc8000f8210ff */
[----:B------:R-:W-:-:S06]  /*0860*/  LEA.HI.X R9, R17, UR9, R18, 0x2, P1 ;  /* 0x0000000911097c11 */ /* 0x000fcc00088f1412 */
[----:B------:R-:W2:Y:S01]  /*0870*/  LDG.E R9, desc[UR10][R8.64] ;  /* 0x0000000a08097981 */ /* 0x000ea2000c1e1900 */
[----:B------:R-:W-:Y:S01]  /*0880*/  IMAD.WIDE R16, R7, 0x4, R2 ;  /* 0x0000000407107825 */ /* 0x000fe200078e0202 */
[----:B------:R-:W-:-:S04]  /*0890*/  IADD3 R7, PT, PT, R6, R7, RZ ;  /* 0x0000000706077210 */ /* 0x000fc80007ffe0ff */
[----:B------:R-:W-:Y:S01]  /*08a0*/  ISETP.GE.AND P1, PT, R7, UR12, PT ;  /* 0x0000000c07007c0c */ /* 0x000fe2000bf26270 */
[----:B--2---:R1:W-:-:S12]  /*08b0*/  STG.E desc[UR10][R16.64], R9 ;  /* 0x0000000910007986 */ /* 0x0043d8000c10190a */
[----:B------:R-:W-:Y:S05]  /*08c0*/  @!P1 BRA `(.L_x_143) ;  /* 0xfffffff800789947 */ /* 0x000fea000383ffff */
[----:B------:R-:W-:Y:S05]  /*08d0*/  EXIT ;  /* 0x000000000000794d */ /* 0x000fea0003800000 */
.L_x_142:
        /* <DEDUP_REMOVED lines=17> */
[----:B--2---:R-:W-:Y:S01]  /*09f0*/  MOV R8, RZ ;  /* 0x000000ff00087202 */ /* 0x004fe20000000f00 */
[----:B-----5:R-:W-:-:S04]  /*0a00*/  IMAD.MOV R15, RZ, RZ, -R9 ;  /* 0x000000ffff0f7224 */ /* 0x020fc800078e0a09 */
[----:B------:R-:W-:-:S04]  /*0a10*/  IMAD R15, R15, R10, RZ ;  /* 0x0000000a0f0f7224 */ /* 0x000fc800078e02ff */
[----:B-1-34-:R-:W-:-:S07]  /*0a20*/  IMAD.HI.U32 R15, R9, R15, R8 ;  /* 0x0000000f090f7227 */ /* 0x01afce00078e0008 */
.L_x_144:
[----:B0-----:R-:W-:Y:S02]  /*0a30*/  IABS R18, R13 ;  /* 0x0000000d00127213 */ /* 0x001fe40000000000 */
[----:B------:R-:W-:Y:S02]  /*0a40*/  IABS R8, R7 ;  /* 0x0000000700087213 */ /* 0x000fe40000000000 */
[----:B-1----:R-:W0:Y:S01]  /*0a50*/  I2F.RP R17, R18 ;  /* 0x0000001200117306 */ /* 0x002e220000209400 */
        /* <DEDUP_REMOVED lines=15> */
[----:B------:R-:W-:Y:S01]  /*0b50*/  @P2 VIADD R16, R16, 0x1 ;  /* 0x0000000110102836 */ /* 0x000fe20000000000 */
[----:B0-----:R-:W-:-:S03]  /*0b60*/  IADD3 R17, PT, PT, RZ, -R9, RZ ;  /* 0x80000009ff117210 */ /* 0x001fc60007ffe0ff */
[----:B------:R-:W-:Y:S01]  /*0b70*/  @!P1 IMAD.MOV R16, RZ, RZ, -R16 ;  /* 0x000000ffff109224 */ /* 0x000fe200078e0a10 */
[----:B------:R-:W-:Y:S01]  /*0b80*/  @!P3 LOP3.LUT R16, RZ, R12, RZ, 0x33, !PT ;  /* 0x0000000cff10b212 */ /* 0x000fe200078e33ff */
[----:B------:R-:W-:-:S03]  /*0b90*/  IMAD R19, R17, R18, RZ ;  /* 0x0000001211137224 */ /* 0x000fc600078e02ff */
[----:B------:R-:W-:Y:S01]  /*0ba0*/  IABS R20, R16 ;  /* 0x0000001000147213 */ /* 0x000fe20000000000 */
[----:B------:R-:W-:Y:S02]  /*0bb0*/  IMAD.MOV.U32 R17, RZ, RZ, R8 ;  /* 0x000000ffff117224 */ /* 0x000fe400078e0008 */
[----:B------:R-:W-:-:S05]  /*0bc0*/  HFMA2 R8, -RZ, RZ, 0, 0 ;  /* 0x00000000ff087431 */ /* 0x000fca00000001ff */
[----:B------:R-:W-:-:S04]  /*0bd0*/  IMAD.HI.U32 R8, R9, R19, R8 ;  /* 0x0000001309087227 */ /* 0x000fc800078e0008 */
[----:B------:R-:W-:Y:S02]  /*0be0*/  IMAD.MOV.U32 R9, RZ, RZ, R20 ;  /* 0x000000ffff097224 */ /* 0x000fe400078e0014 */
[----:B------:R-:W0:Y:S02]  /*0bf0*/  I2F.RP R20, R17 ;  /* 0x0000001100147306 */ /* 0x000e240000209400 */
[----:B------:R-:W-:-:S04]  /*0c00*/  IMAD.HI.U32 R8, R8, R9, RZ ;  /* 0x0000000908087227 */ /* 0x000fc800078e00ff */
[----:B------:R-:W-:-:S04]  /*0c10*/  IMAD.MOV R19, RZ, RZ, -R8 ;  /* 0x000000ffff137224 */ /* 0x000fc800078e0a08 */
[C---:B------:R-:W-:Y:S01]  /*0c20*/  IMAD R9, R18.reuse, R19, R9 ;  /* 0x0000001312097224 */ /* 0x040fe200078e0209 */
[----:B0-----:R-:W0:Y:S04]  /*0c30*/  MUFU.RCP R20, R20 ;  /* 0x0000001400147308 */ /* 0x001e280000001000 */
[----:B------:R-:W-:-:S13]  /*0c40*/  ISETP.GT.U32.AND P3, PT, R18, R9, PT ;  /* 0x000000091200720c */ /* 0x000fda0003f64070 */
[-C--:B------:R-:W-:Y:S01]  /*0c50*/  @!P3 IADD3 R9, PT, PT, R9, -R18.reuse, RZ ;  /* 0x800000120909b210 */ /* 0x080fe20007ffe0ff */
[----:B------:R-:W-:Y:S01]  /*0c60*/  @!P3 VIADD R8, R8, 0x1 ;  /* 0x000000010808b836 */ /* 0x000fe20000000000 */
[----:B------:R-:W-:Y:S01]  /*0c70*/  ISETP.NE.AND P3, PT, R13, RZ, PT ;  /* 0x000000ff0d00720c */ /* 0x000fe20003f65270 */
[----:B0-----:R-:W-:Y:S01]  /*0c80*/  VIADD R19, R20, 0xffffffe ;  /* 0x0ffffffe14137836 */ /* 0x001fe20000000000 */
[----:B------:R-:W-:Y:S02]  /*0c90*/  ISETP.GE.U32.AND P2, PT, R9, R18, PT ;  /* 0x000000120900720c */ /* 0x000fe40003f46070 */
[----:B------:R-:W-:Y:S01]  /*0ca0*/  LOP3.LUT R18, R16, R13, RZ, 0x3c, !PT ;  /* 0x0000000d10127212 */ /* 0x000fe200078e3cff */
[----:B------:R-:W0:Y:S03]  /*0cb0*/  F2I.FTZ.U32.TRUNC.NTZ R9, R19 ;  /* 0x0000001300097305 */ /* 0x000e26000021f000 */
[----:B------:R-:W-:-:S07]  /*0cc0*/  ISETP.GE.AND P1, PT, R18, RZ, PT ;  /* 0x000000ff1200720c */ /* 0x000fce0003f26270 */
[----:B------:R-:W-:-:S05]  /*0cd0*/  @P2 IADD3 R8, PT, PT, R8, 0x1, RZ ;  /* 0x0000000108082810 */ /* 0x000fca0007ffe0ff */
[----:B------:R-:W-:Y:S02]  /*0ce0*/  IMAD.MOV.U32 R18, RZ, RZ, R8 ;  /* 0x000000ffff127224 */ /* 0x000fe400078e0008 */
[----:B0-----:R-:W-:-:S03]  /*0cf0*/  IMAD.MOV R8, RZ, RZ, -R9 ;  /* 0x000000ffff087224 */ /* 0x001fc600078e0a09 */
[----:B------:R-:W-:Y:S01]  /*0d00*/  @!P1 IADD3 R18, PT, PT, -R18, RZ, RZ ;  /* 0x000000ff12129210 */ /* 0x000fe20007ffe1ff */
[----:B------:R-:W-:Y:S01]  /*0d10*/  IMAD R19, R8, R17, RZ ;  /* 0x0000001108137224 */ /* 0x000fe200078e02ff */
[----:B------:R-:W-:Y:S01]  /*0d20*/  @!P3 LOP3.LUT R18, RZ, R13, RZ, 0x33, !PT ;  /* 0x0000000dff12b212 */ /* 0x000fe200078e33ff */
[----:B------:R-:W-:-:S03]  /*0d30*/  IMAD.MOV.U32 R8, RZ, RZ, RZ ;  /* 0x000000ffff087224 */ /* 0x000fc600078e00ff */
[----:B------:R-:W-:Y:S01]  /*0d40*/  IABS R20, R18 ;  /* 0x0000001200147213 */ /* 0x000fe20000000000 */
        /* <DEDUP_REMOVED lines=9> */
[----:B------:R-:W-:Y:S01]  /*0de0*/  ISETP.GE.U32.AND P1, PT, R20, R17, PT ;  /* 0x000000111400720c */ /* 0x000fe20003f26070 */
[----:B------:R-:W-:-:S12]  /*0df0*/  IMAD.MOV R17, RZ, RZ, -R18 ;  /* 0x000000ffff117224 */ /* 0x000fd800078e0a12 */
[----:B------:R-:W-:-:S05]  /*0e00*/  @P1 VIADD R8, R8, 0x1 ;  /* 0x0000000108081836 */ /* 0x000fca0000000000 */
[----:B------:R-:W-:-:S04]  /*0e10*/  @!P3 IADD3 R8, PT, PT, -R8, RZ, RZ ;  /* 0x000000ff0808b210 */ /* 0x000fc80007ffe1ff */
[----:B------:R-:W-:Y:S01]  /*0e20*/  SEL R9, R14, R8, !P0 ;  /* 0x000000080e097207 */ /* 0x000fe20004000000 */
[----:B------:R-:W-:Y:S01]  /*0e30*/  IMAD R8, R13, R17, R16 ;  /* 0x000000110d087224 */ /* 0x000fe200078e0210 */
[----:B------:R-:W-:-:S03]  /*0e40*/  IADD3 R16, PT, PT, -R16, RZ, RZ ;  /* 0x000000ff10107210 */ /* 0x000fc60007ffe1ff */
[----:B------:R-:W-:Y:S01]  /*0e50*/  IMAD.MOV R17, RZ, RZ, -R9 ;  /* 0x000000ffff117224 */ /* 0x000fe200078e0a09 */
[----:B------:R-:W-:Y:S01]  /*0e60*/  I2FP.F32.S32 R8, R8 ;  /* 0x0000000800087245 */ /* 0x000fe20000201400 */
[----:B------:R-:W-:Y:S02]  /*0e70*/  IMAD R16, R12, R16, R7 ;  /* 0x000000100c107224 */ /* 0x000fe400078e0207 */
[----:B------:R-:W-:Y:S02]  /*0e80*/  IMAD R18, R11, R17, R18 ;  /* 0x000000110b127224 */ /* 0x000fe400078e0212 */
[----:B------:R-:W-:Y:S01]  /*0e90*/  FMUL R8, R8, UR6 ;  /* 0x0000000608087c20 */ /* 0x000fe20008400000 */
[----:B------:R-:W-:Y:S02]  /*0ea0*/  IMAD R9, R0, R9, RZ ;  /* 0x0000000900097224 */ /* 0x000fe400078e02ff */
[----:B------:R-:W-:Y:S01]  /*0eb0*/  I2FP.F32.S32 R18, R18 ;  /* 0x0000001200127245 */ /* 0x000fe20000201400 */
[----:B------:R-:W0:Y:S04]  /*0ec0*/  FRND.FLOOR R17, R8 ;  /* 0x0000000800117307 */ /* 0x000e280000205000 */
[----:B------:R-:W-:-:S06]  /*0ed0*/  FMUL R18, R18, UR5 ;  /* 0x0000000512127c20 */ /* 0x000fcc0008400000 */
[----:B------:R-:W1:Y:S01]  /*0ee0*/  FRND.FLOOR R18, R18 ;  /* 0x0000001200127307 */ /* 0x000e620000205000 */
[----:B0-----:R-:W-:-:S07]  /*0ef0*/  FMNMX R19, R4, R17, PT ;  /* 0x0000001104137209 */ /* 0x001fce0003800000 */
[----:B------:R-:W-:Y:S01]  /*0f00*/  F2I.TRUNC.NTZ R20, R19 ;  /* 0x0000001300147305 */ /* 0x000fe2000020f100 */
[----:B-1----:R-:W-:-:S07]  /*0f10*/  FMNMX R17, R5, R18, PT ;  /* 0x0000001205117209 */ /* 0x002fce0003800000 */
        /* <DEDUP_REMOVED lines=15> */
.L_x_145:
        /* <DEDUP_REMOVED lines=15> */
.L_x_229:


//--------------------- .text.ShapetoBatch4DNCHW  --------------------------
	.section	.text.ShapetoBatch4DNCHW,"ax",@progbits
	.align	128
        .global         ShapetoBatch4DNCHW
        .type           ShapetoBatch4DNCHW,@function
        .size           ShapetoBatch4DNCHW,(.L_x_230 - ShapetoBatch4DNCHW)
        .other          ShapetoBatch4DNCHW,@"STO_CUDA_ENTRY STV_DEFAULT"
ShapetoBatch4DNCHW:
.text.ShapetoBatch4DNCHW:
[----:B------:R-:W-:Y:S08]  /*0000*/  LDC R1, c[0x0][0x37c] ;  /* 0x0000df00ff017b82 */ /* 0x000ff00000000800 */
[----:B------:R-:W0:Y:S02]  /*0010*/  LDC R0, c[0x0][0x39c] ;  /* 0x0000e700ff007b82 */ /* 0x000e240000000800 */
[----:B0-----:R-:W-:-:S13]  /*0020*/  ISETP.GE.AND P0, PT, R0, 0x1, PT ;  /* 0x000000010000780c */ /* 0x001fda0003f06270 */
[----:B------:R-:W-:Y:S05]  /*0030*/  @!P0 EXIT ;  /* 0x000000000000894d */ /* 0x000fea0003800000 */
[----:B------:R-:W0:Y:S01]  /*0040*/  LDC R0, c[0x0][0x3a0] ;  /* 0x0000e800ff007b82 */ /* 0x000e220000000800 */
[----:B------:R-:W1:Y:S07]  /*0050*/  S2R R3, SR_TID.Y ;  /* 0x0000000000037919 */ /* 0x000e6e0000002200 */
[----:B------:R-:W2:Y:S01]  /*0060*/  S2UR UR8, SR_CTAID.Y ;  /* 0x00000000000879c3 */ /* 0x000ea20000002600 */
[----:B0-----:R-:W-:-:S13]  /*0070*/  ISETP.GE.AND P0, PT, R0, 0x1, PT ;  /* 0x000000010000780c */ /* 0x001fda0003f06270 */
[----:B-12---:R-:W-:Y:S05]  /*0080*/  @!P0 EXIT ;  /* 0x000000000000894d */ /* 0x006fea0003800000 */
[----:B------:R-:W0:Y:S01]  /*0090*/  S2R R10, SR_TID.Z ;  /* 0x00000000000a7919 */ /* 0x000e220000002300 */
[----:B------:R-:W1:Y:S01]  /*00a0*/  S2UR UR4, SR_CTAID.Z ;  /* 0x00000000000479c3 */ /* 0x000e620000002700 */
[----:B------:R-:W2:Y:S01]  /*00b0*/  LDCU UR13, c[0x0][0x3b8] ;  /* 0x00007700ff0d77ac */ /* 0x000ea20008000800 */
[----:B------:R-:W3:Y:S06]  /*00c0*/  LDCU UR12, c[0x0][0x360] ;  /* 0x00006c00ff0c77ac */ /* 0x000eec0008000800 */
[----:B------:R-:W4:Y:S01]  /*00d0*/  LDC R2, c[0x0][0x364] ;  /* 0x0000d900ff027b82 */ /* 0x000f220000000800 */
[----:B------:R-:W1:Y:S01]  /*00e0*/  LDCU UR6, c[0x0][0x368] ;  /* 0x00006d00ff0677ac */ /* 0x000e620008000800 */
[----:B------:R-:W5:Y:S01]  /*00f0*/  LDCU UR5, c[0x0][0x378] ;  /* 0x00006f00ff0577ac */ /* 0x000f620008000800 */
[----:B------:R-:W3:Y:S01]  /*0100*/  LDCU UR9, c[0x0][0x374] ;  /* 0x00006e80ff0977ac */ /* 0x000ee20008000800 */
[----:B------:R-:W3:Y:S01]  /*0110*/  LDCU UR7, c[0x0][0x370] ;  /* 0x00006e00ff0777ac */ /* 0x000ee20008000800 */
[----:B--2---:R-:W-:-:S02]  /*0120*/  UISETP.GT.AND UP0, UPT, UR13, URZ, UPT ;  /* 0x000000ff0d00728c */ /* 0x004fc4000bf04270 */
[----:B-1----:R-:W-:Y:S01]  /*0130*/  UIMAD UR4, UR4, UR6, URZ ;  /* 0x00000006040472a4 */ /* 0x002fe2000f8e02ff */
[----:B------:R-:W1:Y:S01]  /*0140*/  LDCU.64 UR10, c[0x0][0x358] ;  /* 0x00006b00ff0a77ac */ /* 0x000e620008000a00 */
[----:B----4-:R-:W-:-:S04]  /*0150*/  IMAD R3, R2, UR8, R3 ;  /* 0x0000000802037c24 */ /* 0x010fc8000f8e0203 */
[----:B0-----:R-:W-:Y:S01]  /*0160*/  IADD3 R0, PT, PT, R10, UR4, RZ ;  /* 0x000000040a007c10 */ /* 0x001fe2000fffe0ff */
[----:B-----5:R-:W-:Y:S01]  /*0170*/  UIMAD UR6, UR6, UR5, URZ ;  /* 0x00000005060672a4 */ /* 0x020fe2000f8e02ff */
[----:B---3--:R-:W-:Y:S01]  /*0180*/  IMAD R2, R2, UR9, RZ ;  /* 0x0000000902027c24 */ /* 0x008fe2000f8e02ff */
[----:B------:R-:W-:Y:S01]  /*0190*/  UIMAD UR7, UR12, UR7, URZ ;  /* 0x000000070c0772a4 */ /* 0x000fe2000f8e02ff */
[----:B-1----:R-:W-:Y:S11]  /*01a0*/  BRA.U UP0, `(.L_x_146) ;  /* 0x0000000500187547 */ /* 0x002ff6000b800000 */
[----:B------:R-:W0:Y:S01]  /*01b0*/  S2R R10, SR_CTAID.X ;  /* 0x00000000000a7919 */ /* 0x000e220000002500 */
[----:B------:R-:W1:Y:S01]  /*01c0*/  LDCU.64 UR8, c[0x0][0x380] ;  /* 0x00007000ff0877ac */ /* 0x000e620008000a00 */
[----:B------:R-:W0:Y:S01]  /*01d0*/  S2R R5, SR_TID.X ;  /* 0x0000000000057919 */ /* 0x000e220000002100 */
[----:B------:R-:W-:Y:S01]  /*01e0*/  UMOV UR4, URZ ;  /* 0x000000ff00047c82 */ /* 0x000fe20008000000 */
[----:B-1----:R-:W-:Y:S01]  /*01f0*/  UIMAD UR8, UR9, UR8, URZ ;  /* 0x00000008090872a4 */ /* 0x002fe2000f8e02ff */
[----:B0-----:R-:W-:-:S11]  /*0200*/  IMAD R10, R10, UR12, R5 ;  /* 0x0000000c0a0a7c24 */ /* 0x001fd6000f8e0205 */
.L_x_157:
[----:B0-----:R-:W-:-:S05]  /*0210*/  UMOV UR5, URZ ;  /* 0x000000ff00057c82 */ /* 0x001fca0008000000 */
.L_x_156:
[----:B0-----:R-:W0:Y:S01]  /*0220*/  LDCU UR9, c[0x0][0x380] ;  /* 0x00007000ff0977ac */ /* 0x001e220008000800 */
[----:B------:R-:W-:Y:S01]  /*0230*/  BSSY.RECONVERGENT B0, `(.L_x_147) ;  /* 0x0000034000007945 */ /* 0x000fe20003800200 */
[----:B0-----:R-:W-:-:S13]  /*0240*/  ISETP.GE.AND P0, PT, R10, UR9, PT ;  /* 0x000000090a007c0c */ /* 0x001fda000bf06270 */
[----:B------:R-:W-:Y:S05]  /*0250*/  @P0 BRA `(.L_x_148) ;  /* 0x0000000000c40947 */ /* 0x000fea0003800000 */
[----:B------:R-:W0:Y:S01]  /*0260*/  LDC R13, c[0x0][0x388] ;  /* 0x0000e200ff0d7b82 */ /* 0x000e220000000800 */
[----:B------:R-:W-:-:S07]  /*0270*/  MOV R12, R10 ;  /* 0x0000000a000c7202 */ /* 0x000fce0000000f00 */
[----:B------:R-:W0:Y:S02]  /*0280*/  LDC R4, c[0x0][0x398] ;  /* 0x0000e600ff047b82 */ /* 0x000e240000000800 */
[----:B0-----:R-:W-:-:S07]  /*0290*/  IMAD R13, R13, UR5, R4 ;  /* 0x000000050d0d7c24 */ /* 0x001fce000f8e0204 */
.L_x_155:
[----:B0-----:R-:W0:Y:S01]  /*02a0*/  LDC R4, c[0x0][0x384] ;  /* 0x0000e100ff047b82 */ /* 0x001e220000000800 */
[----:B------:R-:W-:Y:S01]  /*02b0*/  BSSY.RECONVERGENT B1, `(.L_x_149) ;  /* 0x0000027000017945 */ /* 0x000fe20003800200 */
[----:B0-----:R-:W-:-:S13]  /*02c0*/  ISETP.GE.AND P0, PT, R3, R4, PT ;  /* 0x000000040300720c */ /* 0x001fda0003f06270 */
[----:B------:R-:W-:Y:S05]  /*02d0*/  @P0 BRA `(.L_x_150) ;  /* 0x0000000000900947 */ /* 0x000fea0003800000 */
[----:B------:R-:W0:Y:S01]  /*02e0*/  LDCU UR9, c[0x0][0x38c] ;  /* 0x00007180ff0977ac */ /* 0x000e220008000800 */
[----:B------:R-:W-:Y:S01]  /*02f0*/  MOV R11, R3 ;  /* 0x00000003000b7202 */ /* 0x000fe20000000f00 */
[----:B0-----:R-:W-:-:S04]  /*0300*/  IMAD R14, R12, UR9, RZ ;  /* 0x000000090c0e7c24 */ /* 0x001fc8000f8e02ff */
[----:B------:R-:W-:-:S07]  /*0310*/  IMAD R14, R4, UR4, R14 ;  /* 0x00000004040e7c24 */ /* 0x000fce000f8e020e */
.L_x_154:
[----:B0-----:R-:W0:Y:S01]  /*0320*/  LDC R15, c[0x0][0x388] ;  /* 0x0000e200ff0f7b82 */ /* 0x001e220000000800 */
[----:B------:R-:W-:Y:S01]  /*0330*/  BSSY.RECONVERGENT B2, `(.L_x_151) ;  /* 0x000001a000027945 */ /* 0x000fe20003800200 */
[----:B0-----:R-:W-:-:S13]  /*0340*/  ISETP.GE.AND P0, PT, R0, R15, PT ;  /* 0x0000000f0000720c */ /* 0x001fda0003f06270 */
[----:B------:R-:W-:Y:S05]  /*0350*/  @P0 BRA `(.L_x_152) ;  /* 0x00000000005c0947 */ /* 0x000fea0003800000 */
[----:B------:R-:W0:Y:S01]  /*0360*/  LDC R17, c[0x0][0x3a0] ;  /* 0x0000e800ff117b82 */ /* 0x000e220000000800 */
[----:B------:R-:W-:Y:S01]  /*0370*/  IMAD R16, R15, UR8, RZ ;  /* 0x000000080f107c24 */ /* 0x000fe2000f8e02ff */
[----:B------:R-:W1:Y:S06]  /*0380*/  LDCU UR9, c[0x0][0x384] ;  /* 0x00007080ff0977ac */ /* 0x000e6c0008000800 */
[----:B------:R-:W2:Y:S08]  /*0390*/  LDC.64 R8, c[0x0][0x390] ;  /* 0x0000e400ff087b82 */ /* 0x000eb00000000a00 */
[----:B------:R-:W3:Y:S08]  /*03a0*/  LDC.64 R6, c[0x0][0x3b0] ;  /* 0x0000ec00ff067b82 */ /* 0x000ef00000000a00 */
[----:B------:R-:W4:Y:S01]  /*03b0*/  LDC.64 R4, c[0x0][0x3a8] ;  /* 0x0000ea00ff047b82 */ /* 0x000f220000000a00 */
[----:B0-----:R-:W-:-:S02]  /*03c0*/  IMAD R18, R16, R17, RZ ;  /* 0x0000001110127224 */ /* 0x001fc400078e02ff */
[----:B------:R-:W-:Y:S02]  /*03d0*/  IMAD.IADD R17, R14, 0x1, R11 ;  /* 0x000000010e117824 */ /* 0x000fe400078e020b */
[----:B--2---:R-:W-:Y:S01]  /*03e0*/  IMAD R9, R18, UR4, R9 ;  /* 0x0000000412097c24 */ /* 0x004fe2000f8e0209 */
[----:B------:R-:W-:Y:S01]  /*03f0*/  MOV R18, R0 ;  /* 0x0000000000127202 */ /* 0x000fe20000000f00 */
[----:B------:R-:W-:Y:S02]  /*0400*/  IMAD R21, R17, R8, R13 ;  /* 0x0000000811157224 */ /* 0x000fe400078e020d */
[----:B------:R-:W-:-:S04]  /*0410*/  IMAD R9, R16, UR5, R9 ;  /* 0x0000000510097c24 */ /* 0x000fc8000f8e0209 */
[----:B------:R-:W-:-:S04]  /*0420*/  IMAD R16, R12, UR8, R9 ;  /* 0x000000080c107c24 */ /* 0x000fc8000f8e0209 */
[----:B-1-3--:R-:W-:-:S07]  /*0430*/  IMAD R19, R11, UR9, R16 ;  /* 0x000000090b137c24 */ /* 0x00afce000f8e0210 */
.L_x_153:
[----:B0-----:R-:W-:-:S05]  /*0440*/  IADD3 R17, PT, PT, R19, R18, RZ ;  /* 0x0000001213117210 */ /* 0x001fca0007ffe0ff */
[----:B------:R-:W-:-:S06]  /*0450*/  IMAD.WIDE R16, R17, 0x4, R6 ;  /* 0x0000000411107825 */ /* 0x000fcc00078e0206 */
[----:B------:R-:W2:Y:S01]  /*0460*/  LDG.E R17, desc[UR10][R16.64] ;  /* 0x0000000a10117981 */ /* 0x000ea2000c1e1900 */
[----:B------:R-:W-:Y:S01]  /*0470*/  IMAD.IADD R9, R21, 0x1, R18 ;  /* 0x0000000115097824 */ /* 0x000fe200078e0212 */
[----:B------:R-:W-:-:S03]  /*0480*/  IADD3 R18, PT, PT, R18, UR6, RZ ;  /* 0x0000000612127c10 */ /* 0x000fc6000fffe0ff */
[----:B----4-:R-:W-:Y:S01]  /*0490*/  IMAD.WIDE R8, R9, 0x4, R4 ;  /* 0x0000000409087825 */ /* 0x010fe200078e0204 */
[----:B------:R-:W-:-:S04]  /*04a0*/  ISETP.GE.AND P0, PT, R18, R15, PT ;  /* 0x0000000f1200720c */ /* 0x000fc80003f06270 */
[----:B--2---:R0:W-:Y:S09]  /*04b0*/  STG.E desc[UR10][R8.64], R17 ;  /* 0x0000001108007986 */ /* 0x0041f2000c10190a */
[----:B------:R-:W-:Y:S05]  /*04c0*/  @!P0 BRA `(.L_x_153) ;  /* 0xfffffffc00dc8947 */ /* 0x000fea000383ffff */
.L_x_152:
[----:B------:R-:W-:Y:S05]  /*04d0*/  BSYNC.RECONVERGENT B2 ;  /* 0x0000000000027941 */ /* 0x000fea0003800200 */
.L_x_151:
[----:B------:R-:W1:Y:S01]  /*04e0*/  LDCU UR9, c[0x0][0x384] ;  /* 0x00007080ff0977ac */ /* 0x000e620008000800 */
[----:B------:R-:W-:-:S04]  /*04f0*/  IADD3 R11, PT, PT, R2, R11, RZ ;  /* 0x0000000b020b7210 */ /* 0x000fc80007ffe0ff */
[----:B-1----:R-:W-:-:S13]  /*0500*/  ISETP.GE.AND P0, PT, R11, UR9, PT ;  /* 0x000000090b007c0c */ /* 0x002fda000bf06270 */
[----:B------:R-:W-:Y:S05]  /*0510*/  @!P0 BRA `(.L_x_154) ;  /* 0xfffffffc00808947 */ /* 0x000fea000383ffff */
.L_x_150:
[----:B------:R-:W-:Y:S05]  /*0520*/  BSYNC.RECONVERGENT B1 ;  /* 0x0000000000017941 */ /* 0x000fea0003800200 */
.L_x_149:
[----:B------:R-:W1:Y:S01]  /*0530*/  LDCU UR9, c[0x0][0x380] ;  /* 0x00007000ff0977ac */ /* 0x000e620008000800 */
[----:B------:R-:W-:-:S05]  /*0540*/  VIADD R12, R12, UR7 ;  /* 0x000000070c0c7c36 */ /* 0x000fca0008000000 */
[----:B-1----:R-:W-:-:S13]  /*0550*/  ISETP.GE.AND P0, PT, R12, UR9, PT ;  /* 0x000000090c007c0c */ /* 0x002fda000bf06270 */
[----:B------:R-:W-:Y:S05]  /*0560*/  @!P0 BRA `(.L_x_155) ;  /* 0xfffffffc004c8947 */ /* 0x000fea000383ffff */
.L_x_148:
[----:B------:R-:W-:Y:S05]  /*0570*/  BSYNC.RECONVERGENT B0 ;  /* 0x0000000000007941 */ /* 0x000fea0003800200 */
.L_x_147:
[----:B------:R-:W1:Y:S01]  /*0580*/  LDCU UR9, c[0x0][0x3a0] ;  /* 0x00007400ff0977ac */ /* 0x000e620008000800 */
[----:B------:R-:W-:-:S04]  /*0590*/  UIADD3 UR5, UPT, UPT, UR5, 0x1, URZ ;  /* 0x0000000105057890 */ /* 0x000fc8000fffe0ff */
[----:B-1----:R-:W-:-:S09]  /*05a0*/  UISETP.NE.AND UP0, UPT, UR5, UR9, UPT ;  /* 0x000000090500728c */ /* 0x002fd2000bf05270 */
[----:B------:R-:W-:Y:S05]  /*05b0*/  BRA.U UP0, `(.L_x_156) ;  /* 0xfffffffd00187547 */ /* 0x000fea000b83ffff */
[----:B------:R-:W1:Y:S01]  /*05c0*/  LDCU UR5, c[0x0][0x39c] ;  /* 0x00007380ff0577ac */ /* 0x000e620008000800 */
[----:B------:R-:W-:-:S04]  /*05d0*/  UIADD3 UR4, UPT, UPT, UR4, 0x1, URZ ;  /* 0x0000000104047890 */ /* 0x000fc8000fffe0ff */
[----:B-1----:R-:W-:-:S09]  /*05e0*/  UISETP.NE.AND UP0, UPT, UR4, UR5, UPT ;  /* 0x000000050400728c */ /* 0x002fd2000bf05270 */
[----:B------:R-:W-:Y:S05]  /*05f0*/  BRA.U UP0, `(.L_x_157) ;  /* 0xfffffffd00047547 */ /* 0x000fea000b83ffff */
[----:B------:R-:W-:Y:S05]  /*0600*/  EXIT ;  /* 0x000000000000794d */ /* 0x000fea0003800000 */
.L_x_146:
[----:B------:R-:W0:Y:S02]  /*0610*/  LDC R5, c[0x0][0x394] ;  /* 0x0000e500ff057b82 */ /* 0x000e240000000800 */
[----:B0-----:R-:W-:Y:S01]  /*0620*/  IADD3 R10, PT, PT, R5, UR4, R10 ;  /* 0x00000004050a7c10 */ /* 0x001fe2000fffe00a */
[----:B------:R-:W-:-:S06]  /*0630*/  UMOV UR4, URZ ;  /* 0x000000ff00047c82 */ /* 0x000fcc0008000000 */
.L_x_168:
[----:B------:R-:W-:-:S05]  /*0640*/  UMOV UR5, URZ ;  /* 0x000000ff00057c82 */ /* 0x000fca0008000000 */
.L_x_167:
[----:B------:R-:W0:Y:S01]  /*0650*/  S2R R4, SR_TID.X ;  /* 0x0000000000047919 */ /* 0x000e220000002100 */
[----:B------:R-:W0:Y:S01]  /*0660*/  S2UR UR8, SR_CTAID.X ;  /* 0x00000000000879c3 */ /* 0x000e220000002500 */
[----:B------:R-:W1:Y:S01]  /*0670*/  LDCU UR9, c[0x0][0x380] ;  /* 0x00007000ff0977ac */ /* 0x000e620008000800 */
[----:B------:R-:W-:Y:S06]  /*0680*/  BSSY.RECONVERGENT B0, `(.L_x_158) ;  /* 0x0000040000007945 */ /* 0x000fec0003800200 */
[----:B------:R-:W0:Y:S02]  /*0690*/  LDC R11, c[0x0][0x360] ;  /* 0x0000d800ff0b7b82 */ /* 0x000e240000000800 */
[----:B0-----:R-:W-:-:S05]  /*06a0*/  IMAD R11, R11, UR8, R4 ;  /* 0x000000080b0b7c24 */ /* 0x001fca000f8e0204 */
[----:B-1----:R-:W-:-:S13]  /*06b0*/  ISETP.GE.AND P0, PT, R11, UR9, PT ;  /* 0x000000090b007c0c */ /* 0x002fda000bf06270 */
[----:B------:R-:W-:Y:S05]  /*06c0*/  @P0 BRA `(.L_x_159) ;  /* 0x0000000000ec0947 */ /* 0x000fea0003800000 */
[----:B------:R-:W0:Y:S01]  /*06d0*/  S2R R4, SR_TID.Z ;  /* 0x0000000000047919 */ /* 0x000e220000002300 */
[----:B------:R-:W1:Y:S01]  /*06e0*/  S2UR UR9, SR_CTAID.Z ;  /* 0x00000000000979c3 */ /* 0x000e620000002700 */
[----:B------:R-:W0:Y:S07]  /*06f0*/  LDCU UR8, c[0x0][0x398] ;  /* 0x00007300ff0877ac */ /* 0x000e2e0008000800 */
[----:B------:R-:W1:Y:S08]  /*0700*/  LDC R5, c[0x0][0x368] ;  /* 0x0000da00ff057b82 */ /* 0x000e700000000800 */
[----:B------:R-:W2:Y:S01]  /*0710*/  LDC R19, c[0x0][0x388] ;  /* 0x0000e200ff137b82 */ /* 0x000ea20000000800 */
[----:B0-----:R-:W-:-:S05]  /*0720*/  IADD3 R4, PT, PT, R4, UR8, RZ ;  /* 0x0000000804047c10 */ /* 0x001fca000fffe0ff */
[----:B-1----:R-:W-:Y:S02]  /*0730*/  IMAD R4, R5, UR9, R4 ;  /* 0x0000000905047c24 */ /* 0x002fe4000f8e0204 */
[C---:B--2---:R-:W-:Y:S02]  /*0740*/  IMAD R12, R19.reuse, UR5, R0 ;  /* 0x00000005130c7c24 */ /* 0x044fe4000f8e0200 */
[----:B------:R-:W-:-:S07]  /*0750*/  IMAD R19, R19, UR5, R4 ;  /* 0x0000000513137c24 */ /* 0x000fce000f8e0204 */
.L_x_166:
[----:B------:R-:W0:Y:S01]  /*0760*/  LDCU UR8, c[0x0][0x384] ;  /* 0x00007080ff0877ac */ /* 0x000e220008000800 */
[----:B------:R-:W-:Y:S01]  /*0770*/  BSSY.RECONVERGENT B1, `(.L_x_160) ;  /* 0x000002c000017945 */ /* 0x000fe20003800200 */
[----:B0-----:R-:W-:-:S13]  /*0780*/  ISETP.GE.AND P0, PT, R3, UR8, PT ;  /* 0x0000000803007c0c */ /* 0x001fda000bf06270 */
[----:B------:R-:W-:Y:S05]  /*0790*/  @P0 BRA `(.L_x_161) ;  /* 0x0000000000a40947 */ /* 0x000fea0003800000 */
[----:B------:R-:W0:Y:S01]  /*07a0*/  LDCU UR8, c[0x0][0x3a0] ;  /* 0x00007400ff0877ac */ /* 0x000e220008000800 */
[----:B------:R-:W1:Y:S01]  /*07b0*/  LDC R18, c[0x0][0x388] ;  /* 0x0000e200ff127b82 */ /* 0x000e620000000800 */
[----:B------:R-:W-:Y:S01]  /*07c0*/  MOV R13, R3 ;  /* 0x00000003000d7202 */ /* 0x000fe20000000f00 */
[----:B0-----:R-:W-:-:S06]  /*07d0*/  UIMAD UR8, UR4, UR8, UR5 ;  /* 0x00000008040872a4 */ /* 0x001fcc000f8e0205 */
[----:B-1----:R-:W-:-:S07]  /*07e0*/  IMAD R18, R18, UR8, R11 ;  /* 0x0000000812127c24 */ /* 0x002fce000f8e020b */
.L_x_165:
[----:B------:R-:W0:Y:S01]  /*07f0*/  LDCU UR8, c[0x0][0x388] ;  /* 0x00007100ff0877ac */ /* 0x000e220008000800 */
[----:B------:R-:W-:Y:S01]  /*0800*/  BSSY.RECONVERGENT B2, `(.L_x_162) ;  /* 0x000001e000027945 */ /* 0x000fe20003800200 */
[----:B0-----:R-:W-:-:S13]  /*0810*/  ISETP.GE.AND P0, PT, R0, UR8, PT ;  /* 0x0000000800007c0c */ /* 0x001fda000bf06270 */
[----:B------:R-:W-:Y:S05]  /*0820*/  @P0 BRA `(.L_x_163) ;  /* 0x00000000006c0947 */ /* 0x000fea0003800000 */
[----:B------:R-:W0:Y:S01]  /*0830*/  LDC.64 R14, c[0x0][0x380] ;  /* 0x0000e000ff0e7b82 */ /* 0x000e220000000a00 */
[----:B------:R-:W1:Y:S01]  /*0840*/  LDCU UR8, c[0x0][0x38c] ;  /* 0x00007180ff0877ac */ /* 0x000e620008000800 */
[----:B------:R-:W-:Y:S01]  /*0850*/  MOV R16, R0 ;  /* 0x0000000000107202 */ /* 0x000fe20000000f00 */
[----:B------:R-:W2:Y:S05]  /*0860*/  LDCU UR9, c[0x0][0x390] ;  /* 0x00007200ff0977ac */ /* 0x000eaa0008000800 */
[----:B------:R-:W3:Y:S01]  /*0870*/  LDC.64 R4, c[0x0][0x3b0] ;  /* 0x0000ec00ff047b82 */ /* 0x000ee20000000a00 */
[--C-:B0-----:R-:W-:Y:S02]  /*0880*/  IMAD R20, R15, UR4, R13.reuse ;  /* 0x000000040f147c24 */ /* 0x101fe4000f8e020d */
[----:B------:R-:W-:-:S02]  /*0890*/  IMAD R7, R18, R14, R13 ;  /* 0x0000000e12077224 */ /* 0x000fc400078e020d */
[----:B-1----:R-:W-:Y:S02]  /*08a0*/  IMAD R6, R11, UR8, R20 ;  /* 0x000000080b067c24 */ /* 0x002fe4000f8e0214 */
[----:B------:R-:W-:Y:S02]  /*08b0*/  IMAD R15, R7, R15, R10 ;  /* 0x0000000f070f7224 */ /* 0x000fe400078e020a */
[----:B------:R-:W-:Y:S02]  /*08c0*/  IMAD.MOV.U32 R14, RZ, RZ, R12 ;  /* 0x000000ffff0e7224 */ /* 0x000fe400078e000c */
[----:B--23--:R-:W-:-:S07]  /*08d0*/  IMAD R17, R6, UR9, R19 ;  /* 0x0000000906117c24 */ /* 0x00cfce000f8e0213 */
.L_x_164:
[----:B------:R-:W0:Y:S01]  /*08e0*/  LDCU UR8, c[0x0][0x390] ;  /* 0x00007200ff0877ac */ /* 0x000e220008000800 */
[----:B------:R-:W-:Y:S01]  /*08f0*/  IMAD.WIDE R6, R15, 0x4, R4 ;  /* 0x000000040f067825 */ /* 0x000fe200078e0204 */
[----:B------:R-:W1:Y:S01]  /*0900*/  LDCU.64 UR12, c[0x0][0x388] ;  /* 0x00007100ff0c77ac */ /* 0x000e620008000a00 */
[----:B0-----:R-:W-:-:S04]  /*0910*/  ISETP.GE.AND P0, PT, R14, UR8, PT ;  /* 0x000000080e007c0c */ /* 0x001fc8000bf06270 */
[----:B-1----:R-:W-:-:S13]  /*0920*/  ISETP.LT.AND P0, PT, R20, UR13, !P0 ;  /* 0x0000000d14007c0c */ /* 0x002fda000c701270 */
[----:B------:R-:W0:Y:S01]  /*0930*/  @P0 LDC.64 R8, c[0x0][0x3a8] ;  /* 0x0000ea00ff080b82 */ /* 0x000e220000000a00 */
[----:B------:R1:W-:Y:S01]  /*0940*/  @!P0 STG.E desc[UR10][R6.64], RZ ;  /* 0x000000ff06008986 */ /* 0x0003e2000c10190a */
[----:B0-----:R-:W-:-:S06]  /*0950*/  @P0 IMAD.WIDE R8, R17, 0x4, R8 ;  /* 0x0000000411080825 */ /* 0x001fcc00078e0208 */
[----:B------:R-:W2:Y:S01]  /*0960*/  @P0 LDG.E R9, desc[UR10][R8.64] ;  /* 0x0000000a08090981 */ /* 0x000ea2000c1e1900 */
[----:B------:R-:W-:Y:S01]  /*0970*/  IADD3 R16, PT, PT, R16, UR6, RZ ;  /* 0x0000000610107c10 */ /* 0x000fe2000fffe0ff */
[----:B------:R-:W-:Y:S01]  /*0980*/  VIADD R14, R14, UR6 ;  /* 0x000000060e0e7c36 */ /* 0x000fe20008000000 */
[----:B------:R-:W-:Y:S02]  /*0990*/  IADD3 R15, PT, PT, R15, UR6, RZ ;  /* 0x000000060f0f7c10 */ /* 0x000fe4000fffe0ff */
[----:B------:R-:W-:Y:S01]  /*09a0*/  IADD3 R17, PT, PT, R17, UR6, RZ ;  /* 0x0000000611117c10 */ /* 0x000fe2000fffe0ff */
[----:B--2---:R1:W-:Y:S01]  /*09b0*/  @P0 STG.E desc[UR10][R6.64], R9 ;  /* 0x0000000906000986 */ /* 0x0043e2000c10190a */
[----:B------:R-:W-:-:S13]  /*09c0*/  ISETP.GE.AND P0, PT, R16, UR12, PT ;  /* 0x0000000c10007c0c */ /* 0x000fda000bf06270 */
[----:B-1----:R-:W-:Y:S05]  /*09d0*/  @!P0 BRA `(.L_x_164) ;  /* 0xfffffffc00c08947 */ /* 0x002fea000383ffff */
.L_x_163:
[----:B------:R-:W-:Y:S05]  /*09e0*/  BSYNC.RECONVERGENT B2 ;  /* 0x0000000000027941 */ /* 0x000fea0003800200 */
.L_x_162:
[----:B------:R-:W0:Y:S01]  /*09f0*/  LDCU UR8, c[0x0][0x384] ;  /* 0x00007080ff0877ac */ /* 0x000e220008000800 */
[----:B------:R-:W-:-:S04]  /*0a00*/  IADD3 R13, PT, PT, R2, R13, RZ ;  /* 0x0000000d020d7210 */ /* 0x000fc80007ffe0ff */
[----:B0-----:R-:W-:-:S13]  /*0a10*/  ISETP.GE.AND P0, PT, R13, UR8, PT ;  /* 0x000000080d007c0c */ /* 0x001fda000bf06270 */
[----:B------:R-:W-:Y:S05]  /*0a20*/  @!P0 BRA `(.L_x_165) ;  /* 0xfffffffc00708947 */ /* 0x000fea000383ffff */
.L_x_161:
[----:B------:R-:W-:Y:S05]  /*0a30*/  BSYNC.RECONVERGENT B1 ;  /* 0x0000000000017941 */ /* 0x000fea0003800200 */
.L_x_160:
[----:B------:R-:W0:Y:S01]  /*0a40*/  LDCU UR8, c[0x0][0x380] ;  /* 0x00007000ff0877ac */ /* 0x000e220008000800 */
[----:B------:R-:W-:-:S04]  /*0a50*/  IADD3 R11, PT, PT, R11, UR7, RZ ;  /* 0x000000070b0b7c10 */ /* 0x000fc8000fffe0ff */
[----:B0-----:R-:W-:-:S13]  /*0a60*/  ISETP.GE.AND P0, PT, R11, UR8, PT ;  /* 0x000000080b007c0c */ /* 0x001fda000bf06270 */
[----:B------:R-:W-:Y:S05]  /*0a70*/  @!P0 BRA `(.L_x_166) ;  /* 0xfffffffc00388947 */ /* 0x000fea000383ffff */
.L_x_159:
[----:B------:R-:W-:Y:S05]  /*0a80*/  BSYNC.RECONVERGENT B0 ;  /* 0x0000000000007941 */ /* 0x000fea0003800200 */
.L_x_158:
[----:B------:R-:W0:Y:S01]  /*0a90*/  LDCU UR8, c[0x0][0x3a0] ;  /* 0x00007400ff0877ac */ /* 0x000e220008000800 */
[----:B------:R-:W-:-:S04]  /*0aa0*/  UIADD3 UR5, UPT, UPT, UR5, 0x1, URZ ;  /* 0x0000000105057890 */ /* 0x000fc8000fffe0ff */
[----:B0-----:R-:W-:-:S09]  /*0ab0*/  UISETP.NE.AND UP0, UPT, UR5, UR8, UPT ;  /* 0x000000080500728c */ /* 0x001fd2000bf05270 */
[----:B------:R-:W-:Y:S05]  /*0ac0*/  BRA.U UP0, `(.L_x_167) ;  /* 0xfffffff900e07547 */ /* 0x000fea000b83ffff */
[----:B------:R-:W0:Y:S01]  /*0ad0*/  LDC R4, c[0x0][0x39c] ;  /* 0x0000e700ff047b82 */ /* 0x000e220000000800 */
[----:B------:R-:W-:-:S06]  /*0ae0*/  UIADD3 UR8, UPT, UPT, UR4, 0x1, URZ ;  /* 0x0000000104087890 */ /* 0x000fcc000fffe0ff */
[----:B0-----:R-:W-:-:S13]  /*0af0*/  ISETP.NE.AND P0, PT, R4, UR8, PT ;  /* 0x0000000804007c0c */ /* 0x001fda000bf05270 */
[----:B------:R-:W-:Y:S05]  /*0b00*/  @!P0 EXIT ;  /* 0x000000000000894d */ /* 0x000fea0003800000 */
[----:B------:R-:W-:Y:S01]  /*0b10*/  UMOV UR4, UR8 ;  /* 0x0000000800047c82 */ /* 0x000fe20008000000 */
[----:B------:R-:W-:Y:S05]  /*0b20*/  BRA `(.L_x_168) ;  /* 0xfffffff800c47947 */ /* 0x000fea000383ffff */
.L_x_169:
        /* <DEDUP_REMOVED lines=13> */
.L_x_230:


//--------------------- .text.ShapetoBatch4DNHWC  --------------------------
	.section	.text.ShapetoBatch4DNHWC,"ax",@progbits
	.align	128
        .global         ShapetoBatch4DNHWC
        .type           ShapetoBatch4DNHWC,@function
        .size           ShapetoBatch4DNHWC,(.L_x_231 - ShapetoBatch4DNHWC)
        .other          ShapetoBatch4DNHWC,@"STO_CUDA_ENTRY STV_DEFAULT"
ShapetoBatch4DNHWC:
.text.ShapetoBatch4DNHWC:
[----:B------:R-:W-:Y:S08]  /*0000*/  LDC R1, c[0x0][0x37c] ;  /* 0x0000df00ff017b82 */ /* 0x000ff00000000800 */
[----:B------:R-:W0:Y:S02]  /*0010*/  LDC R0, c[0x0][0x39c] ;  /* 0x0000e700ff007b82 */ /* 0x000e240000000800 */
[----:B0-----:R-:W-:-:S13]  /*0020*/  ISETP.GE.AND P0, PT, R0, 0x1, PT ;  /* 0x000000010000780c */ /* 0x001fda0003f06270 */
[----:B------:R-:W-:Y:S05]  /*0030*/  @!P0 EXIT ;  /* 0x000000000000894d */ /* 0x000fea0003800000 */
[----:B------:R-:W0:Y:S01]  /*0040*/  LDC R0, c[0x0][0x3a0] ;  /* 0x0000e800ff007b82 */ /* 0x000e220000000800 */
[----:B------:R-:W1:Y:S07]  /*0050*/  S2R R5, SR_TID.Y ;  /* 0x0000000000057919 */ /* 0x000e6e0000002200 */
[----:B------:R-:W2:Y:S08]  /*0060*/  S2UR UR8, SR_CTAID.Y ;  /* 0x00000000000879c3 */ /* 0x000eb00000002600 */
[----:B------:R-:W3:Y:S01]  /*0070*/  S2UR UR4, SR_CTAID.Z ;  /* 0x00000000000479c3 */ /* 0x000ee20000002700 */
[----:B0-----:R-:W-:-:S13]  /*0080*/  ISETP.GE.AND P0, PT, R0, 0x1, PT ;  /* 0x000000010000780c */ /* 0x001fda0003f06270 */
[----:B-123--:R-:W-:Y:S05]  /*0090*/  @!P0 EXIT ;  /* 0x000000000000894d */ /* 0x00efea0003800000 */
[----:B------:R-:W0:Y:S01]  /*00a0*/  S2R R11, SR_TID.Z ;  /* 0x00000000000b7919 */ /* 0x000e220000002300 */
[----:B------:R-:W1:Y:S01]  /*00b0*/  LDCU UR13, c[0x0][0x3b8] ;  /* 0x00007700ff0d77ac */ /* 0x000e620008000800 */
[----:B------:R-:W2:Y:S01]  /*00c0*/  LDCU UR9, c[0x0][0x360] ;  /* 0x00006c00ff0977ac */ /* 0x000ea20008000800 */
[----:B------:R-:W3:Y:S01]  /*00d0*/  LDC R4, c[0x0][0x364] ;  /* 0x0000d900ff047b82 */ /* 0x000ee20000000800 */
[----:B------:R-:W4:Y:S01]  /*00e0*/  LDCU UR6, c[0x0][0x368] ;  /* 0x00006d00ff0677ac */ /* 0x000f220008000800 */
[----:B------:R-:W5:Y:S01]  /*00f0*/  LDCU UR5, c[0x0][0x378] ;  /* 0x00006f00ff0577ac */ /* 0x000f620008000800 */
[----:B------:R-:W2:Y:S01]  /*0100*/  LDCU UR12, c[0x0][0x374] ;  /* 0x00006e80ff0c77ac */ /* 0x000ea20008000800 */
[----:B------:R-:W2:Y:S01]  /*0110*/  LDCU UR7, c[0x0][0x370] ;  /* 0x00006e00ff0777ac */ /* 0x000ea20008000800 */
[----:B-1----:R-:W-:Y:S02]  /*0120*/  UISETP.GT.AND UP0, UPT, UR13, URZ, UPT ;  /* 0x000000ff0d00728c */ /* 0x002fe4000bf04270 */
[----:B----4-:R-:W-:Y:S01]  /*0130*/  UIMAD UR4, UR4, UR6, URZ ;  /* 0x00000006040472a4 */ /* 0x010fe2000f8e02ff */
[----:B------:R-:W1:Y:S01]  /*0140*/  LDCU.64 UR10, c[0x0][0x358] ;  /* 0x00006b00ff0a77ac */ /* 0x000e620008000a00 */
[----:B---3--:R-:W-:-:S04]  /*0150*/  IMAD R5, R4, UR8, R5 ;  /* 0x0000000804057c24 */ /* 0x008fc8000f8e0205 */
[----:B0-----:R-:W-:Y:S01]  /*0160*/  IADD3 R0, PT, PT, R11, UR4, RZ ;  /* 0x000000040b007c10 */ /* 0x001fe2000fffe0ff */
[----:B-----5:R-:W-:Y:S01]  /*0170*/  UIMAD UR6, UR6, UR5, URZ ;  /* 0x00000005060672a4 */ /* 0x020fe2000f8e02ff */
[----:B--2---:R-:W-:Y:S01]  /*0180*/  IMAD R4, R4, UR12, RZ ;  /* 0x0000000c04047c24 */ /* 0x004fe2000f8e02ff */
[----:B------:R-:W-:Y:S01]  /*0190*/  UIMAD UR7, UR9, UR7, URZ ;  /* 0x00000007090772a4 */ /* 0x000fe2000f8e02ff */
[----:B-1----:R-:W-:Y:S11]  /*01a0*/  BRA.U UP0, `(.L_x_170) ;  /* 0x0000000500187547 */ /* 0x002ff6000b800000 */
[----:B------:R-:W0:Y:S01]  /*01b0*/  LDCU UR8, c[0x0][0x388] ;  /* 0x00007100ff0877ac */ /* 0x000e220008000800 */
[----:B------:R-:W0:Y:S02]  /*01c0*/  LDCU UR4, c[0x0][0x384] ;  /* 0x00007080ff0477ac */ /* 0x000e240008000800 */
[----:B0-----:R-:W-:-:S03]  /*01d0*/  UIMAD UR8, UR8, UR4, URZ ;  /* 0x00000004080872a4 */ /* 0x001fc6000f8e02ff */
[----:B------:R-:W-:-:S09]  /*01e0*/  UMOV UR4, URZ ;  /* 0x000000ff00047c82 */ /* 0x000fd20008000000 */
.L_x_181:
[----:B-1----:R-:W-:-:S05]  /*01f0*/  UMOV UR5, URZ ;  /* 0x000000ff00057c82 */ /* 0x002fca0008000000 */
.L_x_180:
[----:B------:R-:W0:Y:S01]  /*0200*/  S2R R8, SR_CTAID.X ;  /* 0x0000000000087919 */ /* 0x000e220000002500 */
[----:B-1----:R-:W1:Y:S01]  /*0210*/  LDCU UR12, c[0x0][0x380] ;  /* 0x00007000ff0c77ac */ /* 0x002e620008000800 */
[----:B------:R-:W-:Y:S01]  /*0220*/  BSSY.RECONVERGENT B0, `(.L_x_171) ;  /* 0x0000035000007945 */ /* 0x000fe20003800200 */
[----:B------:R-:W0:Y:S02]  /*0230*/  S2R R3, SR_TID.X ;  /* 0x0000000000037919 */ /* 0x000e240000002100 */
[----:B0-----:R-:W-:-:S05]  /*0240*/  IMAD R8, R8, UR9, R3 ;  /* 0x0000000908087c24 */ /* 0x001fca000f8e0203 */
[----:B-1----:R-:W-:-:S13]  /*0250*/  ISETP.GE.AND P0, PT, R8, UR12, PT ;  /* 0x0000000c08007c0c */ /* 0x002fda000bf06270 */
[----:B------:R-:W-:Y:S05]  /*0260*/  @P0 BRA `(.L_x_172) ;  /* 0x0000000000c00947 */ /* 0x000fea0003800000 */
.L_x_179:
[----:B------:R-:W0:Y:S01]  /*0270*/  LDC R18, c[0x0][0x384] ;  /* 0x0000e100ff127b82 */ /* 0x000e220000000800 */
[----:B------:R-:W-:Y:S01]  /*0280*/  BSSY.RECONVERGENT B1, `(.L_x_173) ;  /* 0x000002a000017945 */ /* 0x000fe20003800200 */
[----:B0-----:R-:W-:-:S13]  /*0290*/  ISETP.GE.AND P0, PT, R5, R18, PT ;  /* 0x000000120500720c */ /* 0x001fda0003f06270 */
[----:B-1----:R-:W-:Y:S05]  /*02a0*/  @P0 BRA `(.L_x_174) ;  /* 0x00000000009c0947 */ /* 0x002fea0003800000 */
[----:B------:R-:W0:Y:S01]  /*02b0*/  LDC R9, c[0x0][0x380] ;  /* 0x0000e000ff097b82 */ /* 0x000e220000000800 */
[----:B------:R-:W1:Y:S07]  /*02c0*/  LDCU.64 UR12, c[0x0][0x388] ;  /* 0x00007100ff0c77ac */ /* 0x000e6e0008000a00 */
[----:B------:R-:W2:Y:S08]  /*02d0*/  LDC R6, c[0x0][0x3a0] ;  /* 0x0000e800ff067b82 */ /* 0x000eb00000000800 */
[----:B------:R-:W3:Y:S01]  /*02e0*/  LDC R7, c[0x0][0x394] ;  /* 0x0000e500ff077b82 */ /* 0x000ee20000000800 */
[----:B0-----:R-:W-:-:S04]  /*02f0*/  IMAD R2, R18, R9, RZ ;  /* 0x0000000912027224 */ /* 0x001fc800078e02ff */
[----:B-1----:R-:W-:Y:S02]  /*0300*/  IMAD R3, R2, UR12, RZ ;  /* 0x0000000c02037c24 */ /* 0x002fe4000f8e02ff */
[----:B------:R-:W-:Y:S01]  /*0310*/  IMAD R2, R9, UR4, R8 ;  /* 0x0000000409027c24 */ /* 0x000fe2000f8e0208 */
[----:B------:R-:W-:Y:S01]  /*0320*/  MOV R9, R5 ;  /* 0x0000000500097202 */ /* 0x000fe20000000f00 */
[----:B--2---:R-:W-:Y:S02]  /*0330*/  IMAD R6, R3, R6, RZ ;  /* 0x0000000603067224 */ /* 0x004fe400078e02ff */
[----:B------:R-:W-:-:S04]  /*0340*/  IMAD R2, R2, UR13, RZ ;  /* 0x0000000d02027c24 */ /* 0x000fc8000f8e02ff */
[----:B------:R-:W-:Y:S02]  /*0350*/  IMAD R18, R18, UR5, R2 ;  /* 0x0000000512127c24 */ /* 0x000fe4000f8e0202 */
[----:B---3--:R-:W-:-:S04]  /*0360*/  IMAD R6, R6, UR4, R7 ;  /* 0x0000000406067c24 */ /* 0x008fc8000f8e0207 */
[----:B------:R-:W-:-:S04]  /*0370*/  IMAD R3, R3, UR5, R6 ;  /* 0x0000000503037c24 */ /* 0x000fc8000f8e0206 */
[----:B------:R-:W-:-:S07]  /*0380*/  IMAD R16, R8, UR8, R3 ;  /* 0x0000000808107c24 */ /* 0x000fce000f8e0203 */
.L_x_178:
[----:B------:R-:W0:Y:S01]  /*0390*/  LDC R19, c[0x0][0x388] ;  /* 0x0000e200ff137b82 */ /* 0x000e220000000800 */
[----:B------:R-:W-:Y:S01]  /*03a0*/  BSSY.RECONVERGENT B2, `(.L_x_175) ;  /* 0x0000013000027945 */ /* 0x000fe20003800200 */
[----:B0-----:R-:W-:-:S13]  /*03b0*/  ISETP.GE.AND P0, PT, R0, R19, PT ;  /* 0x000000130000720c */ /* 0x001fda0003f06270 */
[----:B-1----:R-:W-:Y:S05]  /*03c0*/  @P0 BRA `(.L_x_176) ;  /* 0x0000000000400947 */ /* 0x002fea0003800000 */
[----:B------:R-:W0:Y:S01]  /*03d0*/  LDC.64 R2, c[0x0][0x3b0] ;  /* 0x0000ec00ff027b82 */ /* 0x000e220000000a00 */
[----:B------:R-:W1:Y:S01]  /*03e0*/  LDCU UR12, c[0x0][0x398] ;  /* 0x00007300ff0c77ac */ /* 0x000e620008000800 */
[----:B------:R-:W-:Y:S01]  /*03f0*/  IMAD.IADD R10, R18, 0x1, R9 ;  /* 0x00000001120a7824 */ /* 0x000fe200078e0209 */
[----:B------:R-:W-:Y:S01]  /*0400*/  MOV R14, R0 ;  /* 0x00000000000e7202 */ /* 0x000fe20000000f00 */
[----:B------:R-:W-:-:S04]  /*0410*/  IMAD R15, R9, R19, R16 ;  /* 0x00000013090f7224 */ /* 0x000fc800078e0210 */
[----:B------:R-:W2:Y:S01]  /*0420*/  LDC.64 R6, c[0x0][0x3a8] ;  /* 0x0000ea00ff067b82 */ /* 0x000ea20000000a00 */
[----:B-1----:R-:W-:-:S07]  /*0430*/  IMAD R17, R10, R19, UR12 ;  /* 0x0000000c0a117e24 */ /* 0x002fce000f8e0213 */
.L_x_177:
[----:B-1----:R-:W-:-:S05]  /*0440*/  IADD3 R13, PT, PT, R15, R14, RZ ;  /* 0x0000000e0f0d7210 */ /* 0x002fca0007ffe0ff */
[----:B0-----:R-:W-:-:S06]  /*0450*/  IMAD.WIDE R12, R13, 0x4, R2 ;  /* 0x000000040d0c7825 */ /* 0x001fcc00078e0202 */
[----:B------:R-:W3:Y:S01]  /*0460*/  LDG.E R13, desc[UR10][R12.64] ;  /* 0x0000000a0c0d7981 */ /* 0x000ee2000c1e1900 */
[----:B------:R-:W-:Y:S01]  /*0470*/  IMAD.IADD R11, R17, 0x1, R14 ;  /* 0x00000001110b7824 */ /* 0x000fe200078e020e */
[----:B------:R-:W-:-:S03]  /*0480*/  IADD3 R14, PT, PT, R14, UR6, RZ ;  /* 0x000000060e0e7c10 */ /* 0x000fc6000fffe0ff */
[----:B--2---:R-:W-:Y:S01]  /*0490*/  IMAD.WIDE R10, R11, 0x4, R6 ;  /* 0x000000040b0a7825 */ /* 0x004fe200078e0206 */
[----:B------:R-:W-:-:S04]  /*04a0*/  ISETP.GE.AND P0, PT, R14, R19, PT ;  /* 0x000000130e00720c */ /* 0x000fc80003f06270 */
[----:B---3--:R1:W-:Y:S09]  /*04b0*/  STG.E desc[UR10][R10.64], R13 ;  /* 0x0000000d0a007986 */ /* 0x0083f2000c10190a */
[----:B------:R-:W-:Y:S05]  /*04c0*/  @!P0 BRA `(.L_x_177) ;  /* 0xfffffffc00dc8947 */ /* 0x000fea000383ffff */
.L_x_176:
[----:B------:R-:W-:Y:S05]  /*04d0*/  BSYNC.RECONVERGENT B2 ;  /* 0x0000000000027941 */ /* 0x000fea0003800200 */
.L_x_175:
[----:B------:R-:W0:Y:S01]  /*04e0*/  LDCU UR12, c[0x0][0x384] ;  /* 0x00007080ff0c77ac */ /* 0x000e220008000800 */
[----:B------:R-:W-:-:S04]  /*04f0*/  IADD3 R9, PT, PT, R4, R9, RZ ;  /* 0x0000000904097210 */ /* 0x000fc80007ffe0ff */
[----:B0-----:R-:W-:-:S13]  /*0500*/  ISETP.GE.AND P0, PT, R9, UR12, PT ;  /* 0x0000000c09007c0c */ /* 0x001fda000bf06270 */
[----:B------:R-:W-:Y:S05]  /*0510*/  @!P0 BRA `(.L_x_178) ;  /* 0xfffffffc009c8947 */ /* 0x000fea000383ffff */
.L_x_174:
[----:B------:R-:W-:Y:S05]  /*0520*/  BSYNC.RECONVERGENT B1 ;  /* 0x0000000000017941 */ /* 0x000fea0003800200 */
.L_x_173:
[----:B------:R-:W0:Y:S01]  /*0530*/  LDCU UR12, c[0x0][0x380] ;  /* 0x00007000ff0c77ac */ /* 0x000e220008000800 */
[----:B------:R-:W-:-:S05]  /*0540*/  VIADD R8, R8, UR7 ;  /* 0x0000000708087c36 */ /* 0x000fca0008000000 */
[----:B0-----:R-:W-:-:S13]  /*0550*/  ISETP.GE.AND P0, PT, R8, UR12, PT ;  /* 0x0000000c08007c0c */ /* 0x001fda000bf06270 */
[----:B------:R-:W-:Y:S05]  /*0560*/  @!P0 BRA `(.L_x_179) ;  /* 0xfffffffc00408947 */ /* 0x000fea000383ffff */
.L_x_172:
[----:B------:R-:W-:Y:S05]  /*0570*/  BSYNC.RECONVERGENT B0 ;  /* 0x0000000000007941 */ /* 0x000fea0003800200 */
.L_x_171:
[----:B------:R-:W0:Y:S01]  /*0580*/  LDCU UR12, c[0x0][0x3a0] ;  /* 0x00007400ff0c77ac */ /* 0x000e220008000800 */
[----:B------:R-:W-:-:S04]  /*0590*/  UIADD3 UR5, UPT, UPT, UR5, 0x1, URZ ;  /* 0x0000000105057890 */ /* 0x000fc8000fffe0ff */
[----:B0-----:R-:W-:-:S09]  /*05a0*/  UISETP.NE.AND UP0, UPT, UR5, UR12, UPT ;  /* 0x0000000c0500728c */ /* 0x001fd2000bf05270 */
[----:B------:R-:W-:Y:S05]  /*05b0*/  BRA.U UP0, `(.L_x_180) ;  /* 0xfffffffd00107547 */ /* 0x000fea000b83ffff */
[----:B------:R-:W0:Y:S01]  /*05c0*/  LDCU UR5, c[0x0][0x39c] ;  /* 0x00007380ff0577ac */ /* 0x000e220008000800 */
[----:B------:R-:W-:-:S04]  /*05d0*/  UIADD3 UR4, UPT, UPT, UR4, 0x1, URZ ;  /* 0x0000000104047890 */ /* 0x000fc8000fffe0ff */
[----:B0-----:R-:W-:-:S09]  /*05e0*/  UISETP.NE.AND UP0, UPT, UR4, UR5, UPT ;  /* 0x000000050400728c */ /* 0x001fd2000bf05270 */
[----:B------:R-:W-:Y:S05]  /*05f0*/  BRA.U UP0, `(.L_x_181) ;  /* 0xfffffff900fc7547 */ /* 0x000fea000b83ffff */
[----:B------:R-:W-:Y:S05]  /*0600*/  EXIT ;  /* 0x000000000000794d */ /* 0x000fea0003800000 */
.L_x_170:
[----:B------:R-:W0:Y:S08]  /*0610*/  LDC R10, c[0x0][0x394] ;  /* 0x0000e500ff0a7b82 */ /* 0x000e300000000800 */
[----:B------:R-:W1:Y:S01]  /*0620*/  LDC R2, c[0x0][0x398] ;  /* 0x0000e600ff027b82 */ /* 0x000e620000000800 */
[--C-:B0-----:R-:W-:Y:S02]  /*0630*/  IADD3 R10, PT, PT, R10, UR4, R11.reuse ;  /* 0x000000040a0a7c10 */ /* 0x101fe4000fffe00b */
[----:B-1----:R-:W-:Y:S01]  /*0640*/  IADD3 R11, PT, PT, R2, UR4, R11 ;  /* 0x00000004020b7c10 */ /* 0x002fe2000fffe00b */
[----:B------:R-:W-:-:S06]  /*0650*/  UMOV UR4, URZ ;  /* 0x000000ff00047c82 */ /* 0x000fcc0008000000 */
.L_x_192:
[----:B--2---:R-:W-:-:S05]  /*0660*/  UMOV UR5, URZ ;  /* 0x000000ff00057c82 */ /* 0x004fca0008000000 */
.L_x_191:
[----:B------:R-:W0:Y:S01]  /*0670*/  S2R R3, SR_TID.X ;  /* 0x0000000000037919 */ /* 0x000e220000002100 */
[----:B------:R-:W0:Y:S01]  /*0680*/  S2UR UR8, SR_CTAID.X ;  /* 0x00000000000879c3 */ /* 0x000e220000002500 */
[----:B------:R-:W1:Y:S01]  /*0690*/  LDCU UR9, c[0x0][0x380] ;  /* 0x00007000ff0977ac */ /* 0x000e620008000800 */
[----:B------:R-:W-:Y:S06]  /*06a0*/  BSSY.RECONVERGENT B0, `(.L_x_182) ;  /* 0x0000036000007945 */ /* 0x000fec0003800200 */
[----:B------:R-:W0:Y:S02]  /*06b0*/  LDC R2, c[0x0][0x360] ;  /* 0x0000d800ff027b82 */ /* 0x000e240000000800 */
[----:B0-----:R-:W-:-:S05]  /*06c0*/  IMAD R2, R2, UR8, R3 ;  /* 0x0000000802027c24 */ /* 0x001fca000f8e0203 */
[----:B-1----:R-:W-:-:S13]  /*06d0*/  ISETP.GE.AND P0, PT, R2, UR9, PT ;  /* 0x0000000902007c0c */ /* 0x002fda000bf06270 */
[----:B--2---:R-:W-:Y:S05]  /*06e0*/  @P0 BRA `(.L_x_183) ;  /* 0x0000000000c40947 */ /* 0x004fea0003800000 */
[----:B------:R-:W-:-:S07]  /*06f0*/  MOV R12, R2 ;  /* 0x00000002000c7202 */ /* 0x000fce0000000f00 */
.L_x_190:
[----:B------:R-:W0:Y:S01]  /*0700*/  LDCU UR8, c[0x0][0x384] ;  /* 0x00007080ff0877ac */ /* 0x000e220008000800 */
[----:B------:R-:W-:Y:S01]  /*0710*/  BSSY.RECONVERGENT B1, `(.L_x_184) ;  /* 0x000002a000017945 */ /* 0x000fe20003800200 */
[----:B0-----:R-:W-:-:S13]  /*0720*/  ISETP.GE.AND P0, PT, R5, UR8, PT ;  /* 0x0000000805007c0c */ /* 0x001fda000bf06270 */
[----:B--2---:R-:W-:Y:S05]  /*0730*/  @P0 BRA `(.L_x_185) ;  /* 0x00000000009c0947 */ /* 0x004fea0003800000 */
[----:B------:R-:W0:Y:S01]  /*0740*/  LDC R3, c[0x0][0x380] ;  /* 0x0000e000ff037b82 */ /* 0x000e220000000800 */
[----:B------:R-:W1:Y:S01]  /*0750*/  LDCU UR8, c[0x0][0x3a0] ;  /* 0x00007400ff0877ac */ /* 0x000e620008000800 */
[----:B------:R-:W-:Y:S01]  /*0760*/  MOV R13, R5 ;  /* 0x00000005000d7202 */ /* 0x000fe20000000f00 */
[----:B-1----:R-:W-:Y:S02]  /*0770*/  UIMAD UR8, UR4, UR8, UR5 ;  /* 0x00000008040872a4 */ /* 0x002fe4000f8e0205 */
[----:B0-----:R-:W-:-:S04]  /*0780*/  IMAD R19, R3, UR4, R12 ;  /* 0x0000000403137c24 */ /* 0x001fc8000f8e020c */
[----:B------:R-:W-:-:S07]  /*0790*/  IMAD R16, R3, UR8, R12 ;  /* 0x0000000803107c24 */ /* 0x000fce000f8e020c */
.L_x_189:
[----:B------:R-:W0:Y:S01]  /*07a0*/  LDC R17, c[0x0][0x388] ;  /* 0x0000e200ff117b82 */ /* 0x000e220000000800 */
[----:B------:R-:W-:Y:S01]  /*07b0*/  BSSY.RECONVERGENT B2, `(.L_x_186) ;  /* 0x000001b000027945 */ /* 0x000fe20003800200 */
[----:B0-----:R-:W-:-:S13]  /*07c0*/  ISETP.GE.AND P0, PT, R0, R17, PT ;  /* 0x000000110000720c */ /* 0x001fda0003f06270 */
[----:B--2---:R-:W-:Y:S05]  /*07d0*/  @P0 BRA `(.L_x_187) ;  /* 0x0000000000600947 */ /* 0x004fea0003800000 */
[----:B------:R-:W0:Y:S01]  /*07e0*/  LDC R8, c[0x0][0x384] ;  /* 0x0000e100ff087b82 */ /* 0x000e220000000800 */
[----:B------:R-:W1:Y:S01]  /*07f0*/  LDCU UR8, c[0x0][0x390] ;  /* 0x00007200ff0877ac */ /* 0x000e620008000800 */
[----:B------:R-:W-:Y:S01]  /*0800*/  IMAD.MOV.U32 R14, RZ, RZ, R0 ;  /* 0x000000ffff0e7224 */ /* 0x000fe200078e0000 */
[----:B------:R-:W2:Y:S05]  /*0810*/  LDCU UR9, c[0x0][0x38c] ;  /* 0x00007180ff0977ac */ /* 0x000eaa0008000800 */
[----:B------:R-:W3:Y:S01]  /*0820*/  LDC.64 R2, c[0x0][0x3b0] ;  /* 0x0000ec00ff027b82 */ /* 0x000ee20000000a00 */
[--C-:B0-----:R-:W-:Y:S02]  /*0830*/  IMAD R6, R8, UR5, R13.reuse ;  /* 0x0000000508067c24 */ /* 0x101fe4000f8e020d */
[----:B------:R-:W-:-:S03]  /*0840*/  IMAD R7, R16, R8, R13 ;  /* 0x0000000810077224 */ /* 0x000fc600078e020d */
[----:B-1----:R-:W-:Y:S01]  /*0850*/  ISETP.GE.AND P0, PT, R6, UR8, PT ;  /* 0x0000000806007c0c */ /* 0x002fe2000bf06270 */
[----:B--2---:R-:W-:Y:S02]  /*0860*/  IMAD R6, R19, UR9, R6 ;  /* 0x0000000913067c24 */ /* 0x004fe4000f8e0206 */
[-C--:B------:R-:W-:Y:S01]  /*0870*/  IMAD R15, R7, R17.reuse, R10 ;  /* 0x00000011070f7224 */ /* 0x080fe200078e020a */
[----:B------:R-:W-:Y:S01]  /*0880*/  ISETP.LT.AND P0, PT, R19, UR9, !P0 ;  /* 0x0000000913007c0c */ /* 0x000fe2000c701270 */
[----:B---3--:R-:W-:-:S12]  /*0890*/  IMAD R17, R6, R17, R11 ;  /* 0x0000001106117224 */ /* 0x008fd800078e020b */
.L_x_188:
[----:B--2---:R-:W0:Y:S01]  /*08a0*/  @P0 LDC.64 R8, c[0x0][0x3a8] ;  /* 0x0000ea00ff080b82 */ /* 0x004e220000000a00 */
[----:B------:R-:W-:Y:S01]  /*08b0*/  IMAD.WIDE R6, R15, 0x4, R2 ;  /* 0x000000040f067825 */ /* 0x000fe200078e0202 */
[----:B------:R-:W1:Y:S04]  /*08c0*/  LDCU UR8, c[0x0][0x388] ;  /* 0x00007100ff0877ac */ /* 0x000e680008000800 */
[----:B------:R2:W-:Y:S01]  /*08d0*/  @!P0 STG.E desc[UR10][R6.64], RZ ;  /* 0x000000ff06008986 */ /* 0x0005e2000c10190a */
[----:B0-----:R-:W-:-:S06]  /*08e0*/  @P0 IMAD.WIDE R8, R17, 0x4, R8 ;  /* 0x0000000411080825 */ /* 0x001fcc00078e0208 */
[----:B------:R-:W3:Y:S01]  /*08f0*/  @P0 LDG.E R9, desc[UR10][R8.64] ;  /* 0x0000000a08090981 */ /* 0x000ee2000c1e1900 */
[----:B------:R-:W-:Y:S01]  /*0900*/  IADD3 R14, PT, PT, R14, UR6, RZ ;  /* 0x000000060e0e7c10 */ /* 0x000fe2000fffe0ff */
[----:B------:R-:W-:Y:S01]  /*0910*/  VIADD R17, R17, UR6 ;  /* 0x0000000611117c36 */ /* 0x000fe20008000000 */
[----:B------:R-:W-:Y:S02]  /*0920*/  IADD3 R15, PT, PT, R15, UR6, RZ ;  /* 0x000000060f0f7c10 */ /* 0x000fe4000fffe0ff */
[----:B-1----:R-:W-:Y:S01]  /*0930*/  ISETP.GE.AND P1, PT, R14, UR8, PT ;  /* 0x000000080e007c0c */ /* 0x002fe2000bf26270 */
[----:B---3--:R2:W-:-:S12]  /*0940*/  @P0 STG.E desc[UR10][R6.64], R9 ;  /* 0x0000000906000986 */ /* 0x0085d8000c10190a */
[----:B------:R-:W-:Y:S05]  /*0950*/  @!P1 BRA `(.L_x_188) ;  /* 0xfffffffc00d09947 */ /* 0x000fea000383ffff */
.L_x_187:
[----:B------:R-:W-:Y:S05]  /*0960*/  BSYNC.RECONVERGENT B2 ;  /* 0x0000000000027941 */ /* 0x000fea0003800200 */
.L_x_186:
[----:B------:R-:W0:Y:S01]  /*0970*/  LDCU UR8, c[0x0][0x384] ;  /* 0x00007080ff0877ac */ /* 0x000e220008000800 */
[----:B------:R-:W-:-:S04]  /*0980*/  IADD3 R13, PT, PT, R4, R13, RZ ;  /* 0x0000000d040d7210 */ /* 0x000fc80007ffe0ff */
[----:B0-----:R-:W-:-:S13]  /*0990*/  ISETP.GE.AND P0, PT, R13, UR8, PT ;  /* 0x000000080d007c0c */ /* 0x001fda000bf06270 */
[----:B------:R-:W-:Y:S05]  /*09a0*/  @!P0 BRA `(.L_x_189) ;  /* 0xfffffffc007c8947 */ /* 0x000fea000383ffff */
.L_x_185:
[----:B------:R-:W-:Y:S05]  /*09b0*/  BSYNC.RECONVERGENT B1 ;  /* 0x0000000000017941 */ /* 0x000fea0003800200 */
.L_x_184:
[----:B------:R-:W0:Y:S01]  /*09c0*/  LDCU UR8, c[0x0][0x380] ;  /* 0x00007000ff0877ac */ /* 0x000e220008000800 */
[----:B------:R-:W-:-:S04]  /*09d0*/  IADD3 R12, PT, PT, R12, UR7, RZ ;  /* 0x000000070c0c7c10 */ /* 0x000fc8000fffe0ff */
[----:B0-----:R-:W-:-:S13]  /*09e0*/  ISETP.GE.AND P0, PT, R12, UR8, PT ;  /* 0x000000080c007c0c */ /* 0x001fda000bf06270 */
[----:B------:R-:W-:Y:S05]  /*09f0*/  @!P0 BRA `(.L_x_190) ;  /* 0xfffffffc00408947 */ /* 0x000fea000383ffff */
.L_x_183:
[----:B------:R-:W-:Y:S05]  /*0a00*/  BSYNC.RECONVERGENT B0 ;  /* 0x0000000000007941 */ /* 0x000fea0003800200 */
.L_x_182:
        /* <DEDUP_REMOVED lines=10> */
.L_x_193:
        /* <DEDUP_REMOVED lines=13> */
.L_x_231:


//--------------------- .text.Transpose           --------------------------
	.section	.text.Transpose,"ax",@progbits
	.align	128
        .global         Transpose
        .type           Transpose,@function
        .size           Transpose,(.L_x_232 - Transpose)
        .other          Transpose,@"STO_CUDA_ENTRY STV_DEFAULT"
Transpose:
.text.Transpose:
        /* <DEDUP_REMOVED lines=9> */
[----:B------:R-:W1:Y:S01]  /*0090*/  LDCU UR5, c[0x0][0x370] ;  /* 0x00006e00ff0577ac */ /* 0x000e620008000800 */
[----:B------:R-:W2:Y:S01]  /*00a0*/  LDCU.64 UR14, c[0x0][0x358] ;  /* 0x00006b00ff0e77ac */ /* 0x000ea20008000a00 */
[----:B0-----:R-:W-:Y:S01]  /*00b0*/  UISETP.GT.AND UP0, UPT, UR4, URZ, UPT ;  /* 0x000000ff0400728c */ /* 0x001fe2000bf04270 */
[----:B-1----:R-:W-:-:S08]  /*00c0*/  IMAD R3, R3, UR5, RZ ;  /* 0x0000000503037c24 */ /* 0x002fd0000f8e02ff */
[----:B--2---:R-:W-:Y:S05]  /*00d0*/  BRA.U UP0, `(.L_x_194) ;  /* 0x0000000100247547 */ /* 0x004fea000b800000 */
[----:B------:R-:W0:Y:S08]  /*00e0*/  LDC.64 R4, c[0x0][0x388] ;  /* 0x0000e200ff047b82 */ /* 0x000e300000000a00 */
[----:B------:R-:W1:Y:S01]  /*00f0*/  LDC.64 R6, c[0x0][0x3a0] ;  /* 0x0000e800ff067b82 */ /* 0x000e620000000a00 */
[----:B0-----:R0:W5:Y:S02]  /*0100*/  LDG.E R9, desc[UR14][R4.64] ;  /* 0x0000000e04097981 */ /* 0x001164000c1e1900 */
.L_x_195:
[----:B01----:R-:W-:-:S04]  /*0110*/  IMAD.WIDE R4, R0, 0x4, R6 ;  /* 0x0000000400047825 */ /* 0x003fc800078e0206 */
[----:B------:R-:W-:Y:S01]  /*0120*/  IMAD.IADD R0, R3, 0x1, R0 ;  /* 0x0000000103007824 */ /* 0x000fe200078e0200 */
[----:B-----5:R2:W-:Y:S04]  /*0130*/  STG.E desc[UR14][R4.64], R9 ;  /* 0x0000000904007986 */ /* 0x0205e8000c10190e */
[----:B------:R-:W-:-:S13]  /*0140*/  ISETP.GE.AND P0, PT, R0, UR6, PT ;  /* 0x0000000600007c0c */ /* 0x000fda000bf06270 */
[----:B--2---:R-:W-:Y:S05]  /*0150*/  @!P0 BRA `(.L_x_195) ;  /* 0xfffffffc00ec8947 */ /* 0x004fea000383ffff */
[----:B------:R-:W-:Y:S05]  /*0160*/  EXIT ;  /* 0x000000000000794d */ /* 0x000fea0003800000 */
.L_x_194:
[----:B------:R-:W-:Y:S02]  /*0170*/  ULOP3.LUT UR12, UR4, 0x7ffffff8, URZ, 0xc0, !UPT ;  /* 0x7ffffff8040c7892 */ /* 0x000fe4000f8ec0ff */
[----:B------:R-:W-:Y:S02]  /*0180*/  USHF.L.U32 UR13, UR4, 0x1, URZ ;  /* 0x00000001040d7899 */ /* 0x000fe400080006ff */
[----:B------:R-:W-:Y:S02]  /*0190*/  ULOP3.LUT UR10, UR4, 0x7, URZ, 0xc0, !UPT ;  /* 0x00000007040a7892 */ /* 0x000fe4000f8ec0ff */
[----:B------:R-:W-:Y:S02]  /*01a0*/  ULOP3.LUT UR11, UR4, 0x3, URZ, 0xc0, !UPT ;  /* 0x00000003040b7892 */ /* 0x000fe4000f8ec0ff */
[----:B------:R-:W-:Y:S02]  /*01b0*/  USHF.R.S32.HI UR4, URZ, 0x1f, UR4 ;  /* 0x0000001fff047899 */ /* 0x000fe40008011404 */
[----:B------:R-:W-:-:S02]  /*01c0*/  UIADD3 UR17, UPT, UPT, -UR12, URZ, URZ ;  /* 0x000000ff0c117290 */ /* 0x000fc4000fffe1ff */
[----:B------:R-:W-:-:S12]  /*01d0*/  USHF.R.S32.HI UR16, URZ, 0x1f, UR13 ;  /* 0x0000001fff107899 */ /* 0x000fd8000801140d */
.L_x_201:
[----:B0-----:R-:W0:Y:S01]  /*01e0*/  LDCU UR6, c[0x0][0x398] ;  /* 0x00007300ff0677ac */ /* 0x001e220008000800 */
[----:B------:R-:W-:Y:S01]  /*01f0*/  IMAD.MOV.U32 R4, RZ, RZ, RZ ;  /* 0x000000ffff047224 */ /* 0x000fe200078e00ff */
[----:B------:R-:W-:Y:S01]  /*0200*/  MOV R5, R0 ;  /* 0x0000000000057202 */ /* 0x000fe20000000f00 */
[----:B------:R-:W-:Y:S01]  /*0210*/  IMAD.MOV.U32 R6, RZ, RZ, RZ ;  /* 0x000000ffff067224 */ /* 0x000fe200078e00ff */
[----:B0-----:R-:W-:-:S09]  /*0220*/  UISETP.GE.U32.AND UP0, UPT, UR6, 0x8, UPT ;  /* 0x000000080600788c */ /* 0x001fd2000bf06070 */
[----:B------:R-:W-:Y:S05]  /*0230*/  BRA.U !UP0, `(.L_x_196) ;  /* 0x0000001108507547 */ /* 0x000fea000b800000 */
[----:B------:R-:W0:Y:S01]  /*0240*/  LDCU.64 UR8, c[0x0][0x390] ;  /* 0x00007200ff0877ac */ /* 0x000e220008000a00 */
[----:B------:R-:W1:Y:S01]  /*0250*/  LDC.64 R14, c[0x0][0x390] ;  /* 0x0000e400ff0e7b82 */ /* 0x000e620000000a00 */
[----:B------:R-:W-:Y:S01]  /*0260*/  IMAD.MOV.U32 R6, RZ, RZ, RZ ;  /* 0x000000ffff067224 */ /* 0x000fe200078e00ff */
[----:B------:R-:W-:Y:S01]  /*0270*/  MOV R4, UR17 ;  /* 0x0000001100047c02 */ /* 0x000fe20008000f00 */
[----:B------:R-:W-:Y:S01]  /*0280*/  IMAD.MOV.U32 R5, RZ, RZ, R0 ;  /* 0x000000ffff057224 */ /* 0x000fe200078e0000 */
[----:B0-----:R-:W-:Y:S02]  /*0290*/  ULEA UR7, UP0, UR6, UR8, 0x2 ;  /* 0x0000000806077291 */ /* 0x001fe4000f8010ff */
[----:B------:R-:W-:Y:S02]  /*02a0*/  ULEA UR5, UP1, UR13, UR8, 0x2 ;  /* 0x000000080d057291 */ /* 0x000fe4000f8210ff */
[----:B------:R-:W-:Y:S02]  /*02b0*/  ULEA.HI.X UR8, UR6, UR9, UR4, 0x2, UP0 ;  /* 0x0000000906087291 */ /* 0x000fe400080f1404 */
[----:B------:R-:W-:-:S02]  /*02c0*/  ULEA.HI.X UR6, UR13, UR9, UR16, 0x2, UP1 ;  /* 0x000000090d067291 */ /* 0x000fc400088f1410 */
[----:B------:R-:W-:Y:S02]  /*02d0*/  UIADD3 UR7, UP0, UPT, UR7, 0x10, URZ ;  /* 0x0000001007077890 */ /* 0x000fe4000ff1e0ff */
[----:B------:R-:W-:Y:S02]  /*02e0*/  UIADD3 UR5, UP1, UPT, UR5, 0x10, URZ ;  /* 0x0000001005057890 */ /* 0x000fe4000ff3e0ff */
[----:B------:R-:W-:Y:S02]  /*02f0*/  UIADD3.X UR8, UPT, UPT, URZ, UR8, URZ, UP0, !UPT ;  /* 0x00000008ff087290 */ /* 0x000fe400087fe4ff */
[----:B------:R-:W-:Y:S01]  /*0300*/  UIADD3.X UR6, UPT, UPT, URZ, UR6, URZ, UP1, !UPT ;  /* 0x00000006ff067290 */ /* 0x000fe20008ffe4ff */
[----:B------:R-:W-:Y:S01]  /*0310*/  IMAD.U32 R12, RZ, RZ, UR7 ;  /* 0x00000007ff0c7e24 */ /* 0x000fe2000f8e00ff */
[----:B------:R-:W-:Y:S02]  /*0320*/  MOV R16, UR5 ;  /* 0x0000000500107c02 */ /* 0x000fe40008000f00 */
[----:B------:R-:W-:-:S02]  /*0330*/  IMAD.U32 R13, RZ, RZ, UR8 ;  /* 0x00000008ff0d7e24 */ /* 0x000fc4000f8e00ff */
[----:B------:R-:W-:-:S07]  /*0340*/  IMAD.U32 R17, RZ, RZ, UR6 ;  /* 0x00000006ff117e24 */ /* 0x000fce000f8e00ff */
.L_x_197:
[----:B------:R-:W2:Y:S04]  /*0350*/  LDG.E R8, desc[UR14][R12.64+-0x10] ;  /* 0xfffff00e0c087981 */ /* 0x000ea8000c1e1900 */
[----:B------:R-:W3:Y:S04]  /*0360*/  LDG.E R27, desc[UR14][R12.64+-0xc] ;  /* 0xfffff40e0c1b7981 */ /* 0x000ee8000c1e1900 */
[----:B------:R-:W4:Y:S04]  /*0370*/  LDG.E R18, desc[UR14][R12.64+-0x8] ;  /* 0xfffff80e0c127981 */ /* 0x000f28000c1e1900 */
[----:B------:R-:W5:Y:S04]  /*0380*/  LDG.E R9, desc[UR14][R12.64+-0x4] ;  /* 0xfffffc0e0c097981 */ /* 0x000f68000c1e1900 */
[----:B------:R-:W1:Y:S04]  /*0390*/  LDG.E R25, desc[UR14][R16.64+-0x10] ;  /* 0xfffff00e10197981 */ /* 0x000e68000c1e1900 */
[----:B------:R-:W5:Y:S04]  /*03a0*/  LDG.E R19, desc[UR14][R16.64+-0xc] ;  /* 0xfffff40e10137981 */ /* 0x000f68000c1e1900 */
[----:B------:R-:W5:Y:S01]  /*03b0*/  LDG.E R2, desc[UR14][R12.64] ;  /* 0x0000000e0c027981 */ /* 0x000f62000c1e1900 */
[----:B------:R-:W-:-:S02]  /*03c0*/  IABS R24, R5 ;  /* 0x0000000500187213 */ /* 0x000fc40000000000 */
[----:B--2---:R-:W-:-:S04]  /*03d0*/  IABS R21, R8 ;  /* 0x0000000800157213 */ /* 0x004fc80000000000 */
[----:B------:R-:W0:Y:S08]  /*03e0*/  I2F.RP R7, R21 ;  /* 0x0000001500077306 */ /* 0x000e300000209400 */
[----:B0-----:R-:W0:Y:S02]  /*03f0*/  MUFU.RCP R7, R7 ;  /* 0x0000000700077308 */ /* 0x001e240000001000 */
[----:B0-----:R-:W-:-:S02]  /*0400*/  IADD3 R10, PT, PT, R7, 0xffffffe, RZ ;  /* 0x0ffffffe070a7810 */ /* 0x001fc40007ffe0ff */
[----:B------:R-:W-:Y:S01]  /*0410*/  IABS R22, R8 ;  /* 0x0000000800167213 */ /* 0x000fe20000000000 */
[----:B------:R-:W2:Y:S03]  /*0420*/  LDG.E R7, desc[UR14][R12.64+0x4] ;  /* 0x0000040e0c077981 */ /* 0x000ea6000c1e1900 */
[----:B------:R0:W3:Y:S02]  /*0430*/  F2I.FTZ.U32.TRUNC.NTZ R11, R10 ;  /* 0x0000000a000b7305 */ /* 0x0000e4000021f000 */
[----:B0-----:R-:W-:Y:S02]  /*0440*/  IMAD.MOV.U32 R10, RZ, RZ, RZ ;  /* 0x000000ffff0a7224 */ /* 0x001fe400078e00ff */
[----:B---3--:R-:W-:-:S04]  /*0450*/  IMAD.MOV R20, RZ, RZ, -R11 ;  /* 0x000000ffff147224 */ /* 0x008fc800078e0a0b */
[----:B------:R-:W-:Y:S01]  /*0460*/  IMAD R23, R20, R21, RZ ;  /* 0x0000001514177224 */ /* 0x000fe200078e02ff */
[----:B------:R-:W-:-:S03]  /*0470*/  IABS R20, R27 ;  /* 0x0000001b00147213 */ /* 0x000fc60000000000 */
[----:B------:R-:W-:Y:S01]  /*0480*/  IMAD.HI.U32 R11, R11, R23, R10 ;  /* 0x000000170b0b7227 */ /* 0x000fe200078e000a */
[----:B------:R-:W-:Y:S02]  /*0490*/  IADD3 R10, PT, PT, RZ, -R22, RZ ;  /* 0x80000016ff0a7210 */ /* 0x000fe40007ffe0ff */
[----:B------:R-:W0:Y:S03]  /*04a0*/  I2F.RP R22, R20 ;  /* 0x0000001400167306 */ /* 0x000e260000209400 */
[----:B------:R-:W-:-:S04]  /*04b0*/  IMAD.HI.U32 R23, R11, R24, RZ ;  /* 0x000000180b177227 */ /* 0x000fc800078e00ff */
[----:B------:R-:W-:-:S05]  /*04c0*/  IMAD R10, R23, R10, R24 ;  /* 0x0000000a170a7224 */ /* 0x000fca00078e0218 */
[----:B------:R-:W-:Y:S01]  /*04d0*/  ISETP.GT.U32.AND P2, PT, R21, R10, PT ;  /* 0x0000000a1500720c */ /* 0x000fe20003f44070 */
[----:B0-----:R-:W0:-:S12]  /*04e0*/  MUFU.RCP R22, R22 ;  /* 0x0000001600167308 */ /* 0x001e180000001000 */
[----:B------:R-:W-:-:S05]  /*04f0*/  @!P2 IMAD.IADD R10, R10, 0x1, -R21 ;  /* 0x000000010a0aa824 */ /* 0x000fca00078e0a15 */
[----:B------:R-:W-:Y:S02]  /*0500*/  ISETP.GE.U32.AND P0, PT, R10, R21, PT ;  /* 0x000000150a00720c */ /* 0x000fe40003f06070 */
[----:B------:R-:W-:Y:S01]  /*0510*/  LOP3.LUT R10, R5, R8, RZ, 0x3c, !PT ;  /* 0x00000008050a7212 */ /* 0x000fe200078e3cff */
[----:B0-----:R-:W-:Y:S01]  /*0520*/  VIADD R11, R22, 0xffffffe ;  /* 0x0ffffffe160b7836 */ /* 0x001fe20000000000 */
[----:B------:R-:W-:Y:S02]  /*0530*/  @!P2 IADD3 R23, PT, PT, R23, 0x1, RZ ;  /* 0x000000011717a810 */ /* 0x000fe40007ffe0ff */
[----:B------:R-:W-:Y:S02]  /*0540*/  ISETP.GE.AND P1, PT, R10, RZ, PT ;  /* 0x000000ff0a00720c */ /* 0x000fe40003f26270 */
[----:B------:R-:W-:Y:S01]  /*0550*/  ISETP.NE.AND P2, PT, R8, RZ, PT ;  /* 0x000000ff0800720c */ /* 0x000fe20003f45270 */
[----:B------:R-:W0:Y:S04]  /*0560*/  F2I.FTZ.U32.TRUNC.NTZ R11, R11 ;  /* 0x0000000b000b7305 */ /* 0x000e28000021f000 */
[----:B------:R-:W-:-:S06]  /*0570*/  @P0 VIADD R23, R23, 0x1 ;  /* 0x0000000117170836 */ /* 0x000fcc0000000000 */
[----:B------:R-:W-:Y:S02]  /*0580*/  @!P1 IMAD.MOV R23, RZ, RZ, -R23 ;  /* 0x000000ffff179224 */ /* 0x000fe400078e0a17 */
[----:B------:R-:W-:Y:S02]  /*0590*/  @!P2 LOP3.LUT R23, RZ, R8, RZ, 0x33, !PT ;  /* 0x00000008ff17a212 */ /* 0x000fe400078e33ff */
[----:B0-----:R-:W-:-:S03]  /*05a0*/  IADD3 R21, PT, PT, RZ, -R11, RZ ;  /* 0x8000000bff157210 */ /* 0x001fc60007ffe0ff */
[----:B------:R-:W-:Y:S02]  /*05b0*/  IMAD.MOV R10, RZ, RZ, -R23 ;  /* 0x000000ffff0a7224 */ /* 0x000fe400078e0a17 */
[----:B------:R-:W-:Y:S02]  /*05c0*/  IMAD R21, R21, R20, RZ ;  /* 0x0000001415157224 */ /* 0x000fe400078e02ff */
[----:B------:R-:W-:Y:S02]  /*05d0*/  IMAD R8, R8, R10, R5 ;  /* 0x0000000a08087224 */ /* 0x000fe400078e0205 */
[----:B------:R-:W-:-:S04]  /*05e0*/  IMAD.MOV.U32 R10, RZ, RZ, RZ ;  /* 0x000000ffff0a7224 */ /* 0x000fc800078e00ff */
[----:B------:R-:W-:Y:S01]  /*05f0*/  IMAD.HI.U32 R5, R11, R21, R10 ;  /* 0x000000150b057227 */ /* 0x000fe200078e000a */
[----:B------:R-:W-:Y:S02]  /*0600*/  IABS R11, R27 ;  /* 0x0000001b000b7213 */ /* 0x000fe40000000000 */
[----:B------:R-:W-:Y:S02]  /*0610*/  IABS R10, R8 ;  /* 0x00000008000a7213 */ /* 0x000fe40000000000 */
[----:B------:R-:W-:-:S03]  /*0620*/  IADD3 R11, PT, PT, RZ, -R11, RZ ;  /* 0x8000000bff0b7210 */ /* 0x000fc60007ffe0ff */
[----:B------:R-:W-:Y:S01]  /*0630*/  IMAD.HI.U32 R5, R5, R10, RZ ;  /* 0x0000000a05057227 */ /* 0x000fe200078e00ff */
[----:B----4-:R-:W-:-:S03]  /*0640*/  IABS R22, R18 ;  /* 0x0000001200167213 */ /* 0x010fc60000000000 */
[----:B------:R-:W-:Y:S01]  /*0650*/  IMAD R11, R5, R11, R10 ;  /* 0x0000000b050b7224 */ /* 0x000fe200078e020a */
[----:B------:R-:W0:Y:S04]  /*0660*/  I2F.RP R21, R22 ;  /* 0x0000001600157306 */ /* 0x000e280000209400 */
[----:B------:R-:W-:Y:S02]  /*0670*/  ISETP.GT.U32.AND P2, PT, R20, R11, PT ;  /* 0x0000000b1400720c */ /* 0x000fe40003f44070 */
[----:B------:R-:W-:Y:S02]  /*0680*/  LOP3.LUT R10, R8, R27, RZ, 0x3c, !PT ;  /* 0x0000001b080a7212 */ /* 0x000fe400078e3cff */
[----:B0-----:R-:W0:Y:S09]  /*0690*/  MUFU.RCP R21, R21 ;  /* 0x0000001500157308 */ /* 0x001e320000001000 */
[----:B------:R-:W-:-:S05]  /*06a0*/  @!P2 IMAD.IADD R11, R11, 0x1, -R20 ;  /* 0x000000010b0ba824 */ /* 0x000fca00078e0a14 */
[----:B------:R-:W-:Y:S02]  /*06b0*/  ISETP.GE.U32.AND P0, PT, R11, R20, PT ;  /* 0x000000140b00720c */ /* 0x000fe40003f06070 */
[----:B------:R-:W-:Y:S02]  /*06c0*/  @!P2 IADD3 R5, PT, PT, R5, 0x1, RZ ;  /* 0x000000010505a810 */ /* 0x000fe40007ffe0ff */
[----:B------:R-:W-:Y:S02]  /*06d0*/  ISETP.GE.AND P1, PT, R10, RZ, PT ;  /* 0x000000ff0a00720c */ /* 0x000fe40003f26270 */
[----:B------:R-:W-:Y:S01]  /*06e0*/  ISETP.NE.AND P2, PT, R27, RZ, PT ;  /* 0x000000ff1b00720c */ /* 0x000fe20003f45270 */
[----:B0-----:R-:W-:-:S06]  /*06f0*/  VIADD R11, R21, 0xffffffe ;  /* 0x0ffffffe150b7836 */ /* 0x001fcc0000000000 */
[----:B------:R-:W-:-:S04]  /*0700*/  @P0 VIADD R5, R5, 0x1 ;  /* 0x0000000105050836 */ /* 0x000fc80000000000 */
[----:B------:R-:W-:Y:S01]  /*0710*/  IMAD.MOV.U32 R20, RZ, RZ, R5 ;  /* 0x000000ffff147224 */ /* 0x000fe200078e0005 */
[----:B------:R-:W0:Y:S01]  /*0720*/  F2I.FTZ.U32.TRUNC.NTZ R11, R11 ;  /* 0x0000000b000b7305 */ /* 0x000e22000021f000 */
[----:B------:R-:W3:Y:S03]  /*0730*/  LDG.E R5, desc[UR14][R12.64+0x8] ;  /* 0x0000080e0c057981 */ /* 0x000ee6000c1e1900 */
[----:B------:R-:W-:Y:S02]  /*0740*/  @!P1 IADD3 R20, PT, PT, -R20, RZ, RZ ;  /* 0x000000ff14149210 */ /* 0x000fe40007ffe1ff */
[----:B------:R-:W-:-:S05]  /*0750*/  @!P2 LOP3.LUT R20, RZ, R27, RZ, 0x33, !PT ;  /* 0x0000001bff14a212 */ /* 0x000fca00078e33ff */
[----:B------:R-:W-:-:S04]  /*0760*/  IMAD.MOV R10, RZ, RZ, -R20 ;  /* 0x000000ffff0a7224 */ /* 0x000fc800078e0a14 */
[----:B------:R-:W-:Y:S02]  /*0770*/  IMAD R27, R27, R10, R8 ;  /* 0x0000000a1b1b7224 */ /* 0x000fe400078e0208 */
[----:B------:R-:W-:Y:S02]  /*0780*/  HFMA2 R10, -RZ, RZ, 0, 0 ;  /* 0x00000000ff0a7431 */ /* 0x000fe400000001ff */
[----:B0-----:R-:W-:-:S04]  /*0790*/  IMAD.MOV R21, RZ, RZ, -R11 ;  /* 0x000000ffff157224 */ /* 0x001fc800078e0a0b */
[----:B------:R-:W-:Y:S01]  /*07a0*/  IMAD R21, R21, R22, RZ ;  /* 0x0000001615157224 */ /* 0x000fe200078e02ff */
[----:B-----5:R-:W-:-:S03]  /*07b0*/  IABS R26, R9 ;  /* 0x00000009001a7213 */ /* 0x020fc60000000000 */
[----:B------:R-:W-:Y:S01]  /*07c0*/  IMAD.HI.U32 R8, R11, R21, R10 ;  /* 0x000000150b087227 */ /* 0x000fe200078e000a */
[----:B------:R-:W-:Y:S01]  /*07d0*/  IABS R10, R18 ;  /* 0x00000012000a7213 */ /* 0x000fe20000000000 */
[----:B------:R-:W0:Y:S01]  /*07e0*/  I2F.RP R28, R26 ;  /* 0x0000001a001c7306 */ /* 0x000e220000209400 */
[----:B------:R-:W-:Y:S01]  /*07f0*/  IABS R11, R27 ;  /* 0x0000001b000b7213 */ /* 0x000fe20000000000 */
[----:B------:R-:W4:Y:S02]  /*0800*/  LDG.E R21, desc[UR14][R16.64+-0x8] ;  /* 0xfffff80e10157981 */ /* 0x000f24000c1e1900 */
[----:B------:R-:W-:Y:S02]  /*0810*/  IMAD.MOV R10, RZ, RZ, -R10 ;  /* 0x000000ffff0a7224 */ /* 0x000fe400078e0a0a */
[----:B------:R-:W-:-:S04]  /*0820*/  IMAD.HI.U32 R8, R8, R11, RZ ;  /* 0x0000000b08087227 */ /* 0x000fc800078e00ff */
[----:B------:R-:W-:-:S05]  /*0830*/  IMAD R11, R8, R10, R11 ;  /* 0x0000000a080b7224 */ /* 0x000fca00078e020b */
[----:B------:R-:W-:Y:S01]  /*0840*/  ISETP.GT.U32.AND P2, PT, R22, R11, PT ;  /* 0x0000000b1600720c */ /* 0x000fe20003f44070 */
[----:B0-----:R-:W0:Y:S01]  /*0850*/  MUFU.RCP R10, R28 ;  /* 0x0000001c000a7308 */ /* 0x001e220000001000 */
[----:B-1----:R-:W-:-:S11]  /*0860*/  IMAD.WIDE R24, R25, 0x4, R14 ;  /* 0x0000000419187825 */ /* 0x002fd600078e020e */
[----:B------:R-:W-:-:S05]  /*0870*/  @!P2 IMAD.IADD R11, R11, 0x1, -R22 ;  /* 0x000000010b0ba824 */ /* 0x000fca00078e0a16 */
[----:B------:R-:W-:Y:S02]  /*0880*/  ISETP.GE.U32.AND P0, PT, R11, R22, PT ;  /* 0x000000160b00720c */ /* 0x000fe40003f06070 */
[----:B------:R-:W-:Y:S01]  /*0890*/  LOP3.LUT R11, R27, R18, RZ, 0x3c, !PT ;  /* 0x000000121b0b7212 */ /* 0x000fe200078e3cff */
[----:B------:R1:W5:Y:S01]  /*08a0*/  LDG.E R22, desc[UR14][R24.64] ;  /* 0x0000000e18167981 */ /* 0x000362000c1e1900 */
[----:B0-----:R-:W-:Y:S02]  /*08b0*/  IADD3 R29, PT, PT, R10, 0xffffffe, RZ ;  /* 0x0ffffffe0a1d7810 */ /* 0x001fe40007ffe0ff */
[----:B------:R-:W-:Y:S01]  /*08c0*/  ISETP.GE.AND P1, PT, R11, RZ, PT ;  /* 0x000000ff0b00720c */ /* 0x000fe20003f26270 */
[----:B------:R-:W-:-:S06]  /*08d0*/  IMAD.WIDE R10, R19, 0x4, R14 ;  /* 0x00000004130a7825 */ /* 0x000fcc00078e020e */
[----:B------:R0:W5:Y:S01]  /*08e0*/  LDG.E R11, desc[UR14][R10.64] ;  /* 0x0000000e0a0b7981 */ /* 0x000162000c1e1900 */
[----:B------:R-:W-:Y:S01]  /*08f0*/  @!P2 VIADD R8, R8, 0x1 ;  /* 0x000000010808a836 */ /* 0x000fe20000000000 */
[----:B------:R-:W-:Y:S01]  /*0900*/  ISETP.NE.AND P2, PT, R18, RZ, PT ;  /* 0x000000ff1200720c */ /* 0x000fe20003f45270 */
[----:B------:R-:W1:Y:S02]  /*0910*/  F2I.FTZ.U32.TRUNC.NTZ R19, R29 ;  /* 0x0000001d00137305 */ /* 0x000e64000021f000 */
[----:B------:R-:W-:-:S05]  /*0920*/  @P0 VIADD R8, R8, 0x1 ;  /* 0x0000000108080836 */ /* 0x000fca0000000000 */
[----:B------:R-:W-:-:S05]  /*0930*/  @!P1 IADD3 R8, PT, PT, -R8, RZ, RZ ;  /* 0x000000ff08089210 */ /* 0x000fca0007ffe1ff */
[----:B------:R-:W-:Y:S01]  /*0940*/  @!P2 LOP3.LUT R8, RZ, R18, RZ, 0x33, !PT ;  /* 0x00000012ff08a212 */ /* 0x000fe200078e33ff */
[----:B-1----:R-:W-:-:S04]  /*0950*/  IMAD.MOV R25, RZ, RZ, -R19 ;  /* 0x000000ffff197224 */ /* 0x002fc800078e0a13 */
[----:B------:R-:W-:Y:S02]  /*0960*/  IMAD.MOV R28, RZ, RZ, -R8 ;  /* 0x000000ffff1c7224 */ /* 0x000fe400078e0a08 */
[----:B------:R-:W-:Y:S02]  /*0970*/  IMAD R25, R25, R26, RZ ;  /* 0x0000001a19197224 */ /* 0x000fe400078e02ff */
[----:B------:R-:W-:Y:S01]  /*0980*/  IMAD R28, R18, R28, R27 ;  /* 0x0000001c121c7224 */ /* 0x000fe200078e021b */
[----:B------:R-:W-:Y:S02]  /*0990*/  MOV R18, RZ ;  /* 0x000000ff00127202 */ /* 0x000fe40000000f00 */
[----:B------:R-:W-:-:S03]  /*09a0*/  IABS R24, R2 ;  /* 0x0000000200187213 */ /* 0x000fc60000000000 */
[----:B0-----:R-:W-:Y:S01]  /*09b0*/  IMAD.HI.U32 R10, R19, R25, R18 ;  /* 0x00000019130a7227 */ /* 0x001fe200078e0012 */
[----:B------:R-:W-:Y:S02]  /*09c0*/  IABS R18, R9 ;  /* 0x0000000900127213 */ /* 0x000fe40000000000 */
[----:B------:R-:W-:Y:S01]  /*09d0*/  IABS R19, R28 ;  /* 0x0000001c00137213 */ /* 0x000fe20000000000 */
[----:B------:R-:W0:Y:S02]  /*09e0*/  I2F.RP R25, R24 ;  /* 0x0000001800197306 */ /* 0x000e240000209400 */
[----:B------:R-:W-:Y:S02]  /*09f0*/  IMAD.MOV R18, RZ, RZ, -R18 ;  /* 0x000000ffff127224 */ /* 0x000fe400078e0a12 */
[----:B------:R-:W-:-:S04]  /*0a00*/  IMAD.HI.U32 R10, R10, R19, RZ ;  /* 0x000000130a0a7227 */ /* 0x000fc800078e00ff */
[----:B------:R-:W-:-:S05]  /*0a10*/  IMAD R19, R10, R18, R19 ;  /* 0x000000120a137224 */ /* 0x000fca00078e0213 */
[----:B------:R-:W-:Y:S01]  /*0a20*/  ISETP.GT.U32.AND P2, PT, R26, R19, PT ;  /* 0x000000131a00720c */ /* 0x000fe20003f44070 */
[----:B0-----:R-:W0:Y:S01]  /*0a30*/  MUFU.RCP R25, R25 ;  /* 0x0000001900197308 */ /* 0x001e220000001000 */
[----:B------:R-:W-:-:S11]  /*0a40*/  LOP3.LUT R18, R28, R9, RZ, 0x3c, !PT ;  /* 0x000000091c127212 */ /* 0x000fd600078e3cff */
[----:B------:R-:W-:-:S05]  /*0a50*/  @!P2 IMAD.IADD R19, R19, 0x1, -R26 ;  /* 0x000000011313a824 */ /* 0x000fca00078e0a1a */
[----:B------:R-:W-:Y:S01]  /*0a60*/  ISETP.GE.U32.AND P0, PT, R19, R26, PT ;  /* 0x0000001a1300720c */ /* 0x000fe20003f06070 */
[----:B------:R-:W-:Y:S01]  /*0a70*/  @!P2 VIADD R10, R10, 0x1 ;  /* 0x000000010a0aa836 */ /* 0x000fe20000000000 */
[----:B0-----:R-:W-:Y:S02]  /*0a80*/  IADD3 R19, PT, PT, R25, 0xffffffe, RZ ;  /* 0x0ffffffe19137810 */ /* 0x001fe40007ffe0ff */
[----:B------:R-:W-:Y:S02]  /*0a90*/  ISETP.GE.AND P1, PT, R18, RZ, PT ;  /* 0x000000ff1200720c */ /* 0x000fe40003f26270 */
[----:B------:R-:W-:Y:S02]  /*0aa0*/  ISETP.NE.AND P2, PT, R9, RZ, PT ;  /* 0x000000ff0900720c */ /* 0x000fe40003f45270 */
[----:B------:R-:W0:Y:S05]  /*0ab0*/  F2I.FTZ.U32.TRUNC.NTZ R19, R19 ;  /* 0x0000001300137305 */ /* 0x000e2a000021f000 */
[----:B------:R-:W-:-:S05]  /*0ac0*/  @P0 VIADD R10, R10, 0x1 ;  /* 0x000000010a0a0836 */ /* 0x000fca0000000000 */
[----:B------:R-:W-:Y:S02]  /*0ad0*/  @!P1 IADD3 R10, PT, PT, -R10, RZ, RZ ;  /* 0x000000ff0a0a9210 */ /* 0x000fe40007ffe1ff */
[----:B------:R-:W-:Y:S01]  /*0ae0*/  @!P2 LOP3.LUT R10, RZ, R9, RZ, 0x33, !PT ;  /* 0x00000009ff0aa212 */ /* 0x000fe200078e33ff */
[----:B------:R-:W-:Y:S02]  /*0af0*/  HFMA2 R18, -RZ, RZ, 0, 0 ;  /* 0x00000000ff127431 */ /* 0x000fe400000001ff */
[----:B0-----:R-:W-:Y:S02]  /*0b00*/  IMAD.MOV R27, RZ, RZ, -R19 ;  /* 0x000000ffff1b7224 */ /* 0x001fe400078e0a13 */
[----:B------:R-:W-:-:S04]  /*0b10*/  IMAD.MOV R25, RZ, RZ, -R10 ;  /* 0x000000ffff197224 */ /* 0x000fc800078e0a0a */
[----:B------:R-:W-:Y:S02]  /*0b20*/  IMAD R25, R9, R25, R28 ;  /* 0x0000001909197224 */ /* 0x000fe400078e021c */
[----:B------:R-:W-:Y:S01]  /*0b30*/  IMAD R9, R27, R24, RZ ;  /* 0x000000181b097224 */ /* 0x000fe200078e02ff */
[----:B--2---:R-:W-:-:S03]  /*0b40*/  IABS R27, R7 ;  /* 0x00000007001b7213 */ /* 0x004fc60000000000 */
[----:B------:R-:W-:Y:S01]  /*0b50*/  IMAD.HI.U32 R9, R19, R9, R18 ;  /* 0x0000000913097227 */ /* 0x000fe200078e0012 */
        /* <DEDUP_REMOVED lines=19> */
[----:B0-----:R-:W-:-:S04]  /*0c90*/  IMAD.MOV R24, RZ, RZ, -R19 ;  /* 0x000000ffff187224 */ /* 0x001fc800078e0a13 */
[----:B------:R-:W-:-:S04]  /*0ca0*/  IMAD.MOV R18, RZ, RZ, -R9 ;  /* 0x000000ffff127224 */ /* 0x000fc800078e0a09 */
[----:B------:R-:W-:Y:S01]  /*0cb0*/  IMAD R2, R2, R18, R25 ;  /* 0x0000001202027224 */ /* 0x000fe200078e0219 */
[----:B------:R-:W-:Y:S01]  /*0cc0*/  MOV R18, RZ ;  /* 0x000000ff00127202 */ /* 0x000fe20000000f00 */
[----:B------:R-:W-:Y:S01]  /*0cd0*/  IMAD R25, R24, R27, RZ ;  /* 0x0000001b18197224 */ /* 0x000fe200078e02ff */
[----:B------:R-:W-:-:S03]  /*0ce0*/  IABS R24, R7 ;  /* 0x0000000700187213 */ /* 0x000fc60000000000 */
[----:B------:R-:W-:Y:S01]  /*0cf0*/  IMAD.HI.U32 R18, R19, R25, R18 ;  /* 0x0000001913127227 */ /* 0x000fe200078e0012 */
[----:B------:R-:W-:Y:S01]  /*0d00*/  IABS R19, R2 ;  /* 0x0000000200137213 */ /* 0x000fe20000000000 */
[----:B------:R-:W2:Y:S02]  /*0d10*/  LDG.E R25, desc[UR14][R12.64+0xc] ;  /* 0x00000c0e0c197981 */ /* 0x000ea4000c1e1900 */
[----:B------:R-:W-:Y:S02]  /*0d20*/  IMAD.MOV R24, RZ, RZ, -R24 ;  /* 0x000000ffff187224 */ /* 0x000fe400078e0a18 */
[----:B------:R-:W-:-:S04]  /*0d30*/  IMAD.HI.U32 R26, R18, R19, RZ ;  /* 0x00000013121a7227 */ /* 0x000fc800078e00ff */
[----:B------:R-:W-:-:S05]  /*0d40*/  IMAD R18, R26, R24, R19 ;  /* 0x000000181a127224 */ /* 0x000fca00078e0213 */
[----:B------:R-:W-:-:S13]  /*0d50*/  ISETP.GT.U32.AND P2, PT, R27, R18, PT ;  /* 0x000000121b00720c */ /* 0x000fda0003f44070 */
[----:B------:R-:W-:-:S05]  /*0d60*/  @!P2 IMAD.IADD R18, R18, 0x1, -R27 ;  /* 0x000000011212a824 */ /* 0x000fca00078e0a1b */
[----:B------:R-:W-:Y:S02]  /*0d70*/  ISETP.GE.U32.AND P0, PT, R18, R27, PT ;  /* 0x0000001b1200720c */ /* 0x000fe40003f06070 */
[----:B---3--:R-:W-:-:S04]  /*0d80*/  IABS R24, R5 ;  /* 0x0000000500187213 */ /* 0x008fc80000000000 */
[----:B------:R-:W0:Y:S08]  /*0d90*/  I2F.RP R27, R24 ;  /* 0x00000018001b7306 */ /* 0x000e300000209400 */
[----:B0-----:R-:W0:Y:S01]  /*0da0*/  MUFU.RCP R27, R27 ;  /* 0x0000001b001b7308 */ /* 0x001e220000001000 */
[----:B----4-:R-:W-:Y:S01]  /*0db0*/  IMAD.WIDE R18, R21, 0x4, R14 ;  /* 0x0000000415127825 */ /* 0x010fe200078e020e */
[----:B------:R-:W-:-:S04]  /*0dc0*/  LOP3.LUT R21, R2, R7, RZ, 0x3c, !PT ;  /* 0x0000000702157212 */ /* 0x000fc800078e3cff */
[----:B------:R-:W-:Y:S01]  /*0dd0*/  ISETP.GE.AND P1, PT, R21, RZ, PT ;  /* 0x000000ff1500720c */ /* 0x000fe20003f26270 */
[----:B------:R1:W3:Y:S01]  /*0de0*/  LDG.E R19, desc[UR14][R18.64] ;  /* 0x0000000e12137981 */ /* 0x0002e2000c1e1900 */
[----:B0-----:R-:W-:Y:S01]  /*0df0*/  IADD3 R21, PT, PT, R27, 0xffffffe, RZ ;  /* 0x0ffffffe1b157810 */ /* 0x001fe20007ffe0ff */
[----:B------:R-:W-:Y:S01]  /*0e00*/  @!P2 VIADD R26, R26, 0x1 ;  /* 0x000000011a1aa836 */ /* 0x000fe20000000000 */
[----:B------:R-:W-:Y:S01]  /*0e10*/  ISETP.NE.AND P2, PT, R7, RZ, PT ;  /* 0x000000ff0700720c */ /* 0x000fe20003f45270 */
[----:B------:R-:W4:Y:S03]  /*0e20*/  LDG.E R27, desc[UR14][R16.64] ;  /* 0x0000000e101b7981 */ /* 0x000f26000c1e1900 */
[----:B------:R-:W0:Y:S01]  /*0e30*/  F2I.FTZ.U32.TRUNC.NTZ R21, R21 ;  /* 0x0000001500157305 */ /* 0x000e22000021f000 */
[----:B------:R-:W-:-:S05]  /*0e40*/  @P0 VIADD R26, R26, 0x1 ;  /* 0x000000011a1a0836 */ /* 0x000fca0000000000 */
[----:B------:R-:W-:-:S03]  /*0e50*/  @!P1 IADD3 R26, PT, PT, -R26, RZ, RZ ;  /* 0x000000ff1a1a9210 */ /* 0x000fc60007ffe1ff */
[----:B------:R-:W-:Y:S01]  /*0e60*/  @!P2 LOP3.LUT R26, RZ, R7, RZ, 0x33, !PT ;  /* 0x00000007ff1aa212 */ /* 0x000fe200078e33ff */
[----:B-----5:R-:W-:Y:S02]  /*0e70*/  IMAD R22, R23, R22, R6 ;  /* 0x0000001617167224 */ /* 0x020fe400078e0206 */
[----:B0-----:R-:W-:Y:S02]  /*0e80*/  IMAD.MOV R23, RZ, RZ, -R21 ;  /* 0x000000ffff177224 */ /* 0x001fe400078e0a15 */
[----:B------:R-:W-:Y:S02]  /*0e90*/  IMAD.MOV R6, RZ, RZ, -R26 ;  /* 0x000000ffff067224 */ /* 0x000fe400078e0a1a */
[----:B------:R-:W-:Y:S02]  /*0ea0*/  IMAD R29, R20, R11, R22 ;  /* 0x0000000b141d7224 */ /* 0x000fe400078e0216 */
[----:B------:R-:W-:Y:S02]  /*0eb0*/  HFMA2 R20, -RZ, RZ, 0, 0 ;  /* 0x00000000ff147431 */ /* 0x000fe400000001ff */
[----:B------:R-:W-:-:S02]  /*0ec0*/  IMAD R2, R7, R6, R2 ;  /* 0x0000000607027224 */ /* 0x000fc400078e0202 */
[----:B------:R-:W-:Y:S01]  /*0ed0*/  IMAD R23, R23, R24, RZ ;  /* 0x0000001817177224 */ /* 0x000fe200078e02ff */
[----:B------:R-:W5:Y:S01]  /*0ee0*/  LDG.E R7, desc[UR14][R16.64+-0x4] ;  /* 0xfffffc0e10077981 */ /* 0x000f62000c1e1900 */
[----:B------:R-:W-:Y:S02]  /*0ef0*/  IABS R11, R5 ;  /* 0x00000005000b7213 */ /* 0x000fe40000000000 */
[----:B------:R-:W-:Y:S01]  /*0f00*/  IMAD.HI.U32 R6, R21, R23, R20 ;  /* 0x0000001715067227 */ /* 0x000fe200078e0014 */
[----:B------:R-:W-:Y:S01]  /*0f10*/  IABS R21, R2 ;  /* 0x0000000200157213 */ /* 0x000fe20000000000 */
[----:B------:R-:W5:Y:S02]  /*0f20*/  LDG.E R23, desc[UR14][R16.64+0xc] ;  /* 0x00000c0e10177981 */ /* 0x000f64000c1e1900 */
[----:B-1----:R-:W-:Y:S02]  /*0f30*/  IMAD.MOV R18, RZ, RZ, -R11 ;  /* 0x000000ffff127224 */ /* 0x002fe400078e0a0b */
[----:B------:R-:W-:Y:S01]  /*0f40*/  IMAD.HI.U32 R6, R6, R21, RZ ;  /* 0x0000001506067227 */ /* 0x000fe200078e00ff */
[----:B------:R-:W5:Y:S03]  /*0f50*/  LDG.E R11, desc[UR14][R16.64+0x4] ;  /* 0x0000040e100b7981 */ /* 0x000f66000c1e1900 */
[----:B------:R-:W-:-:S02]  /*0f60*/  IMAD R18, R6, R18, R21 ;  /* 0x0000001206127224 */ /* 0x000fc400078e0215 */
[----:B------:R-:W5:Y:S03]  /*0f70*/  LDG.E R21, desc[UR14][R16.64+0x8] ;  /* 0x0000080e10157981 */ /* 0x000f66000c1e1900 */
[----:B------:R-:W-:-:S13]  /*0f80*/  ISETP.GT.U32.AND P2, PT, R24, R18, PT ;  /* 0x000000121800720c */ /* 0x000fda0003f44070 */
[----:B------:R-:W-:-:S05]  /*0f90*/  @!P2 IMAD.IADD R18, R18, 0x1, -R24 ;  /* 0x000000011212a824 */ /* 0x000fca00078e0a18 */
[----:B------:R-:W-:Y:S01]  /*0fa0*/  ISETP.GE.U32.AND P0, PT, R18, R24, PT ;  /* 0x000000181200720c */ /* 0x000fe20003f06070 */
[----:B------:R-:W-:Y:S01]  /*0fb0*/  @!P2 VIADD R6, R6, 0x1 ;  /* 0x000000010606a836 */ /* 0x000fe20000000000 */
[----:B------:R-:W-:-:S11]  /*0fc0*/  ISETP.NE.AND P2, PT, R5, RZ, PT ;  /* 0x000000ff0500720c */ /* 0x000fd60003f45270 */
[----:B------:R-:W-:Y:S01]  /*0fd0*/  @P0 VIADD R6, R6, 0x1 ;  /* 0x0000000106060836 */ /* 0x000fe20000000000 */
[----:B--2---:R-:W-:-:S04]  /*0fe0*/  IABS R20, R25 ;  /* 0x0000001900147213 */ /* 0x004fc80000000000 */
[----:B------:R-:W0:Y:S08]  /*0ff0*/  I2F.RP R22, R20 ;  /* 0x0000001400167306 */ /* 0x000e300000209400 */
[----:B0-----:R-:W0:Y:S02]  /*1000*/  MUFU.RCP R22, R22 ;  /* 0x0000001600167308 */ /* 0x001e240000001000 */
[----:B0-----:R-:W-:Y:S01]  /*1010*/  IADD3 R18, PT, PT, R22, 0xffffffe, RZ ;  /* 0x0ffffffe16127810 */ /* 0x001fe20007ffe0ff */
[----:B---3--:R-:W-:Y:S01]  /*1020*/  IMAD R29, R8, R19, R29 ;  /* 0x00000013081d7224 */ /* 0x008fe200078e021d */
[----:B------:R-:W-:-:S04]  /*1030*/  LOP3.LUT R8, R2, R5, RZ, 0x3c, !PT ;  /* 0x0000000502087212 */ /* 0x000fc800078e3cff */
[----:B------:R-:W-:Y:S01]  /*1040*/  ISETP.GE.AND P1, PT, R8, RZ, PT ;  /* 0x000000ff0800720c */ /* 0x000fe20003f26270 */
[----:B------:R-:W0:Y:S01]  /*1050*/  F2I.FTZ.U32.TRUNC.NTZ R19, R18 ;  /* 0x0000001200137305 */ /* 0x000e22000021f000 */
[----:B------:R-:W-:-:S11]  /*1060*/  MOV R8, R6 ;  /* 0x0000000600087202 */ /* 0x000fd60000000f00 */
[----:B------:R-:W-:Y:S01]  /*1070*/  @!P1 IMAD.MOV R8, RZ, RZ, -R8 ;  /* 0x000000ffff089224 */ /* 0x000fe200078e0a08 */
[----:B------:R-:W-:Y:S01]  /*1080*/  @!P2 LOP3.LUT R8, RZ, R5, RZ, 0x33, !PT ;  /* 0x00000005ff08a212 */ /* 0x000fe200078e33ff */
[----:B0-----:R-:W-:-:S03]  /*1090*/  IMAD.MOV R22, RZ, RZ, -R19 ;  /* 0x000000ffff167224 */ /* 0x001fc600078e0a13 */
[----:B------:R-:W-:Y:S01]  /*10a0*/  IADD3 R6, PT, PT, -R8, RZ, RZ ;  /* 0x000000ff08067210 */ /* 0x000fe20007ffe1ff */
[----:B------:R-:W-:-:S04]  /*10b0*/  IMAD.MOV.U32 R18, RZ, RZ, RZ ;  /* 0x000000ffff127224 */ /* 0x000fc800078e00ff */
[----:B------:R-:W-:Y:S02]  /*10c0*/  IMAD R2, R5, R6, R2 ;  /* 0x0000000605027224 */ /* 0x000fe400078e0202 */
[----:B------:R-:W-:-:S04]  /*10d0*/  IMAD R5, R22, R20, RZ ;  /* 0x0000001416057224 */ /* 0x000fc800078e02ff */
[----:B------:R-:W-:-:S04]  /*10e0*/  IMAD.HI.U32 R5, R19, R5, R18 ;  /* 0x0000000513057227 */ /* 0x000fc800078e0012 */
[----:B----4-:R-:W-:-:S04]  /*10f0*/  IMAD.WIDE R18, R27, 0x4, R14 ;  /* 0x000000041b127825 */ /* 0x010fc800078e020e */
[--C-:B-----5:R-:W-:Y:S01]  /*1100*/  IMAD.WIDE R6, R7, 0x4, R14.reuse ;  /* 0x0000000407067825 */ /* 0x120fe200078e020e */
[----:B------:R-:W2:Y:S04]  /*1110*/  LDG.E R24, desc[UR14][R18.64] ;  /* 0x0000000e12187981 */ /* 0x000ea8000c1e1900 */
[----:B------:R0:W3:Y:S02]  /*1120*/  LDG.E R22, desc[UR14][R6.64] ;  /* 0x0000000e06167981 */ /* 0x0000e4000c1e1900 */
[----:B0-----:R-:W-:-:S04]  /*1130*/  IMAD.WIDE R6, R11, 0x4, R14 ;  /* 0x000000040b067825 */ /* 0x001fc800078e020e */
[--C-:B------:R-:W-:Y:S01]  /*1140*/  IMAD.WIDE R18, R21, 0x4, R14.reuse ;  /* 0x0000000415127825 */ /* 0x100fe200078e020e */
[----:B------:R0:W4:Y:S04]  /*1150*/  LDG.E R11, desc[UR14][R6.64] ;  /* 0x0000000e060b7981 */ /* 0x000128000c1e1900 */
[----:B------:R-:W5:Y:S01]  /*1160*/  LDG.E R21, desc[UR14][R18.64] ;  /* 0x0000000e12157981 */ /* 0x000f62000c1e1900 */
[----:B0-----:R-:W-:-:S05]  /*1170*/  IMAD.WIDE R6, R23, 0x4, R14 ;  /* 0x0000000417067825 */ /* 0x001fca00078e020e */
[----:B------:R0:W5:Y:S01]  /*1180*/  LDG.E R23, desc[UR14][R6.64] ;  /* 0x0000000e06177981 */ /* 0x000162000c1e1900 */
[----:B------:R-:W-:Y:S02]  /*1190*/  IABS R27, R25 ;  /* 0x00000019001b7213 */ /* 0x000fe40000000000 */
[----:B------:R-:W-:-:S03]  /*11a0*/  IABS R28, R2 ;  /* 0x00000002001c7213 */ /* 0x000fc60000000000 */
[----:B------:R-:W-:Y:S02]  /*11b0*/  IMAD.MOV R27, RZ, RZ, -R27 ;  /* 0x000000ffff1b7224 */ /* 0x000fe400078e0a1b */
[----:B------:R-:W-:-:S04]  /*11c0*/  IMAD.HI.U32 R5, R5, R28, RZ ;  /* 0x0000001c05057227 */ /* 0x000fc800078e00ff */
[----:B------:R-:W-:-:S05]  /*11d0*/  IMAD R27, R5, R27, R28 ;  /* 0x0000001b051b7224 */ /* 0x000fca00078e021c */
[----:B------:R-:W-:Y:S02]  /*11e0*/  ISETP.GT.U32.AND P2, PT, R20, R27, PT ;  /* 0x0000001b1400720c */ /* 0x000fe40003f44070 */
[----:B0-----:R-:W-:-:S11]  /*11f0*/  LOP3.LUT R6, R2, R25, RZ, 0x3c, !PT ;  /* 0x0000001902067212 */ /* 0x001fd600078e3cff */
[----:B------:R-:W-:-:S04]  /*1200*/  @!P2 IADD3 R27, PT, PT, R27, -R20, RZ ;  /* 0x800000141b1ba210 */ /* 0x000fc80007ffe0ff */
[----:B------:R-:W-:Y:S01]  /*1210*/  ISETP.GE.U32.AND P0, PT, R27, R20, PT ;  /* 0x000000141b00720c */ /* 0x000fe20003f06070 */
[----:B------:R-:W-:Y:S01]  /*1220*/  @!P2 VIADD R5, R5, 0x1 ;  /* 0x000000010505a836 */ /* 0x000fe20000000000 */
[----:B------:R-:W-:Y:S02]  /*1230*/  ISETP.GE.AND P1, PT, R6, RZ, PT ;  /* 0x000000ff0600720c */ /* 0x000fe40003f26270 */
[----:B------:R-:W-:Y:S01]  /*1240*/  ISETP.NE.AND P2, PT, R25, RZ, PT ;  /* 0x000000ff1900720c */ /* 0x000fe20003f45270 */
[----:B------:R-:W-:-:S08]  /*1250*/  VIADD R4, R4, 0x8 ;  /* 0x0000000804047836 */ /* 0x000fd00000000000 */
[----:B------:R-:W-:Y:S01]  /*1260*/  @P0 VIADD R5, R5, 0x1 ;  /* 0x0000000105050836 */ /* 0x000fe20000000000 */
[----:B------:R-:W-:-:S04]  /*1270*/  ISETP.NE.AND P0, PT, R4, RZ, PT ;  /* 0x000000ff0400720c */ /* 0x000fc80003f05270 */
[----:B------:R-:W-:-:S05]  /*1280*/  MOV R6, R5 ;  /* 0x0000000500067202 */ /* 0x000fca0000000f00 */
[----:B------:R-:W-:Y:S01]  /*1290*/  @!P1 IMAD.MOV R6, RZ, RZ, -R6 ;  /* 0x000000ffff069224 */ /* 0x000fe200078e0a06 */
[----:B------:R-:W-:Y:S02]  /*12a0*/  @!P2 LOP3.LUT R6, RZ, R25, RZ, 0x33, !PT ;  /* 0x00000019ff06a212 */ /* 0x000fe400078e33ff */
[----:B------:R-:W-:Y:S02]  /*12b0*/  IADD3 R12, P1, PT, R12, 0x20, RZ ;  /* 0x000000200c0c7810 */ /* 0x000fe40007f3e0ff */
[----:B------:R-:W-:Y:S02]  /*12c0*/  IADD3 R16, P2, PT, R16, 0x20, RZ ;  /* 0x0000002010107810 */ /* 0x000fe40007f5e0ff */
[----:B------:R-:W-:Y:S01]  /*12d0*/  IADD3 R5, PT, PT, -R6, RZ, RZ ;  /* 0x000000ff06057210 */ /* 0x000fe20007ffe1ff */
[----:B------:R-:W-:Y:S02]  /*12e0*/  IMAD.X R13, RZ, RZ, R13, P1 ;  /* 0x000000ffff0d7224 */ /* 0x000fe400008e060d */
[----:B------:R-:W-:-:S02]  /*12f0*/  IMAD.X R17, RZ, RZ, R17, P2 ;  /* 0x000000ffff117224 */ /* 0x000fc400010e0611 */
[----:B------:R-:W-:Y:S02]  /*1300*/  IMAD R5, R25, R5, R2 ;  /* 0x0000000519057224 */ /* 0x000fe400078e0202 */
[----:B---3--:R-:W-:-:S04]  /*1310*/  IMAD R22, R10, R22, R29 ;  /* 0x000000160a167224 */ /* 0x008fc800078e021d */
[----:B--2---:R-:W-:-:S04]  /*1320*/  IMAD R22, R9, R24, R22 ;  /* 0x0000001809167224 */ /* 0x004fc800078e0216 */
[----:B----4-:R-:W-:-:S04]  /*1330*/  IMAD R11, R26, R11, R22 ;  /* 0x0000000b1a0b7224 */ /* 0x010fc800078e0216 */
[----:B-----5:R-:W-:-:S04]  /*1340*/  IMAD R11, R8, R21, R11 ;  /* 0x00000015080b7224 */ /* 0x020fc800078e020b */
[----:B------:R-:W-:Y:S01]  /*1350*/  IMAD R6, R6, R23, R11 ;  /* 0x0000001706067224 */ /* 0x000fe200078e020b */
[----:B------:R-:W-:Y:S06]  /*1360*/  @P0 BRA `(.L_x_197) ;  /* 0xffffffec00f80947 */ /* 0x000fec000383ffff */
[----:B------:R-:W-:-:S07]  /*1370*/  MOV R4, UR12 ;  /* 0x0000000c00047c02 */ /* 0x000fce0008000f00 */
.L_x_196:
[----:B------:R-:W-:-:S09]  /*1380*/  UISETP.NE.AND UP0, UPT, UR10, URZ, UPT ;  /* 0x000000ff0a00728c */ /* 0x000fd2000bf05270 */
[----:B------:R-:W-:Y:S05]  /*1390*/  BRA.U !UP0, `(.L_x_198) ;  /* 0x00000011083c7547 */ /* 0x000fea000b800000 */
[----:B------:R-:W-:Y:S02]  /*13a0*/  UIADD3 UR5, UPT, UPT, UR10, -0x1, URZ ;  /* 0xffffffff0a057890 */ /* 0x000fe4000fffe0ff */
[----:B------:R-:W-:Y:S02]  /*13b0*/  UISETP.NE.AND UP1, UPT, UR11, URZ, UPT ;  /* 0x000000ff0b00728c */ /* 0x000fe4000bf25270 */
[----:B------:R-:W-:-:S09]  /*13c0*/  UISETP.GE.U32.AND UP0, UPT, UR5, 0x3, UPT ;  /* 0x000000030500788c */ /* 0x000fd2000bf06070 */
[----:B------:R-:W-:Y:S05]  /*13d0*/  BRA.U !UP0, `(.L_x_199) ;  /* 0x0000000908447547 */ /* 0x000fea000b800000 */
[----:B------:R-:W0:Y:S01]  /*13e0*/  LDC.64 R8, c[0x0][0x390] ;  /* 0x0000e400ff087b82 */ /* 0x000e220000000a00 */
[----:B------:R-:W1:Y:S07]  /*13f0*/  LDCU UR5, c[0x0][0x398] ;  /* 0x00007300ff0577ac */ /* 0x000e6e0008000800 */
[----:B------:R-:W2:Y:S01]  /*1400*/  LDC.64 R10, c[0x0][0x390] ;  /* 0x0000e400ff0a7b82 */ /* 0x000ea20000000a00 */
[----:B-1----:R-:W-:-:S05]  /*1410*/  IADD3 R2, P0, PT, R4, UR5, RZ ;  /* 0x0000000504027c10 */ /* 0x002fca000ff1e0ff */
[----:B------:R-:W-:Y:S01]  /*1420*/  IMAD.X R7, RZ, RZ, UR4, P0 ;  /* 0x00000004ff077e24 */ /* 0x000fe200080e06ff */
[----:B0-----:R-:W-:-:S04]  /*1430*/  LEA R24, P0, R2, R8, 0x2 ;  /* 0x0000000802187211 */ /* 0x001fc800078010ff */
[----:B------:R-:W-:-:S05]  /*1440*/  LEA.HI.X R25, R2, R9, R7, 0x2, P0 ;  /* 0x0000000902197211 */ /* 0x000fca00000f1407 */
[----:B------:R-:W3:Y:S01]  /*1450*/  LDG.E R20, desc[UR14][R24.64] ;  /* 0x0000000e18147981 */ /* 0x000ee2000c1e1900 */
[----:B------:R-:W-:-:S03]  /*1460*/  IADD3 R2, P0, PT, R4, UR13, RZ ;  /* 0x0000000d04027c10 */ /* 0x000fc6000ff1e0ff */
[----:B------:R-:W4:Y:S02]  /*1470*/  LDG.E R16, desc[UR14][R24.64+0x4] ;  /* 0x0000040e18107981 */ /* 0x000f24000c1e1900 */
[----:B------:R-:W-:Y:S01]  /*1480*/  IMAD.X R7, RZ, RZ, UR16, P0 ;  /* 0x00000010ff077e24 */ /* 0x000fe200080e06ff */
[----:B------:R-:W-:-:S04]  /*1490*/  LEA R8, P0, R2, R8, 0x2 ;  /* 0x0000000802087211 */ /* 0x000fc800078010ff */
[----:B------:R-:W-:Y:S02]  /*14a0*/  LEA.HI.X R9, R2, R9, R7, 0x2, P0 ;  /* 0x0000000902097211 */ /* 0x000fe400000f1407 */
[----:B------:R-:W5:Y:S04]  /*14b0*/  LDG.E R7, desc[UR14][R24.64+0x8] ;  /* 0x0000080e18077981 */ /* 0x000f68000c1e1900 */
[----:B------:R-:W2:Y:S04]  /*14c0*/  LDG.E R19, desc[UR14][R8.64] ;  /* 0x0000000e08137981 */ /* 0x000ea8000c1e1900 */
[----:B------:R-:W4:Y:S04]  /*14d0*/  LDG.E R13, desc[UR14][R8.64+0x4] ;  /* 0x0000040e080d7981 */ /* 0x000f28000c1e1900 */
[----:B------:R-:W5:Y:S04]  /*14e0*/  LDG.E R15, desc[UR14][R8.64+0x8] ;  /* 0x0000080e080f7981 */ /* 0x000f68000c1e1900 */
[----:B------:R-:W5:Y:S04]  /*14f0*/  LDG.E R23, desc[UR14][R8.64+0xc] ;  /* 0x00000c0e08177981 */ /* 0x000f68000c1e1900 */
[----:B------:R0:W5:Y:S01]  /*1500*/  LDG.E R2, desc[UR14][R24.64+0xc] ;  /* 0x00000c0e18027981 */ /* 0x000162000c1e1900 */
[----:B---3--:R-:W-:-:S04]  /*1510*/  IABS R21, R20 ;  /* 0x0000001400157213 */ /* 0x008fc80000000000 */
[----:B------:R-:W1:Y:S08]  /*1520*/  I2F.RP R22, R21 ;  /* 0x0000001500167306 */ /* 0x000e700000209400 */
[----:B-1----:R-:W1:Y:S01]  /*1530*/  MUFU.RCP R22, R22 ;  /* 0x0000001600167308 */ /* 0x002e620000001000 */
[----:B--2---:R-:W-:-:S04]  /*1540*/  IMAD.WIDE R18, R19, 0x4, R10 ;  /* 0x0000000413127825 */ /* 0x004fc800078e020a */
[--C-:B----4-:R-:W-:Y:S01]  /*1550*/  IMAD.WIDE R12, R13, 0x4, R10.reuse ;  /* 0x000000040d0c7825 */ /* 0x110fe200078e020a */
[----:B------:R-:W2:Y:S03]  /*1560*/  LDG.E R17, desc[UR14][R18.64] ;  /* 0x0000000e12117981 */ /* 0x000ea6000c1e1900 */
[--C-:B-----5:R-:W-:Y:S02]  /*1570*/  IMAD.WIDE R14, R15, 0x4, R10.reuse ;  /* 0x000000040f0e7825 */ /* 0x120fe400078e020a */
[----:B------:R3:W4:Y:S02]  /*1580*/  LDG.E R12, desc[UR14][R12.64] ;  /* 0x0000000e0c0c7981 */ /* 0x000724000c1e1900 */
[----:B------:R-:W-:Y:S02]  /*1590*/  IMAD.WIDE R10, R23, 0x4, R10 ;  /* 0x00000004170a7825 */ /* 0x000fe400078e020a */
[----:B------:R-:W5:Y:S01]  /*15a0*/  LDG.E R14, desc[UR14][R14.64] ;  /* 0x0000000e0e0e7981 */ /* 0x000f62000c1e1900 */
[----:B-1----:R-:W-:-:S03]  /*15b0*/  IADD3 R26, PT, PT, R22, 0xffffffe, RZ ;  /* 0x0ffffffe161a7810 */ /* 0x002fc60007ffe0ff */
[----:B------:R1:W5:Y:S01]  /*15c0*/  LDG.E R10, desc[UR14][R10.64] ;  /* 0x0000000e0a0a7981 */ /* 0x000362000c1e1900 */
[----:B------:R-:W3:Y:S01]  /*15d0*/  F2I.FTZ.U32.TRUNC.NTZ R9, R26 ;  /* 0x0000001a00097305 */ /* 0x000ee2000021f000 */
[----:B------:R-:W-:Y:S02]  /*15e0*/  IABS R22, R5 ;  /* 0x0000000500167213 */ /* 0x000fe40000000000 */
[----:B0-----:R-:W-:Y:S01]  /*15f0*/  IABS R24, R20 ;  /* 0x0000001400187213 */ /* 0x001fe20000000000 */
[----:B---3--:R-:W-:-:S04]  /*1600*/  IMAD.MOV R8, RZ, RZ, -R9 ;  /* 0x000000ffff087224 */ /* 0x008fc800078e0a09 */
[----:B------:R-:W-:Y:S02]  /*1610*/  IMAD R23, R8, R21, RZ ;  /* 0x0000001508177224 */ /* 0x000fe400078e02ff */
[----:B------:R-:W-:-:S04]  /*1620*/  IMAD.MOV.U32 R8, RZ, RZ, RZ ;  /* 0x000000ffff087224 */ /* 0x000fc800078e00ff */
[----:B------:R-:W-:Y:S01]  /*1630*/  IMAD.HI.U32 R8, R9, R23, R8 ;  /* 0x0000001709087227 */ /* 0x000fe200078e0008 */
[----:B------:R-:W-:Y:S02]  /*1640*/  MOV R9, R22 ;  /* 0x0000001600097202 */ /* 0x000fe40000000f00 */
[----:B------:R-:W-:Y:S01]  /*1650*/  IABS R13, R16 ;  /* 0x00000010000d7213 */ /* 0x000fe20000000000 */
[----:B------:R-:W-:Y:S02]  /*1660*/  IMAD.MOV R18, RZ, RZ, -R24 ;  /* 0x000000ffff127224 */ /* 0x000fe400078e0a18 */
[----:B-1----:R-:W-:Y:S01]  /*1670*/  IMAD.HI.U32 R11, R8, R9, RZ ;  /* 0x00000009080b7227 */ /* 0x002fe200078e00ff */
[----:B------:R-:W0:Y:S03]  /*1680*/  I2F.RP R15, R13 ;  /* 0x0000000d000f7306 */ /* 0x000e260000209400 */
[----:B------:R-:W-:-:S05]  /*1690*/  IMAD R8, R11, R18, R9 ;  /* 0x000000120b087224 */ /* 0x000fca00078e0209 */
[----:B------:R-:W-:Y:S01]  /*16a0*/  ISETP.GT.U32.AND P2, PT, R21, R8, PT ;  /* 0x000000081500720c */ /* 0x000fe20003f44070 */
[----:B0-----:R-:W0:-:S12]  /*16b0*/  MUFU.RCP R15, R15 ;  /* 0x0000000f000f7308 */ /* 0x001e180000001000 */
[----:B------:R-:W-:-:S05]  /*16c0*/  @!P2 IMAD.IADD R8, R8, 0x1, -R21 ;  /* 0x000000010808a824 */ /* 0x000fca00078e0a15 */
[----:B------:R-:W-:Y:S02]  /*16d0*/  ISETP.GE.U32.AND P0, PT, R8, R21, PT ;  /* 0x000000150800720c */ /* 0x000fe40003f06070 */
[----:B------:R-:W-:Y:S01]  /*16e0*/  LOP3.LUT R8, R5, R20, RZ, 0x3c, !PT ;  /* 0x0000001405087212 */ /* 0x000fe200078e3cff */
[----:B------:R-:W-:Y:S01]  /*16f0*/  @!P2 VIADD R11, R11, 0x1 ;  /* 0x000000010b0ba836 */ /* 0x000fe20000000000 */
[----:B------:R-:W-:Y:S02]  /*1700*/  ISETP.NE.AND P2, PT, R20, RZ, PT ;  /* 0x000000ff1400720c */ /* 0x000fe40003f45270 */
[----:B------:R-:W-:Y:S02]  /*1710*/  ISETP.GE.AND P1, PT, R8, RZ, PT ;  /* 0x000000ff0800720c */ /* 0x000fe40003f26270 */
[----:B0-----:R-:W-:-:S04]  /*1720*/  IADD3 R8, PT, PT, R15, 0xffffffe, RZ ;  /* 0x0ffffffe0f087810 */ /* 0x001fc80007ffe0ff */
[----:B------:R0:W1:Y:S01]  /*1730*/  F2I.FTZ.U32.TRUNC.NTZ R9, R8 ;  /* 0x0000000800097305 */ /* 0x000062000021f000 */
[----:B------:R-:W-:-:S06]  /*1740*/  @P0 VIADD R11, R11, 0x1 ;  /* 0x000000010b0b0836 */ /* 0x000fcc0000000000 */
[----:B------:R-:W-:Y:S02]  /*1750*/  @!P1 IADD3 R11, PT, PT, -R11, RZ, RZ ;  /* 0x000000ff0b0b9210 */ /* 0x000fe40007ffe1ff */
[----:B------:R-:W-:Y:S01]  /*1760*/  @!P2 LOP3.LUT R11, RZ, R20, RZ, 0x33, !PT ;  /* 0x00000014ff0ba212 */ /* 0x000fe200078e33ff */
[----:B0-----:R-:W-:-:S04]  /*1770*/  HFMA2 R8, -RZ, RZ, 0, 0 ;  /* 0x00000000ff087431 */ /* 0x001fc800000001ff */
[----:B------:R-:W-:Y:S02]  /*1780*/  IMAD.MOV R15, RZ, RZ, -R11 ;  /* 0x000000ffff0f7224 */ /* 0x000fe400078e0a0b */
[----:B-1----:R-:W-:Y:S02]  /*1790*/  IMAD.MOV R18, RZ, RZ, -R9 ;  /* 0x000000ffff127224 */ /* 0x002fe400078e0a09 */
[----:B------:R-:W-:Y:S01]  /*17a0*/  IMAD R15, R20, R15, R5 ;  /* 0x0000000f140f7224 */ /* 0x000fe200078e0205 */
[----:B------:R-:W-:Y:S01]  /*17b0*/  IABS R19, R16 ;  /* 0x0000001000137213 */ /* 0x000fe20000000000 */
[----:B------:R-:W-:-:S03]  /*17c0*/  IMAD R5, R18, R13, RZ ;  /* 0x0000000d12057224 */ /* 0x000fc600078e02ff */
[----:B------:R-:W-:Y:S01]  /*17d0*/  IABS R18, R15 ;  /* 0x0000000f00127213 */ /* 0x000fe20000000000 */
[----:B------:R-:W-:-:S04]  /*17e0*/  IMAD.HI.U32 R8, R9, R5, R8 ;  /* 0x0000000509087227 */ /* 0x000fc800078e0008 */
[----:B------:R-:W-:Y:S02]  /*17f0*/  IMAD.MOV R19, RZ, RZ, -R19 ;  /* 0x000000ffff137224 */ /* 0x000fe400078e0a13 */
[----:B------:R-:W-:-:S03]  /*1800*/  IMAD.MOV.U32 R9, RZ, RZ, R18 ;  /* 0x000000ffff097224 */ /* 0x000fc600078e0012 */
[----:B------:R-:W-:Y:S01]  /*1810*/  MOV R18, R19 ;  /* 0x0000001300127202 */ /* 0x000fe20000000f00 */
[----:B------:R-:W-:Y:S01]  /*1820*/  IMAD.HI.U32 R8, R8, R9, RZ ;  /* 0x0000000908087227 */ /* 0x000fe200078e00ff */
[----:B------:R-:W-:-:S03]  /*1830*/  IABS R5, R7 ;  /* 0x0000000700057213 */ /* 0x000fc60000000000 */
        /* <DEDUP_REMOVED lines=13> */
[----:B------:R-:W0:Y:S04]  /*1910*/  F2I.FTZ.U32.TRUNC.NTZ R9, R9 ;  /* 0x0000000900097305 */ /* 0x000e28000021f000 */
[----:B------:R-:W-:Y:S02]  /*1920*/  @!P1 IADD3 R13, PT, PT, -R13, RZ, RZ ;  /* 0x000000ff0d0d9210 */ /* 0x000fe40007ffe1ff */
[----:B------:R-:W-:-:S05]  /*1930*/  @!P2 LOP3.LUT R13, RZ, R16, RZ, 0x33, !PT ;  /* 0x00000010ff0da212 */ /* 0x000fca00078e33ff */
[----:B------:R-:W-:-:S04]  /*1940*/  IMAD.MOV R8, RZ, RZ, -R13 ;  /* 0x000000ffff087224 */ /* 0x000fc800078e0a0d */
[----:B------:R-:W-:Y:S02]  /*1950*/  IMAD R16, R16, R8, R15 ;  /* 0x0000000810107224 */ /* 0x000fe400078e020f */
[----:B------:R-:W-:Y:S02]  /*1960*/  HFMA2 R8, -RZ, RZ, 0, 0 ;  /* 0x00000000ff087431 */ /* 0x000fe400000001ff */
[----:B0-----:R-:W-:Y:S01]  /*1970*/  IMAD.MOV R18, RZ, RZ, -R9 ;  /* 0x000000ffff127224 */ /* 0x001fe200078e0a09 */
[----:B------:R-:W-:-:S03]  /*1980*/  IABS R19, R7 ;  /* 0x0000000700137213 */ /* 0x000fc60000000000 */
[----:B------:R-:W-:Y:S01]  /*1990*/  IMAD R15, R18, R5, RZ ;  /* 0x00000005120f7224 */ /* 0x000fe200078e02ff */
[----:B------:R-:W-:Y:S01]  /*19a0*/  IABS R18, R16 ;  /* 0x0000001000127213 */ /* 0x000fe20000000000 */
[----:B------:R-:W-:Y:S02]  /*19b0*/  IMAD.MOV R19, RZ, RZ, -R19 ;  /* 0x000000ffff137224 */ /* 0x000fe400078e0a13 */
[----:B------:R-:W-:-:S04]  /*19c0*/  IMAD.HI.U32 R8, R9, R15, R8 ;  /* 0x0000000f09087227 */ /* 0x000fc800078e0008 */
[----:B------:R-:W-:Y:S01]  /*19d0*/  IMAD.MOV.U32 R9, RZ, RZ, R18 ;  /* 0x000000ffff097224 */ /* 0x000fe200078e0012 */
[----:B------:R-:W-:-:S03]  /*19e0*/  MOV R18, R19 ;  /* 0x0000001300127202 */ /* 0x000fc60000000f00 */
[----:B------:R-:W-:Y:S01]  /*19f0*/  IMAD.HI.U32 R8, R8, R9, RZ ;  /* 0x0000000908087227 */ /* 0x000fe200078e00ff */
[----:B------:R-:W-:-:S03]  /*1a00*/  IABS R15, R2 ;  /* 0x00000002000f7213 */ /* 0x000fc60000000000 */
[----:B------:R-:W-:Y:S01]  /*1a10*/  IMAD R18, R8, R18, R9 ;  /* 0x0000001208127224 */ /* 0x000fe200078e0209 */
[----:B------:R-:W0:Y:S04]  /*1a20*/  I2F.RP R19, R15 ;  /* 0x0000000f00137306 */ /* 0x000e280000209400 */
[----:B------:R-:W-:-:S04]  /*1a30*/  ISETP.GT.U32.AND P2, PT, R5, R18, PT ;  /* 0x000000120500720c */ /* 0x000fc80003f44070 */
[----:B0-----:R-:W0:Y:S09]  /*1a40*/  MUFU.RCP R19, R19 ;  /* 0x0000001300137308 */ /* 0x001e320000001000 */
[----:B------:R-:W-:-:S05]  /*1a50*/  @!P2 IMAD.IADD R18, R18, 0x1, -R5 ;  /* 0x000000011212a824 */ /* 0x000fca00078e0a05 */
[----:B------:R-:W-:Y:S02]  /*1a60*/  ISETP.GE.U32.AND P0, PT, R18, R5, PT ;  /* 0x000000051200720c */ /* 0x000fe40003f06070 */
[----:B------:R-:W-:Y:S02]  /*1a70*/  LOP3.LUT R5, R16, R7, RZ, 0x3c, !PT ;  /* 0x0000000710057212 */ /* 0x000fe400078e3cff */
[----:B------:R-:W-:Y:S02]  /*1a80*/  @!P2 IADD3 R8, PT, PT, R8, 0x1, RZ ;  /* 0x000000010808a810 */ /* 0x000fe40007ffe0ff */
[----:B------:R-:W-:Y:S02]  /*1a90*/  ISETP.GE.AND P1, PT, R5, RZ, PT ;  /* 0x000000ff0500720c */ /* 0x000fe40003f26270 */
[----:B------:R-:W-:Y:S01]  /*1aa0*/  ISETP.NE.AND P2, PT, R7, RZ, PT ;  /* 0x000000ff0700720c */ /* 0x000fe20003f45270 */
[----:B0-----:R-:W-:-:S04]  /*1ab0*/  VIADD R9, R19, 0xffffffe ;  /* 0x0ffffffe13097836 */ /* 0x001fc80000000000 */
[----:B------:R-:W-:Y:S02]  /*1ac0*/  @P0 VIADD R8, R8, 0x1 ;  /* 0x0000000108080836 */ /* 0x000fe40000000000 */
[----:B------:R-:W0:Y:S02]  /*1ad0*/  F2I.FTZ.U32.TRUNC.NTZ R9, R9 ;  /* 0x0000000900097305 */ /* 0x000e24000021f000 */
[----:B------:R-:W-:-:S05]  /*1ae0*/  IMAD.MOV.U32 R5, RZ, RZ, R8 ;  /* 0x000000ffff057224 */ /* 0x000fca00078e0008 */
[----:B------:R-:W-:Y:S02]  /*1af0*/  @!P1 IADD3 R5, PT, PT, -R5, RZ, RZ ;  /* 0x000000ff05059210 */ /* 0x000fe40007ffe1ff */
[----:B------:R-:W-:-:S05]  /*1b00*/  @!P2 LOP3.LUT R5, RZ, R7, RZ, 0x33, !PT ;  /* 0x00000007ff05a212 */ /* 0x000fca00078e33ff */
[----:B------:R-:W-:Y:S02]  /*1b10*/  IMAD.MOV R8, RZ, RZ, -R5 ;  /* 0x000000ffff087224 */ /* 0x000fe400078e0a05 */
[----:B0-----:R-:W-:Y:S02]  /*1b20*/  IMAD.MOV R18, RZ, RZ, -R9 ;  /* 0x000000ffff127224 */ /* 0x001fe400078e0a09 */
[----:B------:R-:W-:Y:S02]  /*1b30*/  IMAD R7, R7, R8, R16 ;  /* 0x0000000807077224 */ /* 0x000fe400078e0210 */
[----:B------:R-:W-:Y:S02]  /*1b40*/  HFMA2 R8, -RZ, RZ, 0, 0 ;  /* 0x00000000ff087431 */ /* 0x000fe400000001ff */
[----:B------:R-:W-:Y:S01]  /*1b50*/  IMAD R19, R18, R15, RZ ;  /* 0x0000000f12137224 */ /* 0x000fe200078e02ff */
[----:B------:R-:W-:Y:S02]  /*1b60*/  IABS R18, R2 ;  /* 0x0000000200127213 */ /* 0x000fe40000000000 */
[----:B------:R-:W-:-:S03]  /*1b70*/  IABS R16, R7 ;  /* 0x0000000700107213 */ /* 0x000fc60000000000 */
[----:B------:R-:W-:Y:S02]  /*1b80*/  IMAD.MOV R18, RZ, RZ, -R18 ;  /* 0x000000ffff127224 */ /* 0x000fe400078e0a12 */
[----:B------:R-:W-:-:S04]  /*1b90*/  IMAD.HI.U32 R8, R9, R19, R8 ;  /* 0x0000001309087227 */ /* 0x000fc800078e0008 */
[----:B------:R-:W-:Y:S01]  /*1ba0*/  IMAD.MOV.U32 R9, RZ, RZ, R16 ;  /* 0x000000ffff097224 */ /* 0x000fe200078e0010 */
[----:B------:R-:W-:-:S03]  /*1bb0*/  MOV R16, R18 ;  /* 0x0000001200107202 */ /* 0x000fc60000000f00 */
[----:B------:R-:W-:-:S04]  /*1bc0*/  IMAD.HI.U32 R8, R8, R9, RZ ;  /* 0x0000000908087227 */ /* 0x000fc800078e00ff */
[----:B------:R-:W-:-:S05]  /*1bd0*/  IMAD R16, R8, R16, R9 ;  /* 0x0000001008107224 */ /* 0x000fca00078e0209 */
[----:B------:R-:W-:Y:S02]  /*1be0*/  ISETP.GT.U32.AND P2, PT, R15, R16, PT ;  /* 0x000000100f00720c */ /* 0x000fe40003f44070 */
[----:B------:R-:W-:-:S11]  /*1bf0*/  LOP3.LUT R9, R7, R2, RZ, 0x3c, !PT ;  /* 0x0000000207097212 */ /* 0x000fd600078e3cff */
[----:B------:R-:W-:-:S05]  /*1c00*/  @!P2 IMAD.IADD R16, R16, 0x1, -R15 ;  /* 0x000000011010a824 */ /* 0x000fca00078e0a0f */
[----:B------:R-:W-:Y:S01]  /*1c10*/  ISETP.GE.U32.AND P0, PT, R16, R15, PT ;  /* 0x0000000f1000720c */ /* 0x000fe20003f06070 */
[----:B------:R-:W-:Y:S01]  /*1c20*/  @!P2 VIADD R8, R8, 0x1 ;  /* 0x000000010808a836 */ /* 0x000fe20000000000 */
[----:B------:R-:W-:Y:S02]  /*1c30*/  ISETP.GE.AND P1, PT, R9, RZ, PT ;  /* 0x000000ff0900720c */ /* 0x000fe40003f26270 */
[----:B------:R-:W-:Y:S01]  /*1c40*/  ISETP.NE.AND P2, PT, R2, RZ, PT ;  /* 0x000000ff0200720c */ /* 0x000fe20003f45270 */
[----:B--2---:R-:W-:-:S08]  /*1c50*/  IMAD R17, R11, R17, R6 ;  /* 0x000000110b117224 */ /* 0x004fd000078e0206 */
[----:B------:R-:W-:Y:S01]  /*1c60*/  @P0 IADD3 R8, PT, PT, R8, 0x1, RZ ;  /* 0x0000000108080810 */ /* 0x000fe20007ffe0ff */
[----:B----4-:R-:W-:-:S04]  /*1c70*/  IMAD R12, R13, R12, R17 ;  /* 0x0000000c0d0c7224 */ /* 0x010fc800078e0211 */
[----:B------:R-:W-:Y:S01]  /*1c80*/  @!P1 IMAD.MOV R8, RZ, RZ, -R8 ;  /* 0x000000ffff089224 */ /* 0x000fe200078e0a08 */
[----:B------:R-:W-:Y:S01]  /*1c90*/  @!P2 LOP3.LUT R8, RZ, R2, RZ, 0x33, !PT ;  /* 0x00000002ff08a212 */ /* 0x000fe200078e33ff */
[----:B-----5:R-:W-:-:S04]  /*1ca0*/  IMAD R9, R5, R14, R12 ;  /* 0x0000000e05097224 */ /* 0x020fc800078e020c */
[----:B------:R-:W-:Y:S01]  /*1cb0*/  IMAD.MOV R5, RZ, RZ, -R8 ;  /* 0x000000ffff057224 */ /* 0x000fe200078e0a08 */
[----:B------:R-:W-:Y:S01]  /*1cc0*/  IADD3 R4, PT, PT, R4, 0x4, RZ ;  /* 0x0000000404047810 */ /* 0x000fe20007ffe0ff */
[----:B------:R-:W-:Y:S02]  /*1cd0*/  IMAD R6, R8, R10, R9 ;  /* 0x0000000a08067224 */ /* 0x000fe400078e0209 */
[----:B------:R-:W-:-:S07]  /*1ce0*/  IMAD R5, R2, R5, R7 ;  /* 0x0000000502057224 */ /* 0x000fce00078e0207 */
.L_x_199:
[----:B------:R-:W-:Y:S05]  /*1cf0*/  BRA.U !UP1, `(.L_x_198) ;  /* 0x0000000509e47547 */ /* 0x000fea000b800000 */
[----:B------:R-:W0:Y:S01]  /*1d00*/  LDCU UR6, c[0x0][0x398] ;  /* 0x00007300ff0677ac */ /* 0x000e220008000800 */
[----:B------:R-:W-:Y:S02]  /*1d10*/  UISETP.NE.AND UP0, UPT, UR11, 0x1, UPT ;  /* 0x000000010b00788c */ /* 0x000fe4000bf05270 */
[----:B0-----:R-:W-:-:S07]  /*1d20*/  ULOP3.LUT UP1, URZ, UR6, 0x1, URZ, 0xc0, !UPT ;  /* 0x0000000106ff7892 */ /* 0x001fce000f82c0ff */
[----:B------:R-:W-:Y:S05]  /*1d30*/  BRA.U !UP0, `(.L_x_200) ;  /* 0x0000000508347547 */ /* 0x000fea000b800000 */
[----:B------:R-:W0:Y:S01]  /*1d40*/  LDC.64 R18, c[0x0][0x390] ;  /* 0x0000e400ff127b82 */ /* 0x000e220000000a00 */
[----:B------:R-:W-:Y:S01]  /*1d50*/  IADD3 R2, P0, PT, R4, UR13, RZ ;  /* 0x0000000d04027c10 */ /* 0x000fe2000ff1e0ff */
[----:B------:R-:W1:Y:S04]  /*1d60*/  LDCU UR5, c[0x0][0x398] ;  /* 0x00007300ff0577ac */ /* 0x000e680008000800 */
[----:B------:R-:W-:Y:S02]  /*1d70*/  IMAD.X R7, RZ, RZ, UR16, P0 ;  /* 0x00000010ff077e24 */ /* 0x000fe400080e06ff */
[----:B------:R-:W2:Y:S01]  /*1d80*/  LDC.64 R16, c[0x0][0x390] ;  /* 0x0000e400ff107b82 */ /* 0x000ea20000000a00 */
[----:B0-----:R-:W-:-:S04]  /*1d90*/  LEA R10, P0, R2, R18, 0x2 ;  /* 0x00000012020a7211 */ /* 0x001fc800078010ff */
[----:B------:R-:W-:-:S05]  /*1da0*/  LEA.HI.X R11, R2, R19, R7, 0x2, P0 ;  /* 0x00000013020b7211 */ /* 0x000fca00000f1407 */
[----:B------:R-:W2:Y:S04]  /*1db0*/  LDG.E R15, desc[UR14][R10.64] ;  /* 0x0000000e0a0f7981 */ /* 0x000ea8000c1e1900 */
[----:B------:R-:W3:Y:S01]  /*1dc0*/  LDG.E R13, desc[UR14][R10.64+0x4] ;  /* 0x0000040e0a0d7981 */ /* 0x000ee2000c1e1900 */
[----:B-1----:R-:W-:-:S05]  /*1dd0*/  IADD3 R2, P0, PT, R4, UR5, RZ ;  /* 0x0000000504027c10 */ /* 0x002fca000ff1e0ff */
[----:B------:R-:W-:Y:S01]  /*1de0*/  IMAD.X R7, RZ, RZ, UR4, P0 ;  /* 0x00000004ff077e24 */ /* 0x000fe200080e06ff */
[----:B------:R-:W-:-:S04]  /*1df0*/  LEA R18, P0, R2, R18, 0x2 ;  /* 0x0000001202127211 */ /* 0x000fc800078010ff */
[----:B------:R-:W-:-:S05]  /*1e00*/  LEA.HI.X R19, R2, R19, R7, 0x2, P0 ;  /* 0x0000001302137211 */ /* 0x000fca00000f1407 */
[----:B------:R-:W4:Y:S04]  /*1e10*/  LDG.E R2, desc[UR14][R18.64] ;  /* 0x0000000e12027981 */ /* 0x000f28000c1e1900 */
[----:B------:R-:W5:Y:S01]  /*1e20*/  LDG.E R7, desc[UR14][R18.64+0x4] ;  /* 0x0000040e12077981 */ /* 0x000f62000c1e1900 */
[----:B--2---:R-:W-:-:S04]  /*1e30*/  IMAD.WIDE R14, R15, 0x4, R16 ;  /* 0x000000040f0e7825 */ /* 0x004fc800078e0210 */
[----:B---3--:R-:W-:Y:S01]  /*1e40*/  IMAD.WIDE R16, R13, 0x4, R16 ;  /* 0x000000040d107825 */ /* 0x008fe200078e0210 */
[----:B------:R0:W2:Y:S04]  /*1e50*/  LDG.E R9, desc[UR14][R14.64] ;  /* 0x0000000e0e097981 */ /* 0x0000a8000c1e1900 */
[----:B------:R1:W3:Y:S01]  /*1e60*/  LDG.E R8, desc[UR14][R16.64] ;  /* 0x0000000e10087981 */ /* 0x0002e2000c1e1900 */
[----:B------:R-:W-:Y:S01]  /*1e70*/  VIADD R4, R4, 0x2 ;  /* 0x0000000204047836 */ /* 0x000fe20000000000 */
[----:B0-----:R-:W-:Y:S02]  /*1e80*/  IABS R14, R5 ;  /* 0x00000005000e7213 */ /* 0x001fe40000000000 */
[-C--:B----4-:R-:W-:Y:S02]  /*1e90*/  IABS R13, R2.reuse ;  /* 0x00000002000d7213 */ /* 0x090fe40000000000 */
[----:B-1----:R-:W-:-:S02]  /*1ea0*/  IABS R16, R2 ;  /* 0x0000000200107213 */ /* 0x002fc40000000000 */
[----:B------:R-:W0:Y:S03]  /*1eb0*/  I2F.RP R12, R13 ;  /* 0x0000000d000c7306 */ /* 0x000e260000209400 */
[----:B------:R-:W-:-:S05]  /*1ec0*/  IMAD.MOV R17, RZ, RZ, -R16 ;  /* 0x000000ffff117224 */ /* 0x000fca00078e0a10 */
[----:B0-----:R-:W0:Y:S02]  /*1ed0*/  MUFU.RCP R12, R12 ;  /* 0x0000000c000c7308 */ /* 0x001e240000001000 */
[----:B0-----:R-:W-:Y:S02]  /*1ee0*/  IADD3 R10, PT, PT, R12, 0xffffffe, RZ ;  /* 0x0ffffffe0c0a7810 */ /* 0x001fe40007ffe0ff */
[----:B-----5:R-:W-:-:S04]  /*1ef0*/  IABS R12, R7 ;  /* 0x00000007000c7213 */ /* 0x020fc80000000000 */
[----:B------:R0:W1:Y:S02]  /*1f00*/  F2I.FTZ.U32.TRUNC.NTZ R11, R10 ;  /* 0x0000000a000b7305 */ /* 0x000064000021f000 */
[----:B0-----:R-:W-:Y:S02]  /*1f10*/  HFMA2 R10, -RZ, RZ, 0, 0 ;  /* 0x00000000ff0a7431 */ /* 0x001fe400000001ff */
[----:B-1----:R-:W-:-:S04]  /*1f20*/  IMAD.MOV R18, RZ, RZ, -R11 ;  /* 0x000000ffff127224 */ /* 0x002fc800078e0a0b */
[----:B------:R-:W-:-:S04]  /*1f30*/  IMAD R15, R18, R13, RZ ;  /* 0x0000000d120f7224 */ /* 0x000fc800078e02ff */
[----:B------:R-:W-:Y:S02]  /*1f40*/  IMAD.HI.U32 R11, R11, R15, R10 ;  /* 0x0000000f0b0b7227 */ /* 0x000fe400078e000a */
[----:B------:R-:W0:Y:S04]  /*1f50*/  I2F.RP R15, R12 ;  /* 0x0000000c000f7306 */ /* 0x000e280000209400 */
[----:B------:R-:W-:Y:S01]  /*1f60*/  IMAD.HI.U32 R10, R11, R14, RZ ;  /* 0x0000000e0b0a7227 */ /* 0x000fe200078e00ff */
[----:B------:R-:W-:-:S03]  /*1f70*/  LOP3.LUT R11, R5, R2, RZ, 0x3c, !PT ;  /* 0x00000002050b7212 */ /* 0x000fc600078e3cff */
[----:B------:R-:W-:Y:S01]  /*1f80*/  IMAD R14, R10, R17, R14 ;  /* 0x000000110a0e7224 */ /* 0x000fe200078e020e */
[----:B------:R-:W-:-:S04]  /*1f90*/  ISETP.GE.AND P1, PT, R11, RZ, PT ;  /* 0x000000ff0b00720c */ /* 0x000fc80003f26270 */
[----:B------:R-:W-:Y:S01]  /*1fa0*/  ISETP.GT.U32.AND P2, PT, R13, R14, PT ;  /* 0x0000000e0d00720c */ /* 0x000fe20003f44070 */
[----:B0-----:R-:W0:-:S12]  /*1fb0*/  MUFU.RCP R15, R15 ;  /* 0x0000000f000f7308 */ /* 0x001e180000001000 */
[-C--:B------:R-:W-:Y:S02]  /*1fc0*/  @!P2 IADD3 R14, PT, PT, R14, -R13.reuse, RZ ;  /* 0x8000000d0e0ea210 */ /* 0x080fe40007ffe0ff */
[----:B------:R-:W-:Y:S02]  /*1fd0*/  @!P2 IADD3 R10, PT, PT, R10, 0x1, RZ ;  /* 0x000000010a0aa810 */ /* 0x000fe40007ffe0ff */
[----:B------:R-:W-:Y:S02]  /*1fe0*/  ISETP.GE.U32.AND P0, PT, R14, R13, PT ;  /* 0x0000000d0e00720c */ /* 0x000fe40003f06070 */
[----:B------:R-:W-:Y:S01]  /*1ff0*/  ISETP.NE.AND P2, PT, R2, RZ, PT ;  /* 0x000000ff0200720c */ /* 0x000fe20003f45270 */
[----:B0-----:R-:W-:-:S06]  /*2000*/  VIADD R11, R15, 0xffffffe ;  /* 0x0ffffffe0f0b7836 */ /* 0x001fcc0000000000 */
[----:B------:R-:W0:Y:S04]  /*2010*/  F2I.FTZ.U32.TRUNC.NTZ R11, R11 ;  /* 0x0000000b000b7305 */ /* 0x000e28000021f000 */
[----:B------:R-:W-:-:S05]  /*2020*/  @P0 VIADD R10, R10, 0x1 ;  /* 0x000000010a0a0836 */ /* 0x000fca0000000000 */
[----:B------:R-:W-:-:S05]  /*2030*/  MOV R13, R10 ;  /* 0x0000000a000d7202 */ /* 0x000fca0000000f00 */
[----:B------:R-:W-:Y:S01]  /*2040*/  @!P1 IMAD.MOV R13, RZ, RZ, -R13 ;  /* 0x000000ffff0d9224 */ /* 0x000fe200078e0a0d */
[----:B------:R-:W-:Y:S02]  /*2050*/  @!P2 LOP3.LUT R13, RZ, R2, RZ, 0x33, !PT ;  /* 0x00000002ff0da212 */ /* 0x000fe400078e33ff */
[----:B0-----:R-:W-:-:S03]  /*2060*/  IADD3 R15, PT, PT, RZ, -R11, RZ ;  /* 0x8000000bff0f7210 */ /* 0x001fc60007ffe0ff */
[----:B------:R-:W-:-:S04]  /*2070*/  IMAD.MOV R10, RZ, RZ, -R13 ;  /* 0x000000ffff0a7224 */ /* 0x000fc800078e0a0d */
[----:B------:R-:W-:Y:S02]  /*2080*/  IMAD R14, R2, R10, R5 ;  /* 0x0000000a020e7224 */ /* 0x000fe400078e0205 */
[----:B------:R-:W-:Y:S02]  /*2090*/  HFMA2 R10, -RZ, RZ, 0, 0 ;  /* 0x00000000ff0a7431 */ /* 0x000fe400000001ff */
[----:B------:R-:W-:Y:S01]  /*20a0*/  IMAD R5, R15, R12, RZ ;  /* 0x0000000c0f057224 */ /* 0x000fe200078e02ff */
[----:B------:R-:W-:Y:S02]  /*20b0*/  IABS R15, R7 ;  /* 0x00000007000f7213 */ /* 0x000fe40000000000 */
[----:B------:R-:W-:-:S03]  /*20c0*/  IABS R2, R14 ;  /* 0x0000000e00027213 */ /* 0x000fc60000000000 */
[----:B------:R-:W-:Y:S02]  /*20d0*/  IMAD.MOV R15, RZ, RZ, -R15 ;  /* 0x000000ffff0f7224 */ /* 0x000fe400078e0a0f */
[----:B------:R-:W-:Y:S01]  /*20e0*/  IMAD.HI.U32 R10, R11, R5, R10 ;  /* 0x000000050b0a7227 */ /* 0x000fe200078e000a */
[----:B------:R-:W-:-:S03]  /*20f0*/  MOV R5, R2 ;  /* 0x0000000200057202 */ /* 0x000fc60000000f00 */
[----:B------:R-:W-:Y:S02]  /*2100*/  IMAD.MOV.U32 R2, RZ, RZ, R15 ;  /* 0x000000ffff027224 */ /* 0x000fe400078e000f */
[----:B------:R-:W-:-:S04]  /*2110*/  IMAD.HI.U32 R10, R10, R5, RZ ;  /* 0x000000050a0a7227 */ /* 0x000fc800078e00ff */
[----:B------:R-:W-:Y:S01]  /*2120*/  IMAD R5, R10, R2, R5 ;  /* 0x000000020a057224 */ /* 0x000fe200078e0205 */
[----:B------:R-:W-:-:S04]  /*2130*/  LOP3.LUT R2, R14, R7, RZ, 0x3c, !PT ;  /* 0x000000070e027212 */ /* 0x000fc800078e3cff */
[----:B------:R-:W-:Y:S02]  /*2140*/  ISETP.GT.U32.AND P2, PT, R12, R5, PT ;  /* 0x000000050c00720c */ /* 0x000fe40003f44070 */
[----:B------:R-:W-:-:S11]  /*2150*/  ISETP.GE.AND P1, PT, R2, RZ, PT ;  /* 0x000000ff0200720c */ /* 0x000fd60003f26270 */
[-C--:B------:R-:W-:Y:S01]  /*2160*/  @!P2 IADD3 R5, PT, PT, R5, -R12.reuse, RZ ;  /* 0x8000000c0505a210 */ /* 0x080fe20007ffe0ff */
[----:B------:R-:W-:Y:S01]  /*2170*/  @!P2 VIADD R10, R10, 0x1 ;  /* 0x000000010a0aa836 */ /* 0x000fe20000000000 */
[----:B------:R-:W-:Y:S02]  /*2180*/  ISETP.NE.AND P2, PT, R7, RZ, PT ;  /* 0x000000ff0700720c */ /* 0x000fe40003f45270 */
[----:B------:R-:W-:-:S13]  /*2190*/  ISETP.GE.U32.AND P0, PT, R5, R12, PT ;  /* 0x0000000c0500720c */ /* 0x000fda0003f06070 */
[----:B------:R-:W-:-:S05]  /*21a0*/  @P0 IADD3 R10, PT, PT, R10, 0x1, RZ ;  /* 0x000000010a0a0810 */ /* 0x000fca0007ffe0ff */
[----:B------:R-:W-:Y:S01]  /*21b0*/  @!P1 IMAD.MOV R10, RZ, RZ, -R10 ;  /* 0x000000ffff0a9224 */ /* 0x000fe200078e0a0a */
[----:B------:R-:W-:-:S04]  /*21c0*/  @!P2 LOP3.LUT R10, RZ, R7, RZ, 0x33, !PT ;  /* 0x00000007ff0aa212 */ /* 0x000fc800078e33ff */
[----:B------:R-:W-:-:S05]  /*21d0*/  IADD3 R2, PT, PT, -R10, RZ, RZ ;  /* 0x000000ff0a027210 */ /* 0x000fca0007ffe1ff */
[----:B------:R-:W-:Y:S02]  /*21e0*/  IMAD R5, R7, R2, R14 ;  /* 0x0000000207057224 */ /* 0x000fe400078e020e */
[----:B--2---:R-:W-:-:S04]  /*21f0*/  IMAD R9, R13, R9, R6 ;  /* 0x000000090d097224 */ /* 0x004fc800078e0206 */
[----:B---3--:R-:W-:-:S07]  /*2200*/  IMAD R6, R10, R8, R9 ;  /* 0x000000080a067224 */ /* 0x008fce00078e0209 */
.L_x_200:
[----:B------:R-:W-:Y:S05]  /*2210*/  BRA.U !UP1, `(.L_x_198) ;  /* 0x00000001099c7547 */ /* 0x000fea000b800000 */
[----:B------:R-:W0:Y:S01]  /*2220*/  LDC.64 R10, c[0x0][0x390] ;  /* 0x0000e400ff0a7b82 */ /* 0x000e220000000a00 */
[----:B------:R-:W-:-:S04]  /*2230*/  IADD3 R2, P0, PT, R4, UR13, RZ ;  /* 0x0000000d04027c10 */ /* 0x000fc8000ff1e0ff */
[----:B------:R-:W-:-:S03]  /*2240*/  IADD3.X R7, PT, PT, RZ, UR16, RZ, P0, !PT ;  /* 0x00000010ff077c10 */ /* 0x000fc600087fe4ff */
[----:B------:R-:W1:Y:S01]  /*2250*/  LDC.64 R8, c[0x0][0x390] ;  /* 0x0000e400ff087b82 */ /* 0x000e620000000a00 */
[----:B0-----:R-:W-:-:S04]  /*2260*/  LEA R12, P0, R2, R10, 0x2 ;  /* 0x0000000a020c7211 */ /* 0x001fc800078010ff */
[----:B------:R-:W-:-:S06]  /*2270*/  LEA.HI.X R13, R2, R11, R7, 0x2, P0 ;  /* 0x0000000b020d7211 */ /* 0x000fcc00000f1407 */
[----:B------:R-:W1:Y:S01]  /*2280*/  LDG.E R13, desc[UR14][R12.64] ;  /* 0x0000000e0c0d7981 */ /* 0x000e62000c1e1900 */
[----:B------:R-:W-:-:S05]  /*2290*/  IADD3 R4, P0, PT, R4, UR6, RZ ;  /* 0x0000000604047c10 */ /* 0x000fca000ff1e0ff */
[----:B------:R-:W-:Y:S01]  /*22a0*/  IMAD.X R2, RZ, RZ, UR4, P0 ;  /* 0x00000004ff027e24 */ /* 0x000fe200080e06ff */
[----:B------:R-:W-:-:S04]  /*22b0*/  LEA R10, P0, R4, R10, 0x2 ;  /* 0x0000000a040a7211 */ /* 0x000fc800078010ff */
[----:B------:R-:W-:-:S05]  /*22c0*/  LEA.HI.X R11, R4, R11, R2, 0x2, P0 ;  /* 0x0000000b040b7211 */ /* 0x000fca00000f1402 */
[----:B------:R-:W2:Y:S01]  /*22d0*/  LDG.E R2, desc[UR14][R10.64] ;  /* 0x0000000e0a027981 */ /* 0x000ea2000c1e1900 */
[----:B-1----:R-:W-:-:S06]  /*22e0*/  IMAD.WIDE R8, R13, 0x4, R8 ;  /* 0x000000040d087825 */ /* 0x002fcc00078e0208 */
[----:B------:R0:W3:Y:S01]  /*22f0*/  LDG.E R8, desc[UR14][R8.64] ;  /* 0x0000000e08087981 */ /* 0x0000e2000c1e1900 */
[-C--:B--2---:R-:W-:Y:S02]  /*2300*/  IABS R7, R2.reuse ;  /* 0x0000000200077213 */ /* 0x084fe40000000000 */
[----:B0-----:R-:W-:Y:S02]  /*2310*/  IABS R9, R2 ;  /* 0x0000000200097213 */ /* 0x001fe40000000000 */
[----:B------:R-:W0:Y:S08]  /*2320*/  I2F.RP R4, R7 ;  /* 0x0000000700047306 */ /* 0x000e300000209400 */
[----:B0-----:R-:W0:Y:S02]  /*2330*/  MUFU.RCP R4, R4 ;  /* 0x0000000400047308 */ /* 0x001e240000001000 */
[----:B0-----:R-:W-:Y:S01]  /*2340*/  IADD3 R12, PT, PT, R4, 0xffffffe, RZ ;  /* 0x0ffffffe040c7810 */ /* 0x001fe20007ffe0ff */
[----:B------:R-:W-:-:S05]  /*2350*/  IMAD.MOV R4, RZ, RZ, -R9 ;  /* 0x000000ffff047224 */ /* 0x000fca00078e0a09 */
[----:B------:R0:W1:Y:S02]  /*2360*/  F2I.FTZ.U32.TRUNC.NTZ R13, R12 ;  /* 0x0000000c000d7305 */ /* 0x000064000021f000 */
[----:B0-----:R-:W-:Y:S02]  /*2370*/  HFMA2 R12, -RZ, RZ, 0, 0 ;  /* 0x00000000ff0c7431 */ /* 0x001fe400000001ff */
[----:B-1----:R-:W-:-:S04]  /*2380*/  IMAD.MOV R10, RZ, RZ, -R13 ;  /* 0x000000ffff0a7224 */ /* 0x002fc800078e0a0d */
[----:B------:R-:W-:Y:S01]  /*2390*/  IMAD R11, R10, R7, RZ ;  /* 0x000000070a0b7224 */ /* 0x000fe200078e02ff */
[----:B------:R-:W-:-:S03]  /*23a0*/  IABS R10, R5 ;  /* 0x00000005000a7213 */ /* 0x000fc60000000000 */
[----:B------:R-:W-:-:S06]  /*23b0*/  IMAD.HI.U32 R13, R13, R11, R12 ;  /* 0x0000000b0d0d7227 */ /* 0x000fcc00078e000c */
[----:B------:R-:W-:-:S04]  /*23c0*/  IMAD.HI.U32 R13, R13, R10, RZ ;  /* 0x0000000a0d0d7227 */ /* 0x000fc800078e00ff */
[----:B------:R-:W-:-:S05]  /*23d0*/  IMAD R4, R13, R4, R10 ;  /* 0x000000040d047224 */ /* 0x000fca00078e020a */
[----:B------:R-:W-:-:S13]  /*23e0*/  ISETP.GT.U32.AND P2, PT, R7, R4, PT ;  /* 0x000000040700720c */ /* 0x000fda0003f44070 */
[-C--:B------:R-:W-:Y:S01]  /*23f0*/  @!P2 IADD3 R4, PT, PT, R4, -R7.reuse, RZ ;  /* 0x800000070404a210 */ /* 0x080fe20007ffe0ff */
[----:B------:R-:W-:Y:S01]  /*2400*/  @!P2 VIADD R13, R13, 0x1 ;  /* 0x000000010d0da836 */ /* 0x000fe20000000000 */
[----:B------:R-:W-:Y:S02]  /*2410*/  ISETP.NE.AND P2, PT, R2, RZ, PT ;  /* 0x000000ff0200720c */ /* 0x000fe40003f45270 */
[----:B------:R-:W-:Y:S02]  /*2420*/  ISETP.GE.U32.AND P0, PT, R4, R7, PT ;  /* 0x000000070400720c */ /* 0x000fe40003f06070 */
[----:B------:R-:W-:-:S04]  /*2430*/  LOP3.LUT R4, R5, R2, RZ, 0x3c, !PT ;  /* 0x0000000205047212 */ /* 0x000fc800078e3cff */
[----:B------:R-:W-:-:S07]  /*2440*/  ISETP.GE.AND P1, PT, R4, RZ, PT ;  /* 0x000000ff0400720c */ /* 0x000fce0003f26270 */
[----:B------:R-:W-:-:S06]  /*2450*/  @P0 IADD3 R13, PT, PT, R13, 0x1, RZ ;  /* 0x000000010d0d0810 */ /* 0x000fcc0007ffe0ff */
[----:B------:R-:W-:Y:S01]  /*2460*/  @!P1 IMAD.MOV R13, RZ, RZ, -R13 ;  /* 0x000000ffff0d9224 */ /* 0x000fe200078e0a0d */
[----:B------:R-:W-:-:S05]  /*2470*/  @!P2 LOP3.LUT R13, RZ, R2, RZ, 0x33, !PT ;  /* 0x00000002ff0da212 */ /* 0x000fca00078e33ff */
[----:B---3--:R-:W-:-:S07]  /*2480*/  IMAD R6, R13, R8, R6 ;  /* 0x000000080d067224 */ /* 0x008fce00078e0206 */
.L_x_198:
[----:B------:R-:W0:Y:S01]  /*2490*/  LDC.64 R4, c[0x0][0x388] ;  /* 0x0000e200ff047b82 */ /* 0x000e220000000a00 */
[----:B------:R-:W1:Y:S01]  /*24a0*/  LDCU UR5, c[0x0][0x380] ;  /* 0x00007000ff0577ac */ /* 0x000e620008000800 */
[----:B0-----:R-:W-:-:S06]  /*24b0*/  IMAD.WIDE R6, R6, 0x4, R4 ;  /* 0x0000000406067825 */ /* 0x001fcc00078e0204 */
[----:B------:R-:W0:Y:S01]  /*24c0*/  LDC.64 R4, c[0x0][0x3a0] ;  /* 0x0000e800ff047b82 */ /* 0x000e220000000a00 */
[----:B------:R-:W2:Y:S01]  /*24d0*/  LDG.E R7, desc[UR14][R6.64] ;  /* 0x0000000e06077981 */ /* 0x000ea2000c1e1900 */
[----:B0-----:R-:W-:Y:S01]  /*24e0*/  IMAD.WIDE R4, R0, 0x4, R4 ;  /* 0x0000000400047825 */ /* 0x001fe200078e0204 */
[----:B------:R-:W-:-:S04]  /*24f0*/  IADD3 R0, PT, PT, R3, R0, RZ ;  /* 0x0000000003007210 */ /* 0x000fc80007ffe0ff */
[----:B-1----:R-:W-:Y:S01]  /*2500*/  ISETP.GE.AND P0, PT, R0, UR5, PT ;  /* 0x0000000500007c0c */ /* 0x002fe2000bf06270 */
[----:B--2---:R0:W-:-:S12]  /*2510*/  STG.E desc[UR14][R4.64], R7 ;  /* 0x0000000704007986 */ /* 0x0041d8000c10190e */
[----:B------:R-:W-:Y:S05]  /*2520*/  @!P0 BRA `(.L_x_201) ;  /* 0xffffffdc002c8947 */ /* 0x000fea000383ffff */
[----:B------:R-:W-:Y:S05]  /*2530*/  EXIT ;  /* 0x000000000000794d */ /* 0x000fea0003800000 */
.L_x_202:
        /* <DEDUP_REMOVED lines=12> */
.L_x_232:


//--------------------- .nv.shared.reserved.0     --------------------------
	.section	.nv.shared.reserved.0,"aw",@nobits
	.weak		__nv_reservedSMEM_offset_0_alias
	.size		__nv_reservedSMEM_offset_0_alias, 0, 64
	.other		__nv_reservedSMEM_offset_0_alias,@"STO_CUDA_RESERVED_SHARED STV_DEFAULT"
__nv_reservedSMEM_offset_0_alias:
	.zero		0
	.zero		64


//--------------------- .nv.constant0.backwardleakyfloat --------------------------
	.section	.nv.constant0.backwardleakyfloat,"a",@progbits
	.sectionflags	@""
	.align	4
.nv.constant0.backwardleakyfloat:
	.zero		932


//--------------------- .nv.constant0.forwardleakyfloat --------------------------
	.section	.nv.constant0.forwardleakyfloat,"a",@progbits
	.sectionflags	@""
	.align	4
.nv.constant0.forwardleakyfloat:
	.zero		924


//--------------------- .nv.constant0.backwardParametricfloat --------------------------
	.section	.nv.constant0.backwardParametricfloat,"a",@progbits
	.sectionflags	@""
	.align	4
.nv.constant0.backwardParametricfloat:
	.zero		944


//--------------------- .nv.constant0.forwardParametricfloat --------------------------
	.section	.nv.constant0.forwardParametricfloat,"a",@progbits
	.sectionflags	@""
	.align	4
.nv.constant0.forwardParametricfloat:
	.zero		928


//--------------------- .nv.constant0.l1l2regularizationfloat --------------------------
	.section	.nv.constant0.l1l2regularizationfloat,"a",@progbits
	.sectionflags	@""
	.align	4
.nv.constant0.l1l2regularizationfloat:
	.zero		948


//--------------------- .nv.constant0.batchregfloat --------------------------
	.section	.nv.constant0.batchregfloat,"a",@progbits
	.sectionflags	@""
	.align	4
.nv.constant0.batchregfloat:
	.zero		916


//--------------------- .nv.constant0.l2regularizationfloat --------------------------
	.section	.nv.constant0.l2regularizationfloat,"a",@progbits
	.sectionflags	@""
	.align	4
.nv.constant0.l2regularizationfloat:
	.zero		948


//--------------------- .nv.constant0.Segment1stDim --------------------------
	.section	.nv.constant0.Segment1stDim,"a",@progbits
	.sectionflags	@""
	.align	4
.nv.constant0.Segment1stDim:
	.zero		924


//--------------------- .nv.constant0.l1regularizationfloat --------------------------
	.section	.nv.constant0.l1regularizationfloat,"a",@progbits
	.sectionflags	@""
	.align	4
.nv.constant0.l1regularizationfloat:
	.zero		948


//--------------------- .nv.constant0.adadeltafloat --------------------------
	.section	.nv.constant0.adadeltafloat,"a",@progbits
	.sectionflags	@""
	.align	4
.nv.constant0.adadeltafloat:
	.zero		944


//--------------------- .nv.constant0.adamfloat   --------------------------
	.section	.nv.constant0.adamfloat,"a",@progbits
	.sectionflags	@""
	.align	4
.nv.constant0.adamfloat:
	.zero		956


//--------------------- .nv.constant0.adagradfloat --------------------------
	.section	.nv.constant0.adagradfloat,"a",@progbits
	.sectionflags	@""
	.align	4
.nv.constant0.adagradfloat:
	.zero		936


//--------------------- .nv.constant0.nearestneighborNHWCBack --------------------------
	.section	.nv.constant0.nearestneighborNHWCBack,"a",@progbits
	.sectionflags	@""
	.align	4
.nv.constant0.nearestneighborNHWCBack:
	.zero		952


//--------------------- .nv.constant0.nearestneighborNCHWBack --------------------------
	.section	.nv.constant0.nearestneighborNCHWBack,"a",@progbits
	.sectionflags	@""
	.align	4
.nv.constant0.nearestneighborNCHWBack:
	.zero		952


//--------------------- .nv.constant0.nearestneighborNCHW --------------------------
	.section	.nv.constant0.nearestneighborNCHW,"a",@progbits
	.sectionflags	@""
	.align	4
.nv.constant0.nearestneighborNCHW:
	.zero		952


//--------------------- .nv.constant0.nearestneighborNHWC --------------------------
	.section	.nv.constant0.nearestneighborNHWC,"a",@progbits
	.sectionflags	@""
	.align	4
.nv.constant0.nearestneighborNHWC:
	.zero		952


//--------------------- .nv.constant0.ShapetoBatch4DNCHW --------------------------
	.section	.nv.constant0.ShapetoBatch4DNCHW,"a",@progbits
	.sectionflags	@""
	.align	4
.nv.constant0.ShapetoBatch4DNCHW:
	.zero		956


//--------------------- .nv.constant0.ShapetoBatch4DNHWC --------------------------
	.section	.nv.constant0.ShapetoBatch4DNHWC,"a",@progbits
	.sectionflags	@""
	.align	4
.nv.constant0.ShapetoBatch4DNHWC:
	.zero		956


//--------------------- .nv.constant0.Transpose   --------------------------
	.section	.nv.constant0.Transpose,"a",@progbits
	.sectionflags	@""
	.align	4
.nv.constant0.Transpose:
	.zero		936


//--------------------- SYMBOLS --------------------------

	.type		.nv.reservedSmem.offset0,@object
	.size		.nv.reservedSmem.offset0,0x4
